def matmul_kernel(
    a_ptr,
    b_ptr,
    c_ptr,
    M,
    N,
    K,
    stride_am,
    stride_ak,
    stride_bk,
    stride_bn,
    stride_cm,
    stride_cn,
    BLOCK_M: tl.constexpr,
    BLOCK_N: tl.constexpr,
    BLOCK_K: tl.constexpr,
    GROUP_M: tl.constexpr,
):
    pid = tl.program_id(axis=0)
    num_pid_m = tl.cdiv(M, BLOCK_M)
    num_pid_n = tl.cdiv(N, BLOCK_N)
    num_pid_in_group = GROUP_M * num_pid_n
    group_id = pid // num_pid_in_group
    first_pid_m = group_id * GROUP_M
    group_size_m = min(num_pid_m - first_pid_m, GROUP_M)
    pid_m = first_pid_m + ((pid % num_pid_in_group) % group_size_m)
    pid_n = (pid % num_pid_in_group) // group_size_m

    offs_am = (pid_m * BLOCK_M + tl.arange(0, BLOCK_M)) % M
    offs_bn = (pid_n * BLOCK_N + tl.arange(0, BLOCK_N)) % N
    offs_k = tl.arange(0, BLOCK_K)
    a_ptrs = a_ptr + offs_am[:, None] * stride_am + offs_k[None, :] * stride_ak
    b_ptrs = b_ptr + offs_k[:, None] * stride_bk + offs_bn[None, :] * stride_bn

    acc = tl.zeros((BLOCK_M, BLOCK_N), dtype=tl.float32)
    for kk in range(0, tl.cdiv(K, BLOCK_K)):
        a = tl.load(a_ptrs, mask=offs_k[None, :] < K - kk * BLOCK_K, other=0.0)
        b = tl.load(b_ptrs, mask=offs_k[:, None] < K - kk * BLOCK_K, other=0.0)
        acc = tl.dot(a, b, acc)
        a_ptrs += BLOCK_K * stride_ak
        b_ptrs += BLOCK_K * stride_bk

    c = acc.to(c_ptr.dtype.element_ty)
    offs_cm = pid_m * BLOCK_M + tl.arange(0, BLOCK_M)
    offs_cn = pid_n * BLOCK_N + tl.arange(0, BLOCK_N)
    c_ptrs = c_ptr + offs_cm[:, None] * stride_cm + offs_cn[None, :] * stride_cn
    mask = (offs_cm[:, None] < M) & (offs_cn[None, :] < N)
    tl.store(c_ptrs, c, mask=mask)

# config = {"BLOCK_K": 128, "BLOCK_M": 512, "BLOCK_N": 64, "GROUP_M": 8, "arch": "sm_100", "dtype": "fp8e5m2", "num_ctas": 2, "num_stages": 3, "num_warps": 4}
# arch = sm_100


// ===== COMPILED SASS (sm_100a) =====

	.target	sm_100a

	.elftype	@"ET_EXEC"


//--------------------- .note.nv.tkinfo           --------------------------
	.section	.note.nv.tkinfo,"",@"SHT_NOTE"
	.sectionflags	@"SHF_NOTE_NV_TKINFO"
	.tkinfo
        /*0018*/ 	.word	0x00000081
        /*0030*/ 	.string	""
        /*0030*/ 	.string	"ptxas-blackwell"
        /*0030*/ 	.string	"Cuda compilation tools, release 12.9, V12.9.86"
        /*0030*/ 	.string	"Build cuda_12.9.r12.9/compiler.36037853_0"
        /*0030*/ 	.string	"-v  -suppress-debug-info  -lineinfo  -arch sm_100a "



//--------------------- .note.nv.cuver            --------------------------
	.section	.note.nv.cuver,"",@"SHT_NOTE"
	.sectionflags	@"SHF_NOTE_NV_CUVER"
        /*0018*/ 	.short	0x0001
        /*001a*/ 	.short	0x0064
        /*001c*/ 	.short	0x0001
        /*001e*/ 	.short	0x0000
        /*0020*/ 	.short	0x0001
        /*0022*/ 	.short	0x0000


//--------------------- .nv.info                  --------------------------
	.section	.nv.info,"",@"SHT_CUDA_INFO"
	.align	4


	//----- nvinfo : EIATTR_REGCOUNT
	.align		4
        /*0000*/ 	.byte	0x04, 0x2f
        /*0002*/ 	.short	(.L_6 - .L_5)
	.align		4
.L_5:
        /*0004*/ 	.word	index@(matmul_kernel)
        /*0008*/ 	.word	0x000000a8


	//----- nvinfo : EIATTR_FRAME_SIZE
	.align		4
.L_6:
        /*000c*/ 	.byte	0x04, 0x11
        /*000e*/ 	.short	(.L_8 - .L_7)
	.align		4
.L_7:
        /*0010*/ 	.word	index@($__internal_2_$__cuda_sm10x_tcgen05_guardrail_trap_unallocated_columns_being_dealloced)
        /*0014*/ 	.word	0x00000b98


	//----- nvinfo : EIATTR_FRAME_SIZE
	.align		4
.L_8:
        /*0018*/ 	.byte	0x04, 0x11
        /*001a*/ 	.short	(.L_10 - .L_9)
	.align		4
.L_9:
        /*001c*/ 	.word	index@($__internal_1_$__cuda_sm10x_tcgen05_guardrail_trap_phase_invalid_during_alloc)
        /*0020*/ 	.word	0x00000b98


	//----- nvinfo : EIATTR_FRAME_SIZE
	.align		4
.L_10:
        /*0024*/ 	.byte	0x04, 0x11
        /*0026*/ 	.short	(.L_12 - .L_11)
	.align		4
.L_11:
        /*0028*/ 	.word	index@($__internal_0_$__cuda_sm10x_tcgen05_guardrail_trap_col_being_dealloced_not_returned_by_alloc)
        /*002c*/ 	.word	0x00000b98


	//----- nvinfo : EIATTR_FRAME_SIZE
	.align		4
.L_12:
        /*0030*/ 	.byte	0x04, 0x11
        /*0032*/ 	.short	(.L_14 - .L_13)
	.align		4
.L_13:
        /*0034*/ 	.word	index@(matmul_kernel)
        /*0038*/ 	.word	0x00000b98


	//----- nvinfo : EIATTR_MIN_STACK_SIZE
	.align		4
.L_14:
        /*003c*/ 	.byte	0x04, 0x12
        /*003e*/ 	.short	(.L_16 - .L_15)
	.align		4
.L_15:
        /*0040*/ 	.word	index@(matmul_kernel)
        /*0044*/ 	.word	0x00000b98
.L_16:


//--------------------- .nv.info.matmul_kernel    --------------------------
	.section	.nv.info.matmul_kernel,"",@"SHT_CUDA_INFO"
	.sectionflags	@""
	.align	4


	//----- nvinfo : EIATTR_CUDA_API_VERSION
	.align		4
        /*0000*/ 	.byte	0x04, 0x37
        /*0002*/ 	.short	(.L_18 - .L_17)
.L_17:
        /*0004*/ 	.word	0x00000081


	//----- nvinfo : EIATTR_KPARAM_INFO
	.align		4
.L_18:
        /*0008*/ 	.byte	0x04, 0x17
        /*000a*/ 	.short	(.L_20 - .L_19)
.L_19:
        /*000c*/ 	.word	0x00000000
        /*0010*/ 	.short	0x000d
        /*0012*/ 	.short	0x0048
        /*0014*/ 	.byte	0x00, 0xf4, 0x21, 0x00


	//----- nvinfo : EIATTR_KPARAM_INFO
	.align		4
.L_20:
        /*0018*/ 	.byte	0x04, 0x17
        /*001a*/ 	.short	(.L_22 - .L_21)
.L_21:
        /*001c*/ 	.word	0x00000000
        /*0020*/ 	.short	0x000c
        /*0022*/ 	.short	0x0040
        /*0024*/ 	.byte	0x00, 0xf4, 0x21, 0x00


	//----- nvinfo : EIATTR_KPARAM_INFO
	.align		4
.L_22:
        /*0028*/ 	.byte	0x04, 0x17
        /*002a*/ 	.short	(.L_24 - .L_23)
.L_23:
        /*002c*/ 	.word	0x00000000
        /*0030*/ 	.short	0x000b
        /*0032*/ 	.short	0x0038
        /*0034*/ 	.byte	0x00, 0xf0, 0x11, 0x00


	//----- nvinfo : EIATTR_KPARAM_INFO
	.align		4
.L_24:
        /*0038*/ 	.byte	0x04, 0x17
        /*003a*/ 	.short	(.L_26 - .L_25)
.L_25:
        /*003c*/ 	.word	0x00000000
        /*0040*/ 	.short	0x000a
        /*0042*/ 	.short	0x0034
        /*0044*/ 	.byte	0x00, 0xf0, 0x11, 0x00


	//----- nvinfo : EIATTR_KPARAM_INFO
	.align		4
.L_26:
        /*0048*/ 	.byte	0x04, 0x17
        /*004a*/ 	.short	(.L_28 - .L_27)
.L_27:
        /*004c*/ 	.word	0x00000000
        /*0050*/ 	.short	0x0009
        /*0052*/ 	.short	0x0030
        /*0054*/ 	.byte	0x00, 0xf0, 0x11, 0x00


	//----- nvinfo : EIATTR_KPARAM_INFO
	.align		4
.L_28:
        /*0058*/ 	.byte	0x04, 0x17
        /*005a*/ 	.short	(.L_30 - .L_29)
.L_29:
        /*005c*/ 	.word	0x00000000
        /*0060*/ 	.short	0x0008
        /*0062*/ 	.short	0x002c
        /*0064*/ 	.byte	0x00, 0xf0, 0x11, 0x00


	//----- nvinfo : EIATTR_KPARAM_INFO
	.align		4
.L_30:
        /*0068*/ 	.byte	0x04, 0x17
        /*006a*/ 	.short	(.L_32 - .L_31)
.L_31:
        /*006c*/ 	.word	0x00000000
        /*0070*/ 	.short	0x0007
        /*0072*/ 	.short	0x0028
        /*0074*/ 	.byte	0x00, 0xf0, 0x11, 0x00


	//----- nvinfo : EIATTR_KPARAM_INFO
	.align		4
.L_32:
        /*0078*/ 	.byte	0x04, 0x17
        /*007a*/ 	.short	(.L_34 - .L_33)
.L_33:
        /*007c*/ 	.word	0x00000000
        /*0080*/ 	.short	0x0006
        /*0082*/ 	.short	0x0024
        /*0084*/ 	.byte	0x00, 0xf0, 0x11, 0x00


	//----- nvinfo : EIATTR_KPARAM_INFO
	.align		4
.L_34:
        /*0088*/ 	.byte	0x04, 0x17
        /*008a*/ 	.short	(.L_36 - .L_35)
.L_35:
        /*008c*/ 	.word	0x00000000
        /*0090*/ 	.short	0x0005
        /*0092*/ 	.short	0x0020
        /*0094*/ 	.byte	0x00, 0xf0, 0x11, 0x00


	//----- nvinfo : EIATTR_KPARAM_INFO
	.align		4
.L_36:
        /*0098*/ 	.byte	0x04, 0x17
        /*009a*/ 	.short	(.L_38 - .L_37)
.L_37:
        /*009c*/ 	.word	0x00000000
        /*00a0*/ 	.short	0x0004
        /*00a2*/ 	.short	0x001c
        /*00a4*/ 	.byte	0x00, 0xf0, 0x11, 0x00


	//----- nvinfo : EIATTR_KPARAM_INFO
	.align		4
.L_38:
        /*00a8*/ 	.byte	0x04, 0x17
        /*00aa*/ 	.short	(.L_40 - .L_39)
.L_39:
        /*00ac*/ 	.word	0x00000000
        /*00b0*/ 	.short	0x0003
        /*00b2*/ 	.short	0x0018
        /*00b4*/ 	.byte	0x00, 0xf0, 0x11, 0x00


	//----- nvinfo : EIATTR_KPARAM_INFO
	.align		4
.L_40:
        /*00b8*/ 	.byte	0x04, 0x17
        /*00ba*/ 	.short	(.L_42 - .L_41)
.L_41:
        /*00bc*/ 	.word	0x00000000
        /*00c0*/ 	.short	0x0002
        /*00c2*/ 	.short	0x0010
        /*00c4*/ 	.byte	0x00, 0xf4, 0x21, 0x00


	//----- nvinfo : EIATTR_KPARAM_INFO
	.align		4
.L_42:
        /*00c8*/ 	.byte	0x04, 0x17
        /*00ca*/ 	.short	(.L_44 - .L_43)
.L_43:
        /*00cc*/ 	.word	0x00000000
        /*00d0*/ 	.short	0x0001
        /*00d2*/ 	.short	0x0008
        /*00d4*/ 	.byte	0x00, 0xf4, 0x21, 0x00


	//----- nvinfo : EIATTR_KPARAM_INFO
	.align		4
.L_44:
        /*00d8*/ 	.byte	0x04, 0x17
        /*00da*/ 	.short	(.L_46 - .L_45)
.L_45:
        /*00dc*/ 	.word	0x00000000
        /*00e0*/ 	.short	0x0000
        /*00e2*/ 	.short	0x0000
        /*00e4*/ 	.byte	0x00, 0xf4, 0x21, 0x00


	//----- nvinfo : EIATTR_EXPLICIT_CLUSTER
	.align		4
.L_46:
        /*00e8*/ 	.byte	0x01, 0x3e
	.zero		2


	//----- nvinfo : EIATTR_CTA_PER_CLUSTER
	.align		4
        /*00ec*/ 	.byte	0x04, 0x3d
        /*00ee*/ 	.short	(.L_48 - .L_47)
.L_47:
        /*00f0*/ 	.word	0x00000002
        /*00f4*/ 	.word	0x00000001
        /*00f8*/ 	.word	0x00000001


	//----- nvinfo : EIATTR_AT_ENTRY_FRAGMENTS
	.align		4
.L_48:
        /*00fc*/ 	.byte	0x04, 0x4f
        /*00fe*/ 	.short	(.L_50 - .L_49)


	//   ....[0]....
.L_49:
        /*0100*/ 	.word	0x00000004


	//   ....[1]....
        /*0104*/ 	.word	0x00000005


	//----- nvinfo : EIATTR_RESERVED_SMEM_USED
	.align		4
.L_50:
        /*0108*/ 	.byte	0x01, 0x41
	.zero		2


	//----- nvinfo : EIATTR_SPARSE_MMA_MASK
	.align		4
        /*010c*/ 	.byte	0x03, 0x50
        /*010e*/ 	.short	0x0000


	//----- nvinfo : EIATTR_TCGEN05_2CTA_USED
	.align		4
        /*0110*/ 	.byte	0x01, 0x52
	.zero		2


	//----- nvinfo : EIATTR_MAXREG_COUNT
	.align		4
        /*0114*/ 	.byte	0x03, 0x1b
        /*0116*/ 	.short	0x00ff


	//----- nvinfo : EIATTR_NUM_BARRIERS
	.align		4
        /*0118*/ 	.byte	0x02, 0x4c
        /*011a*/ 	.byte	0x01
	.zero		1


	//----- nvinfo : EIATTR_ANNOTATIONS
	.align		4
        /*011c*/ 	.byte	0x04, 0x55
        /*011e*/ 	.short	(.L_52 - .L_51)


	//   ....[0]....
.L_51:
        /*0120*/ 	.word	0x00000001
        /*0124*/ 	.byte	0x70, 0x10, 0x00, 0x00, 0x01, 0x00, 0x00, 0x00, 0x50, 0x11, 0x00, 0x00, 0x01, 0x00, 0x00, 0x00
        /* <DEDUP_REMOVED lines=1375> */
        /*5724*/ 	.byte	0xc0, 0x21, 0x02, 0x00, 0x01, 0x00, 0x00, 0x00, 0x80, 0x22, 0x02, 0x00


	//----- nvinfo : EIATTR_INT_WARP_WIDE_INSTR_OFFSETS
	.align		4
.L_52:
        /*5730*/ 	.byte	0x04, 0x31
        /*5732*/ 	.short	(.L_54 - .L_53)


	//   ....[0]....
.L_53:
        /*5734*/ 	.word	0x00001050


	//   ....[1]....
        /*5738*/ 	.word	0x00001060


	//   ....[2]....
        /*573c*/ 	.word	0x00009d60


	//   ....[3]....
        /*5740*/ 	.word	0x00025da0


	//   ....[4]....
        /*5744*/ 	.word	0x00025df0


	//----- nvinfo : EIATTR_COOP_GROUP_MASK_REGIDS
	.align		4
.L_54:
        /*5748*/ 	.byte	0x04, 0x29
        /*574a*/ 	.short	(.L_56 - .L_55)


	//   ....[0]....
.L_55:
        /*574c*/ 	.word	0xffffffff


	//   ....[1]....
        /*5750*/ 	.word	0xffffffff


	//   ....[2]....
        /*5754*/ 	.word	0xffffffff


	//   ....[3]....
        /*5758*/ 	.word	0xffffffff


	//----- nvinfo : EIATTR_COOP_GROUP_INSTR_OFFSETS
	.align		4
.L_56:
        /*575c*/ 	.byte	0x04, 0x28
        /*575e*/ 	.short	(.L_58 - .L_57)


	//   ....[0]....
.L_57:
        /*5760*/ 	.word	0x00000070


	//   ....[1]....
        /*5764*/ 	.word	0x00000670


	//   ....[2]....
        /*5768*/ 	.word	0x00025c30


	//   ....[3]....
        /*576c*/ 	.word	0x00025ea0


	//----- nvinfo : EIATTR_VRC_CTA_INIT_COUNT
	.align		4
.L_58:
        /*5770*/ 	.byte	0x02, 0x4a
        /*5772*/ 	.byte	0x80
	.zero		1


	//----- nvinfo : EIATTR_MBARRIER_INSTR_OFFSETS
	.align		4
        /*5774*/ 	.byte	0x04, 0x39
        /*5776*/ 	.short	(.L_60 - .L_59)


	//   ....[0]....
.L_59:
        /*5778*/ 	.word	0x000002f0
        /*577c*/ 	.word	0x00000007
        /*5780*/ 	.word	0x00000000
        /*5784*/ 	.short	0x010a
        /*5786*/ 	.byte	0xff
	.zero		1


	//   ....[1]....
        /*5788*/ 	.word	0x00000310
        /*578c*/ 	.word	0x00000007
        /*5790*/ 	.word	0x00000000
        /*5794*/ 	.short	0x010a
        /*5796*/ 	.byte	0xff
	.zero		1


	//   ....[2]....
        /*5798*/ 	.word	0x000004e0
        /*579c*/ 	.word	0x00000009
        /*57a0*/ 	.word	0x00000000
        /*57a4*/ 	.short	0x010a
        /*57a6*/ 	.byte	0xff
	.zero		1


	//   ....[3]....
        /*57a8*/ 	.word	0x00000500
        /*57ac*/ 	.word	0x00000009
        /*57b0*/ 	.word	0x00000000
        /*57b4*/ 	.short	0x010a
        /*57b6*/ 	.byte	0xff
	.zero		1


	//   ....[4]....
        /*57b8*/ 	.word	0x000005f0
        /*57bc*/ 	.word	0x00000005
        /*57c0*/ 	.word	0x00000000
        /*57c4*/ 	.short	0x0101
        /*57c6*/ 	.byte	0xff
	.zero		1


	//   ....[5]....
        /*57c8*/ 	.word	0x00001250
        /*57cc*/ 	.word	0x000000ff
        /*57d0*/ 	.word	0x00000000
        /*57d4*/ 	.short	0x0100
        /*57d6*/ 	.byte	0x08
	.zero		1


	//   ....[6]....
        /*57d8*/ 	.word	0x00009da0
        /*57dc*/ 	.word	0x000000ff
        /*57e0*/ 	.word	0x00012008
        /*57e4*/ 	.short	0x0100
        /*57e6*/ 	.byte	0x06
	.zero		1


	//   ....[7]....
        /*57e8*/ 	.word	0x00017390
        /*57ec*/ 	.word	0x000000ff
        /*57f0*/ 	.word	0x00000000
        /*57f4*/ 	.short	0x010a
        /*57f6*/ 	.byte	0x08
	.zero		1


	//   ....[8]....
        /*57f8*/ 	.word	0x00021380
        /*57fc*/ 	.word	0x000000ff
        /*5800*/ 	.word	0x00000000
        /*5804*/ 	.short	0x010a
        /*5806*/ 	.byte	0x08
	.zero		1


	//   ....[9]....
        /*5808*/ 	.word	0x000214b0
        /*580c*/ 	.word	0x000000ff
        /*5810*/ 	.word	0x00012000
        /*5814*/ 	.short	0x0108
        /*5816*/ 	.byte	0x06
	.zero		1


	//   ....[10]....
        /*5818*/ 	.word	0x000215a0
        /*581c*/ 	.word	0x000000ff
        /*5820*/ 	.word	0x00012008
        /*5824*/ 	.short	0x0108
        /*5826*/ 	.byte	0x06
	.zero		1


	//   ....[11]....
        /*5828*/ 	.word	0x00025ed0
        /*582c*/ 	.word	0x00000007
        /*5830*/ 	.word	0x00000000
        /*5834*/ 	.short	0x010a
        /*5836*/ 	.byte	0xff
	.zero		1


	//   ....[12]....
        /*5838*/ 	.word	0x00025f30
        /*583c*/ 	.word	0x00000009
        /*5840*/ 	.word	0x00000000
        /*5844*/ 	.short	0x010a
        /*5846*/ 	.byte	0xff
	.zero		1


	//   ....[13]....
        /*5848*/ 	.word	0x00025f80
        /*584c*/ 	.word	0x000000ff
        /*5850*/ 	.word	0x00000000
        /*5854*/ 	.short	0x010a
        /*5856*/ 	.byte	0x08
	.zero		1


	//   ....[14]....
        /*5858*/ 	.word	0x00025fb0
        /*585c*/ 	.word	0x000000ff
        /*5860*/ 	.word	0x00000000
        /*5864*/ 	.short	0x010a
        /*5866*/ 	.byte	0x08
	.zero		1


	//----- nvinfo : EIATTR_NUM_MBARRIERS
	.align		4
.L_60:
        /*5868*/ 	.byte	0x03, 0x38
        /*586a*/ 	.short	0x0002


	//----- nvinfo : EIATTR_EXIT_INSTR_OFFSETS
	.align		4
        /*586c*/ 	.byte	0x04, 0x1c
        /*586e*/ 	.short	(.L_62 - .L_61)


	//   ....[0]....
.L_61:
        /*5870*/ 	.word	0x00025eb0


	//----- nvinfo : EIATTR_REQNTID
	.align		4
.L_62:
        /*5874*/ 	.byte	0x04, 0x10
        /*5876*/ 	.short	(.L_64 - .L_63)
.L_63:
        /*5878*/ 	.word	0x00000080
        /*587c*/ 	.word	0x00000001
        /*5880*/ 	.word	0x00000001


	//----- nvinfo : EIATTR_CRS_STACK_SIZE
	.align		4
.L_64:
        /*5884*/ 	.byte	0x04, 0x1e
        /*5886*/ 	.short	(.L_66 - .L_65)
.L_65:
        /*5888*/ 	.word	0x00000000


	//----- nvinfo : EIATTR_CBANK_PARAM_SIZE
	.align		4
.L_66:
        /*588c*/ 	.byte	0x03, 0x19
        /*588e*/ 	.short	0x0050


	//----- nvinfo : EIATTR_PARAM_CBANK
	.align		4
        /*5890*/ 	.byte	0x04, 0x0a
        /*5892*/ 	.short	(.L_68 - .L_67)
	.align		4
.L_67:
        /*5894*/ 	.word	index@(.nv.constant0.matmul_kernel)
        /*5898*/ 	.short	0x0380
        /*589a*/ 	.short	0x0050


	//----- nvinfo : EIATTR_SW_WAR
	.align		4
.L_68:
        /*589c*/ 	.byte	0x04, 0x36
        /*589e*/ 	.short	(.L_70 - .L_69)
.L_69:
        /*58a0*/ 	.word	0x00000008
.L_70:


//--------------------- .nv.compat                --------------------------
	.section	.nv.compat,"",@"SHT_CUDA_COMPAT_INFO"
	.align	4
        /*0000*/ 	.byte	0x02, 0x02, 0x02, 0x00, 0x02, 0x05, 0x05, 0x00, 0x02, 0x03, 0x00, 0x00, 0x02, 0x06, 0x01, 0x00


//--------------------- .nv.callgraph             --------------------------
	.section	.nv.callgraph,"",@"SHT_CUDA_CALLGRAPH"
	.align	4
	.sectionentsize	8
	.align		4
        /*0000*/ 	.word	0x00000000
	.align		4
        /*0004*/ 	.word	0xffffffff
	.align		4
        /*0008*/ 	.word	0x00000000
	.align		4
        /*000c*/ 	.word	0xfffffffe
	.align		4
        /*0010*/ 	.word	0x00000000
	.align		4
        /*0014*/ 	.word	0xfffffffd
	.align		4
        /*0018*/ 	.word	0x00000000
	.align		4
        /*001c*/ 	.word	0xfffffffc


//--------------------- .text.matmul_kernel       --------------------------
	.section	.text.matmul_kernel,"ax",@progbits
	.align	128
        .global         matmul_kernel
        .type           matmul_kernel,@function
        .size           matmul_kernel,(.L_x_28 - matmul_kernel)
        .other          matmul_kernel,@"STO_CUDA_ENTRY STV_DEFAULT"
matmul_kernel:
.text.matmul_kernel:
[----:B------:R-:W0:Y:S01]  /*0000*/  LDC R1, c[0x0][0x37c] ;  /* 0x0000df00ff017b82 */ /* 0x000e220000000800 */
[----:B------:R-:W1:Y:S01]  /*0010*/  S2R R12, SR_TID.X ;  /* 0x00000000000c7919 */ /* 0x000e620000002100 */
[----:B0-----:R-:W-:Y:S01]  /*0020*/  VIADD R1, R1, 0xfffff468 ;  /* 0xfffff46801017836 */ /* 0x001fe20000000000 */
[----:B-1----:R-:W-:-:S13]  /*0030*/  ISETP.GE.U32.AND P0, PT, R12, 0x20, PT ;  /* 0x000000200c00780c */ /* 0x002fda0003f06070 */
[----:B------:R-:W-:Y:S02]  /*0040*/  VOTEU.ANY UP0, P0 ;  /* 0x0000000000ff7886 */ /* 0x000fe40000000100 */
[----:B------:R-:W-:Y:S05]  /*0050*/  BRA.U UP0, `(.L_x_0) ;  /* 0x0000000500887547 */ /* 0x000fea000b800000 */
[----:B------:R-:W0:Y:S01]  /*0060*/  S2R R11, SR_CgaCtaId ;  /* 0x00000000000b7919 */ /* 0x000e220000008800 */
[----:B------:R-:W-:Y:S01]  /*0070*/  NOP ;  /* 0x0000000000007918 */ /* 0x000fe20000000000 */
[----:B------:R-:W-:-:S04]  /*0080*/  MOV R0, 0x40 ;  /* 0x0000004000007802 */ /* 0x000fc80000000f00 */
[----:B0-----:R-:W-:Y:S02]  /*0090*/  LEA R2, R11, R0, 0x18 ;  /* 0x000000000b027211 */ /* 0x001fe400078ec0ff */
[----:B------:R-:W-:-:S04]  /*00a0*/  MOV R0, 0x400 ;  /* 0x0000040000007802 */ /* 0x000fc80000000f00 */
[----:B------:R-:W0:Y:S01]  /*00b0*/  LDS.U8 R2, [R2] ;  /* 0x0000000002027984 */ /* 0x000e220000000000 */
[----:B------:R-:W-:Y:S02]  /*00c0*/  LEA R0, R11, R0, 0x18 ;  /* 0x000000000b007211 */ /* 0x000fe400078ec0ff */
[----:B0-----:R-:W-:-:S13]  /*00d0*/  ISETP.NE.AND P0, PT, R2, RZ, PT ;  /* 0x000000ff0200720c */ /* 0x001fda0003f05270 */
[----:B------:R-:W-:Y:S05]  /*00e0*/  @P0 BRA `(.L_x_1) ;  /* 0x00000004004c0947 */ /* 0x000fea0003800000 */
[C---:B------:R-:W-:Y:S02]  /*00f0*/  LOP3.LUT R2, R11.reuse, 0x1, RZ, 0xc0, !PT ;  /* 0x000000010b027812 */ /* 0x040fe400078ec0ff */
[----:B------:R-:W-:Y:S02]  /*0100*/  LOP3.LUT R5, R11, 0x1, RZ, 0x3c, !PT ;  /* 0x000000010b057812 */ /* 0x000fe400078e3cff */
[----:B------:R-:W-:-:S13]  /*0110*/  ISETP.NE.U32.AND P0, PT, R2, 0x1, PT ;  /* 0x000000010200780c */ /* 0x000fda0003f05070 */
[----:B------:R-:W-:Y:S05]  /*0120*/  @!P0 BRA `(.L_x_2) ;  /* 0x0000000000c08947 */ /* 0x000fea0003800000 */
[----:B------:R-:W-:Y:S01]  /*0130*/  ELECT P1, URZ, PT ;  /* 0x0000000000ff782f */ /* 0x000fe20003820000 */
[----:B------:R-:W-:-:S12]  /*0140*/  BSSY B0, `(.L_x_2) ;  /* 0x000002e000007945 */ /* 0x000fd80003800000 */
[----:B------:R-:W-:Y:S05]  /*0150*/  @!P1 BRA `(.L_x_3) ;  /* 0x0000000000b09947 */ /* 0x000fea0003800000 */
[----:B------:R-:W-:-:S05]  /*0160*/  UMOV UR4, 0x4 ;  /* 0x0000000400047882 */ /* 0x000fca0000000000 */
[----:B------:R-:W-:Y:S04]  /*0170*/  DEPBAR.LE SB0, 0x36 ;  /* 0x00008d800000791a */ /* 0x000fe80000000000 */
[----:B------:R-:W0:Y:S02]  /*0180*/  UTCATOMSWS.2CTA.FIND_AND_SET.ALIGN UP1, UR4, UR4 ;  /* 0x00000004000475e3 */ /* 0x000e240008220800 */
[----:B0-----:R-:W-:Y:S01]  /*0190*/  PLOP3.LUT P1, PT, PT, PT, UP1, 0x80, 0x8 ;  /* 0x000000000008781c */ /* 0x001fe20003f2f018 */
[----:B------:R-:W-:-:S03]  /*01a0*/  IMAD.U32 R4, RZ, RZ, UR4 ;  /* 0x00000004ff047e24 */ /* 0x000fc6000f8e00ff */
[----:B------:R-:W-:-:S04]  /*01b0*/  SEL R2, RZ, 0xffffffff, !P1 ;  /* 0xffffffffff027807 */ /* 0x000fc80004800000 */
[----:B------:R-:W-:-:S13]  /*01c0*/  ISETP.NE.AND P1, PT, R2, RZ, PT ;  /* 0x000000ff0200720c */ /* 0x000fda0003f25270 */
[----:B------:R-:W-:Y:S05]  /*01d0*/  @P1 BRA `(.L_x_4) ;  /* 0x0000000000241947 */ /* 0x000fea0003800000 */
.L_x_5:
[----:B------:R-:W-:Y:S05]  /*01e0*/  NANOSLEEP 0x64 ;  /* 0x000000640000795d */ /* 0x000fea0003800000 */
[----:B------:R-:W-:-:S05]  /*01f0*/  UMOV UR4, 0x4 ;  /* 0x0000000400047882 */ /* 0x000fca0000000000 */
[----:B------:R-:W-:Y:S04]  /*0200*/  DEPBAR.LE SB0, 0x36 ;  /* 0x00008d800000791a */ /* 0x000fe80000000000 */
[----:B------:R-:W0:Y:S02]  /*0210*/  UTCATOMSWS.2CTA.FIND_AND_SET.ALIGN UP1, UR4, UR4 ;  /* 0x00000004000475e3 */ /* 0x000e240008220800 */
[----:B0-----:R-:W-:Y:S01]  /*0220*/  PLOP3.LUT P1, PT, PT, PT, UP1, 0x80, 0x8 ;  /* 0x000000000008781c */ /* 0x001fe20003f2f018 */
[----:B------:R-:W-:-:S03]  /*0230*/  IMAD.U32 R4, RZ, RZ, UR4 ;  /* 0x00000004ff047e24 */ /* 0x000fc6000f8e00ff */
[----:B------:R-:W-:-:S04]  /*0240*/  SEL R2, RZ, 0xffffffff, !P1 ;  /* 0xffffffffff027807 */ /* 0x000fc80004800000 */
[----:B------:R-:W-:-:S13]  /*0250*/  ISETP.NE.AND P1, PT, R2, RZ, PT ;  /* 0x000000ff0200720c */ /* 0x000fda0003f25270 */
[----:B------:R-:W-:Y:S05]  /*0260*/  @!P1 BRA `(.L_x_5) ;  /* 0xfffffffc00dc9947 */ /* 0x000fea000383ffff */
.L_x_4:
[----:B------:R-:W-:Y:S01]  /*0270*/  MOV R2, 0x60 ;  /* 0x0000006000027802 */ /* 0x000fe20000000f00 */
[----:B------:R-:W-:Y:S01]  /*0280*/  IMAD.MOV.U32 R10, RZ, RZ, 0x4 ;  /* 0x00000004ff0a7424 */ /* 0x000fe200078e00ff */
[----:B------:R-:W-:Y:S01]  /*0290*/  MOV R3, 0x58 ;  /* 0x0000005800037802 */ /* 0x000fe20000000f00 */
[----:B------:R-:W-:Y:S01]  /*02a0*/  IMAD.MOV.U32 R13, RZ, RZ, 0xf ;  /* 0x0000000fff0d7424 */ /* 0x000fe200078e00ff */
[C---:B------:R-:W-:Y:S02]  /*02b0*/  LEA R6, R11.reuse, R2, 0x18 ;  /* 0x000000020b067211 */ /* 0x040fe400078ec0ff */
[----:B------:R-:W-:-:S03]  /*02c0*/  LEA R7, R11, R3, 0x18 ;  /* 0x000000030b077211 */ /* 0x000fc600078ec0ff */
[----:B------:R-:W0:Y:S02]  /*02d0*/  LDS R2, [R6] ;  /* 0x0000000006027984 */ /* 0x000e240000000800 */
[----:B0-----:R-:W-:-:S04]  /*02e0*/  IMAD.U32 R2, R2, -0x80000000, RZ ;  /* 0x8000000002027824 */ /* 0x001fc800078e00ff */
[----:B------:R-:W0:Y:S02]  /*02f0*/  SYNCS.PHASECHK.TRANS64.TRYWAIT P1, [R7+URZ], R2 ;  /* 0x00000002070075a7 */ /* 0x000e2400080211ff */
[----:B0-----:R-:W-:Y:S05]  /*0300*/  @P1 BRA `(.L_x_6) ;  /* 0x0000000000081947 */ /* 0x001fea0003800000 */
[----:B------:R-:W0:Y:S02]  /*0310*/  SYNCS.PHASECHK.TRANS64.TRYWAIT P1, [R7+URZ], R2 ;  /* 0x00000002070075a7 */ /* 0x000e2400080211ff */
[----:B0-----:R-:W-:Y:S05]  /*0320*/  @!P1 BRA `(.L_x_7) ;  /* 0x0000025800e49947 */ /* 0x001fea0003800000 */
.L_x_6:
[C---:B------:R-:W-:Y:S01]  /*0330*/  PRMT R9, R5.reuse, 0x654, R7 ;  /* 0x0000065405097816 */ /* 0x040fe20000000007 */
[C---:B0-----:R-:W-:Y:S01]  /*0340*/  IMAD.SHL.U32 R3, R4.reuse, 0x20, RZ ;  /* 0x0000002004037824 */ /* 0x041fe200078e00ff */
[----:B------:R-:W-:Y:S01]  /*0350*/  PRMT R8, R5, 0x654, R0 ;  /* 0x0000065405087816 */ /* 0x000fe20000000000 */
[----:B------:R-:W-:Y:S01]  /*0360*/  IMAD.MOV.U32 R14, RZ, RZ, 0x1 ;  /* 0x00000001ff0e7424 */ /* 0x000fe200078e00ff */
[----:B------:R0:W-:Y:S01]  /*0370*/  SYNCS.ARRIVE.TRANS64.RED RZ, [R9+URZ], R10 ;  /* 0x0000000a09ff79a7 */ /* 0x0001e200080004ff */
[----:B------:R-:W-:Y:S01]  /*0380*/  VIADD R7, R4, 0x10 ;  /* 0x0000001004077836 */ /* 0x000fe20000000000 */
[----:B------:R1:W-:Y:S01]  /*0390*/  STS [R0], R3 ;  /* 0x0000000300007388 */ /* 0x0003e20000000800 */
[----:B------:R-:W-:-:S03]  /*03a0*/  SHF.L.U32 R2, R13, R4, RZ ;  /* 0x000000040d027219 */ /* 0x000fc600000006ff */
[----:B------:R-:W-:Y:S01]  /*03b0*/  SHF.L.U32 R7, R14, R7, RZ ;  /* 0x000000070e077219 */ /* 0x000fe200000006ff */
[----:B------:R1:W-:Y:S01]  /*03c0*/  STAS [R8.64], R4 ;  /* 0x0000000408007dbd */ /* 0x0003e2000c0008ff */
[----:B0-----:R-:W-:Y:S02]  /*03d0*/  MOV R10, 0x50 ;  /* 0x00000050000a7802 */ /* 0x001fe40000000f00 */
[----:B------:R-:W-:Y:S02]  /*03e0*/  LOP3.LUT R2, R7, R2, RZ, 0xfc, !PT ;  /* 0x0000000207027212 */ /* 0x000fe400078efcff */
[----:B------:R-:W-:-:S05]  /*03f0*/  LEA R7, R11, R10, 0x18 ;  /* 0x0000000a0b077211 */ /* 0x000fca00078ec0ff */
[----:B------:R1:W-:Y:S04]  /*0400*/  ATOMS.OR RZ, [R7], R2 ;  /* 0x0000000207ff738c */ /* 0x0003e80003000000 */
[----:B------:R1:W-:Y:S02]  /*0410*/  ATOMS.XOR RZ, [R6], R14 ;  /* 0x0000000e06ff738c */ /* 0x0003e40003800000 */
.L_x_3:
[----:B------:R-:W-:Y:S05]  /*0420*/  BSYNC B0 ;  /* 0x0000000000007941 */ /* 0x000fea0003800000 */
.L_x_2:
[----:B------:R-:W-:Y:S05]  /*0430*/  @P0 BRA `(.L_x_8) ;  /* 0x0000000000880947 */ /* 0x000fea0003800000 */
[----:B------:R-:W-:Y:S05]  /*0440*/  WARPSYNC.ALL ;  /* 0x0000000000007948 */ /* 0x000fea0003800000 */
[----:B------:R-:W-:Y:S01]  /*0450*/  NOP ;  /* 0x0000000000007918 */ /* 0x000fe20000000000 */
[----:B------:R-:W-:-:S13]  /*0460*/  ELECT P0, URZ, PT ;  /* 0x0000000000ff782f */ /* 0x000fda0003800000 */
[----:B------:R-:W-:Y:S05]  /*0470*/  @!P0 BRA `(.L_x_8) ;  /* 0x0000000000788947 */ /* 0x000fea0003800000 */
[----:B-1----:R-:W-:Y:S02]  /*0480*/  MOV R2, 0x60 ;  /* 0x0000006000027802 */ /* 0x002fe40000000f00 */
[----:B------:R-:W-:Y:S02]  /*0490*/  MOV R4, 0x58 ;  /* 0x0000005800047802 */ /* 0x000fe40000000f00 */
        /* <DEDUP_REMOVED lines=8> */
.L_x_9:
[----:B------:R-:W1:Y:S01]  /*0520*/  LDS R2, [R0] ;  /* 0x0000000000027984 */ /* 0x000e620000000800 */
[----:B------:R-:W-:Y:S01]  /*0530*/  IMAD.MOV.U32 R7, RZ, RZ, 0xf ;  /* 0x0000000fff077424 */ /* 0x000fe200078e00ff */
[----:B------:R-:W-:Y:S01]  /*0540*/  PRMT R5, R5, 0x654, R9 ;  /* 0x0000065405057816 */ /* 0x000fe20000000009 */
[----:B------:R-:W-:Y:S02]  /*0550*/  IMAD.MOV.U32 R13, RZ, RZ, 0x1 ;  /* 0x00000001ff0d7424 */ /* 0x000fe400078e00ff */
[C---:B01----:R-:W-:Y:S02]  /*0560*/  IMAD.SHL.U32 R3, R2.reuse, 0x20, RZ ;  /* 0x0000002002037824 */ /* 0x043fe400078e00ff */
[----:B------:R-:W-:Y:S01]  /*0570*/  VIADD R4, R2, 0x10 ;  /* 0x0000001002047836 */ /* 0x000fe20000000000 */
[----:B------:R-:W-:Y:S02]  /*0580*/  SHF.L.U32 R2, R7, R2, RZ ;  /* 0x0000000207027219 */ /* 0x000fe400000006ff */
[----:B------:R0:W-:Y:S02]  /*0590*/  STS [R0], R3 ;  /* 0x0000000300007388 */ /* 0x0001e40000000800 */
[----:B------:R-:W-:-:S02]  /*05a0*/  SHF.L.U32 R7, R13, R4, RZ ;  /* 0x000000040d077219 */ /* 0x000fc400000006ff */
[----:B------:R-:W-:Y:S02]  /*05b0*/  MOV R4, 0x50 ;  /* 0x0000005000047802 */ /* 0x000fe40000000f00 */
[----:B------:R-:W-:Y:S02]  /*05c0*/  LOP3.LUT R2, R7, R2, RZ, 0xfc, !PT ;  /* 0x0000000207027212 */ /* 0x000fe400078efcff */
[----:B------:R-:W-:-:S05]  /*05d0*/  LEA R11, R11, R4, 0x18 ;  /* 0x000000040b0b7211 */ /* 0x000fca00078ec0ff */
[----:B------:R0:W-:Y:S01]  /*05e0*/  ATOMS.OR RZ, [R11], R2 ;  /* 0x000000020bff738c */ /* 0x0001e20003000000 */
[----:B------:R0:W-:Y:S03]  /*05f0*/  SYNCS.ARRIVE.TRANS64.RED.A1T0 RZ, [R5+URZ], RZ ;  /* 0x000000ff05ff79a7 */ /* 0x0001e600081004ff */
[----:B------:R0:W-:Y:S01]  /*0600*/  ATOMS.XOR RZ, [R6], R13 ;  /* 0x0000000d06ff738c */ /* 0x0001e20003800000 */
[----:B------:R-:W-:Y:S05]  /*0610*/  BRA `(.L_x_8) ;  /* 0x0000000000107947 */ /* 0x000fea0003800000 */
.L_x_1:
[----:B------:R-:W-:Y:S01]  /*0620*/  IMAD.MOV.U32 R3, RZ, RZ, -0x1 ;  /* 0xffffffffff037424 */ /* 0x000fe200078e00ff */
[----:B------:R-:W-:-:S04]  /*0630*/  MOV R2, 0x660 ;  /* 0x0000066000027802 */ /* 0x000fc80000000f00 */
[----:B------:R0:W-:Y:S03]  /*0640*/  STS [R0], R3 ;  /* 0x0000000300007388 */ /* 0x0001e60000000800 */
[----:B0-----:R-:W-:Y:S05]  /*0650*/  CALL.REL.NOINC `($__internal_1_$__cuda_sm10x_tcgen05_guardrail_trap_phase_invalid_during_alloc) ;  /* 0x00000258006c7944 */ /* 0x001fea0003c00000 */
.L_x_8:
[----:B------:R-:W-:Y:S05]  /*0660*/  WARPSYNC.ALL ;  /* 0x0000000000007948 */ /* 0x000fea0003800000 */
[----:B------:R-:W-:Y:S01]  /*0670*/  NOP ;  /* 0x0000000000007918 */ /* 0x000fe20000000000 */
.L_x_0:
[----:B------:R-:W2:Y:S08]  /*0680*/  LDC.64 R32, c[0x0][0x398] ;  /* 0x0000e600ff207b82 */ /* 0x000eb00000000a00 */
[----:B------:R-:W3:Y:S02]  /*0690*/  S2UR UR5, SR_CgaSize ;  /* 0x00000000000579c3 */ /* 0x000ee40000008a00 */
[----:B---3--:R-:W-:-:S12]  /*06a0*/  UIMAD UR5, UR5, -0xa0, URZ ;  /* 0xffffff60050578a4 */ /* 0x008fd8000f8e02ff */
[----:B------:R-:W3:Y:S01]  /*06b0*/  LDCU UR5, c[0x0][UR5+0x2b0] ;  /* 0x00005600050577ac */ /* 0x000ee20008000800 */
[----:B------:R-:W4:Y:S01]  /*06c0*/  S2R R10, SR_CgaCtaId ;  /* 0x00000000000a7919 */ /* 0x000f220000008800 */
[----:B0-----:R-:W-:Y:S02]  /*06d0*/  LOP3.LUT R13, R12, 0x7f, RZ, 0xc0, !PT ;  /* 0x0000007f0c0d7812 */ /* 0x001fe400078ec0ff */
[----:B------:R-:W-:Y:S01]  /*06e0*/  SHF.R.U32.HI R12, RZ, 0x5, R12 ;  /* 0x00000005ff0c7819 */ /* 0x000fe2000001160c */
[----:B------:R-:W0:Y:S01]  /*06f0*/  LDCU.128 UR16, c[0x0][0x380] ;  /* 0x00007000ff1077ac */ /* 0x000e220008000c00 */
[----:B------:R-:W5:Y:S02]  /*0700*/  S2UR UR4, SR_CTAID.X ;  /* 0x00000000000479c3 */ /* 0x000f640000002500 */
[----:B------:R-:W-:-:S06]  /*0710*/  R2UR UR9, R12 ;  /* 0x000000000c0972ca */ /* 0x000fcc00000e0000 */
[----:B------:R-:W1:Y:S02]  /*0720*/  LDC R18, c[0x0][0x3a0] ;  /* 0x0000e800ff127b82 */ /* 0x000e640000000800 */
[----:B-12---:R-:W-:Y:S01]  /*0730*/  VIADD R0, R33, 0x3f ;  /* 0x0000003f21007836 */ /* 0x006fe20000000000 */
[----:B------:R-:W-:-:S05]  /*0740*/  IABS R27, R33 ;  /* 0x00000021001b7213 */ /* 0x000fca0000000000 */
[----:B------:R-:W1:Y:S01]  /*0750*/  LDC.64 R28, c[0x0][0x3a8] ;  /* 0x0000ea00ff1c7b82 */ /* 0x000e620000000a00 */
[----:B------:R-:W-:Y:S02]  /*0760*/  SHF.R.S32.HI R3, RZ, 0x1f, R0 ;  /* 0x0000001fff037819 */ /* 0x000fe40000011400 */
[----:B-----5:R-:W-:Y:S02]  /*0770*/  I2FP.F32.U32 R5, UR4 ;  /* 0x0000000400057c45 */ /* 0x020fe40008201000 */
[----:B------:R-:W-:-:S03]  /*0780*/  LEA.HI R3, R3, R0, RZ, 0x6 ;  /* 0x0000000003037211 */ /* 0x000fc600078f30ff */
[----:B------:R-:W2:Y:S01]  /*0790*/  S2UR UR4, SR_CgaCtaId ;  /* 0x00000000000479c3 */ /* 0x000ea20000008800 */
[----:B----4-:R-:W-:Y:S01]  /*07a0*/  LOP3.LUT R43, R10, 0x1, RZ, 0xc0, !PT ;  /* 0x000000010a2b7812 */ /* 0x010fe200078ec0ff */
[----:B---3--:R-:W-:Y:S01]  /*07b0*/  FMUL R5, R5, UR5 ;  /* 0x0000000505057c20 */ /* 0x008fe20008400000 */
[----:B------:R-:W-:Y:S01]  /*07c0*/  SHF.R.S32.HI R3, RZ, 0x6, R3 ;  /* 0x00000006ff037819 */ /* 0x000fe20000011403 */
[----:B------:R-:W3:Y:S04]  /*07d0*/  LDCU UR5, c[0x0][0x3a4] ;  /* 0x00007480ff0577ac */ /* 0x000ee80008000800 */
[----:B------:R-:W-:Y:S01]  /*07e0*/  IMAD.SHL.U32 R4, R3, 0x8, RZ ;  /* 0x0000000803047824 */ /* 0x000fe200078e00ff */
[----:B------:R-:W-:Y:S04]  /*07f0*/  F2I.U32.TRUNC.NTZ R5, R5 ;  /* 0x0000000500057305 */ /* 0x000fe8000020f000 */
[----:B------:R-:W-:-:S04]  /*0800*/  IABS R7, R4 ;  /* 0x0000000400077213 */ /* 0x000fc80000000000 */
[----:B------:R-:W4:Y:S08]  /*0810*/  I2F.RP R0, R7 ;  /* 0x0000000700007306 */ /* 0x000f300000209400 */
[----:B----4-:R-:W4:Y:S02]  /*0820*/  MUFU.RCP R0, R0 ;  /* 0x0000000000007308 */ /* 0x010f240000001000 */
[----:B----4-:R-:W-:Y:S01]  /*0830*/  VIADD R2, R0, 0xffffffe ;  /* 0x0ffffffe00027836 */ /* 0x010fe20000000000 */
[----:B------:R-:W-:-:S05]  /*0840*/  IABS R0, R5 ;  /* 0x0000000500007213 */ /* 0x000fca0000000000 */
[----:B------:R4:W5:Y:S02]  /*0850*/  F2I.FTZ.U32.TRUNC.NTZ R3, R2 ;  /* 0x0000000200037305 */ /* 0x000964000021f000 */
[----:B----4-:R-:W-:Y:S02]  /*0860*/  IMAD.MOV.U32 R2, RZ, RZ, RZ ;  /* 0x000000ffff027224 */ /* 0x010fe400078e00ff */
[----:B-----5:R-:W-:-:S04]  /*0870*/  IMAD.MOV R6, RZ, RZ, -R3 ;  /* 0x000000ffff067224 */ /* 0x020fc800078e0a03 */
[----:B------:R-:W-:Y:S01]  /*0880*/  IMAD R9, R6, R7, RZ ;  /* 0x0000000706097224 */ /* 0x000fe200078e02ff */
[----:B------:R-:W-:-:S03]  /*0890*/  IABS R6, R4 ;  /* 0x0000000400067213 */ /* 0x000fc60000000000 */
[----:B------:R-:W-:-:S04]  /*08a0*/  IMAD.HI.U32 R3, R3, R9, R2 ;  /* 0x0000000903037227 */ /* 0x000fc800078e0002 */
[----:B------:R-:W-:Y:S02]  /*08b0*/  IMAD.MOV R2, RZ, RZ, -R6 ;  /* 0x000000ffff027224 */ /* 0x000fe400078e0a06 */
[----:B------:R-:W-:-:S04]  /*08c0*/  IMAD.HI.U32 R3, R3, R0, RZ ;  /* 0x0000000003037227 */ /* 0x000fc800078e00ff */
[----:B------:R-:W-:Y:S01]  /*08d0*/  IMAD R0, R3, R2, R0 ;  /* 0x0000000203007224 */ /* 0x000fe200078e0200 */
[----:B------:R-:W-:Y:S04]  /*08e0*/  BAR.SYNC.DEFER_BLOCKING 0x0 ;  /* 0x0000000000007b1d */ /* 0x000fe80000010000 */
[----:B------:R-:W-:-:S13]  /*08f0*/  ISETP.GT.U32.AND P1, PT, R7, R0, PT ;  /* 0x000000000700720c */ /* 0x000fda0003f24070 */
[----:B------:R-:W-:Y:S02]  /*0900*/  @!P1 IMAD.IADD R0, R0, 0x1, -R7 ;  /* 0x0000000100009824 */ /* 0x000fe400078e0a07 */
[----:B------:R-:W-:Y:S01]  /*0910*/  @!P1 VIADD R3, R3, 0x1 ;  /* 0x0000000103039836 */ /* 0x000fe20000000000 */
[----:B------:R-:W-:Y:S02]  /*0920*/  ISETP.NE.AND P1, PT, R4, RZ, PT ;  /* 0x000000ff0400720c */ /* 0x000fe40003f25270 */
[----:B------:R-:W-:Y:S02]  /*0930*/  ISETP.GE.U32.AND P0, PT, R0, R7, PT ;  /* 0x000000070000720c */ /* 0x000fe40003f06070 */
[----:B------:R-:W-:-:S04]  /*0940*/  LOP3.LUT R0, R5, R4, RZ, 0x3c, !PT ;  /* 0x0000000405007212 */ /* 0x000fc800078e3cff */
[----:B------:R-:W-:Y:S01]  /*0950*/  ISETP.GE.AND P2, PT, R0, RZ, PT ;  /* 0x000000ff0000720c */ /* 0x000fe20003f46270 */
[----:B------:R-:W-:-:S06]  /*0960*/  VIADD R0, R32, 0x1ff ;  /* 0x000001ff20007836 */ /* 0x000fcc0000000000 */
[----:B------:R-:W-:-:S04]  /*0970*/  @P0 VIADD R3, R3, 0x1 ;  /* 0x0000000103030836 */ /* 0x000fc80000000000 */
[----:B------:R-:W-:Y:S01]  /*0980*/  IMAD.MOV.U32 R2, RZ, RZ, R3 ;  /* 0x000000ffff027224 */ /* 0x000fe200078e0003 */
[----:B------:R-:W-:-:S03]  /*0990*/  SHF.R.S32.HI R3, RZ, 0x1f, R0 ;  /* 0x0000001fff037819 */ /* 0x000fc60000011400 */
[----:B------:R-:W-:Y:S01]  /*09a0*/  @!P2 IMAD.MOV R2, RZ, RZ, -R2 ;  /* 0x000000ffff02a224 */ /* 0x000fe200078e0a02 */
[----:B------:R-:W-:Y:S02]  /*09b0*/  @!P1 LOP3.LUT R2, RZ, R4, RZ, 0x33, !PT ;  /* 0x00000004ff029212 */ /* 0x000fe400078e33ff */
[----:B------:R-:W-:-:S03]  /*09c0*/  LEA.HI R3, R3, R0, RZ, 0x9 ;  /* 0x0000000003037211 */ /* 0x000fc600078f48ff */
[----:B------:R-:W-:Y:S02]  /*09d0*/  IMAD.SHL.U32 R6, R2, 0x8, RZ ;  /* 0x0000000802067824 */ /* 0x000fe400078e00ff */
[----:B------:R-:W-:-:S03]  /*09e0*/  IMAD.MOV R2, RZ, RZ, -R2 ;  /* 0x000000ffff027224 */ /* 0x000fc600078e0a02 */
[----:B------:R-:W-:Y:S01]  /*09f0*/  LEA.HI.SX32 R3, R3, -R6, 0x17 ;  /* 0x8000000603037211 */ /* 0x000fe200078fbaff */
[----:B------:R-:W-:-:S03]  /*0a00*/  IMAD R8, R4, R2, R5 ;  /* 0x0000000204087224 */ /* 0x000fc600078e0205 */
[----:B------:R-:W-:-:S04]  /*0a10*/  VIMNMX R11, PT, PT, R3, 0x8, PT ;  /* 0x00000008030b7848 */ /* 0x000fc80003fe0100 */
[-C--:B------:R-:W-:Y:S02]  /*0a20*/  IABS R7, R11.reuse ;  /* 0x0000000b00077213 */ /* 0x080fe40000000000 */
[----:B------:R-:W-:Y:S02]  /*0a30*/  IABS R4, R11 ;  /* 0x0000000b00047213 */ /* 0x000fe40000000000 */
[----:B------:R-:W4:Y:S08]  /*0a40*/  I2F.RP R0, R7 ;  /* 0x0000000700007306 */ /* 0x000f300000209400 */
[----:B----4-:R-:W4:Y:S02]  /*0a50*/  MUFU.RCP R0, R0 ;  /* 0x0000000000007308 */ /* 0x010f240000001000 */
[----:B----4-:R-:W-:-:S02]  /*0a60*/  VIADD R3, R0, 0xffffffe ;  /* 0x0ffffffe00037836 */ /* 0x010fc40000000000 */
[----:B------:R-:W-:-:S04]  /*0a70*/  IMAD.MOV R0, RZ, RZ, -R4 ;  /* 0x000000ffff007224 */ /* 0x000fc800078e0a04 */
[----:B------:R-:W4:Y:S02]  /*0a80*/  F2I.FTZ.U32.TRUNC.NTZ R3, R3 ;  /* 0x0000000300037305 */ /* 0x000f24000021f000 */
[----:B----4-:R-:W-:-:S04]  /*0a90*/  IMAD.MOV R9, RZ, RZ, -R3 ;  /* 0x000000ffff097224 */ /* 0x010fc800078e0a03 */
[----:B------:R-:W-:Y:S01]  /*0aa0*/  IMAD.MOV.U32 R2, RZ, RZ, R9 ;  /* 0x000000ffff027224 */ /* 0x000fe200078e0009 */
[----:B------:R-:W-:-:S03]  /*0ab0*/  IABS R9, R8 ;  /* 0x0000000800097213 */ /* 0x000fc60000000000 */
[----:B------:R-:W-:Y:S02]  /*0ac0*/  IMAD R5, R2, R7, RZ ;  /* 0x0000000702057224 */ /* 0x000fe400078e02ff */
[----:B------:R-:W-:-:S04]  /*0ad0*/  IMAD.MOV.U32 R2, RZ, RZ, RZ ;  /* 0x000000ffff027224 */ /* 0x000fc800078e00ff */
[----:B------:R-:W-:Y:S01]  /*0ae0*/  IMAD.HI.U32 R2, R3, R5, R2 ;  /* 0x0000000503027227 */ /* 0x000fe200078e0002 */
[----:B------:R-:W-:-:S04]  /*0af0*/  IABS R5, R32 ;  /* 0x0000002000057213 */ /* 0x000fc80000000000 */
[----:B------:R-:W4:Y:S01]  /*0b00*/  I2F.RP R4, R5 ;  /* 0x0000000500047306 */ /* 0x000f220000209400 */
[----:B------:R-:W-:-:S04]  /*0b10*/  IMAD.HI.U32 R132, R2, R9, RZ ;  /* 0x0000000902847227 */ /* 0x000fc800078e00ff */
[----:B------:R-:W-:-:S05]  /*0b20*/  IMAD R0, R132, R0, R9 ;  /* 0x0000000084007224 */ /* 0x000fca00078e0209 */
[----:B------:R-:W-:Y:S01]  /*0b30*/  ISETP.GT.U32.AND P1, PT, R7, R0, PT ;  /* 0x000000000700720c */ /* 0x000fe20003f24070 */
[----:B----4-:R-:W4:-:S12]  /*0b40*/  MUFU.RCP R4, R4 ;  /* 0x0000000400047308 */ /* 0x010f180000001000 */
[----:B------:R-:W-:Y:S02]  /*0b50*/  @!P1 IMAD.IADD R0, R0, 0x1, -R7 ;  /* 0x0000000100009824 */ /* 0x000fe400078e0a07 */
[----:B------:R-:W-:Y:S01]  /*0b60*/  @!P1 VIADD R132, R132, 0x1 ;  /* 0x0000000184849836 */ /* 0x000fe20000000000 */
[----:B------:R-:W-:Y:S02]  /*0b70*/  ISETP.NE.AND P1, PT, R11, RZ, PT ;  /* 0x000000ff0b00720c */ /* 0x000fe40003f25270 */
[----:B------:R-:W-:Y:S02]  /*0b80*/  ISETP.GE.U32.AND P0, PT, R0, R7, PT ;  /* 0x000000070000720c */ /* 0x000fe40003f06070 */
[----:B------:R-:W-:Y:S01]  /*0b90*/  LOP3.LUT R0, R8, R11, RZ, 0x3c, !PT ;  /* 0x0000000b08007212 */ /* 0x000fe200078e3cff */
[----:B----4-:R-:W-:Y:S01]  /*0ba0*/  VIADD R2, R4, 0xffffffe ;  /* 0x0ffffffe04027836 */ /* 0x010fe20000000000 */
[----:B------:R-:W-:Y:S02]  /*0bb0*/  MOV R4, 0x400 ;  /* 0x0000040000047802 */ /* 0x000fe40000000f00 */
[----:B------:R-:W-:Y:S01]  /*0bc0*/  ISETP.GE.AND P2, PT, R0, RZ, PT ;  /* 0x000000ff0000720c */ /* 0x000fe20003f46270 */
[----:B------:R-:W4:Y:S01]  /*0bd0*/  F2I.FTZ.U32.TRUNC.NTZ R3, R2 ;  /* 0x0000000200037305 */ /* 0x000f22000021f000 */
[----:B------:R-:W-:-:S05]  /*0be0*/  R2UR UR6, R4 ;  /* 0x00000000040672ca */ /* 0x000fca00000e0000 */
[----:B------:R-:W-:Y:S02]  /*0bf0*/  @P0 VIADD R132, R132, 0x1 ;  /* 0x0000000184840836 */ /* 0x000fe40000000000 */
[----:B------:R-:W5:Y:S04]  /*0c00*/  I2F.RP R4, R27 ;  /* 0x0000001b00047306 */ /* 0x000f680000209400 */
[----:B------:R-:W-:Y:S01]  /*0c10*/  @!P2 IMAD.MOV R132, RZ, RZ, -R132 ;  /* 0x000000ffff84a224 */ /* 0x000fe200078e0a84 */
[----:B------:R-:W-:Y:S01]  /*0c20*/  @!P1 LOP3.LUT R132, RZ, R11, RZ, 0x33, !PT ;  /* 0x0000000bff849212 */ /* 0x000fe200078e33ff */
[----:B--2---:R-:W-:Y:S01]  /*0c30*/  ULEA UR6, UR4, UR6, 0x18 ;  /* 0x0000000604067291 */ /* 0x004fe2000f8ec0ff */
[----:B----4-:R-:W-:Y:S01]  /*0c40*/  IMAD.MOV R2, RZ, RZ, -R3 ;  /* 0x000000ffff027224 */ /* 0x010fe200078e0a03 */
[----:B------:R-:W-:-:S02]  /*0c50*/  USHF.L.U32 UR4, UR9, 0x15, URZ ;  /* 0x0000001509047899 */ /* 0x000fc400080006ff */
[----:B------:R-:W-:Y:S01]  /*0c60*/  IMAD.MOV R0, RZ, RZ, -R132 ;  /* 0x000000ffff007224 */ /* 0x000fe200078e0a84 */
[----:B------:R-:W-:Y:S01]  /*0c70*/  UIADD3 UR8, UPT, UPT, UR6, 0x12000, URZ ;  /* 0x0001200006087890 */ /* 0x000fe2000fffe0ff */
[----:B------:R-:W-:Y:S01]  /*0c80*/  IMAD R7, R2, R5, RZ ;  /* 0x0000000502077224 */ /* 0x000fe200078e02ff */
[----:B------:R-:W-:Y:S01]  /*0c90*/  ULOP3.LUT UR4, UR4, 0x600000, URZ, 0xc0, !UPT ;  /* 0x0060000004047892 */ /* 0x000fe2000f8ec0ff */
[----:B------:R-:W-:Y:S01]  /*0ca0*/  IMAD R0, R11, R0, R8 ;  /* 0x000000000b007224 */ /* 0x000fe200078e0208 */
[----:B-----5:R-:W2:Y:S01]  /*0cb0*/  MUFU.RCP R4, R4 ;  /* 0x0000000400047308 */ /* 0x020ea20000001000 */
[----:B------:R-:W-:Y:S02]  /*0cc0*/  IMAD.MOV.U32 R2, RZ, RZ, RZ ;  /* 0x000000ffff027224 */ /* 0x000fe400078e00ff */
[----:B------:R-:W-:Y:S02]  /*0cd0*/  IMAD.IADD R0, R6, 0x1, R0 ;  /* 0x0000000106007824 */ /* 0x000fe400078e0200 */
[----:B------:R-:W-:-:S02]  /*0ce0*/  IMAD.HI.U32 R2, R3, R7, R2 ;  /* 0x0000000703027227 */ /* 0x000fc400078e0002 */
[----:B------:R-:W4:Y:S02]  /*0cf0*/  LDS R7, [UR6] ;  /* 0x00000006ff077984 */ /* 0x000f240008000800 */
[----:B------:R-:W-:-:S04]  /*0d00*/  IMAD R0, R0, 0x2, R43 ;  /* 0x0000000200007824 */ /* 0x000fc800078e022b */
[----:B------:R-:W-:-:S04]  /*0d10*/  IMAD.U32 R144, R0, 0x100, R13 ;  /* 0x0000010000907824 */ /* 0x000fc800078e000d */
[----:B------:R-:W-:Y:S01]  /*0d20*/  VIADD R160, R144, 0x80 ;  /* 0x0000008090a07836 */ /* 0x000fe20000000000 */
[----:B------:R-:W-:Y:S01]  /*0d30*/  IABS R3, R144 ;  /* 0x0000009000037213 */ /* 0x000fe20000000000 */
[----:B--2---:R-:W-:-:S03]  /*0d40*/  VIADD R30, R4, 0xffffffe ;  /* 0x0ffffffe041e7836 */ /* 0x004fc60000000000 */
[----:B------:R-:W-:Y:S01]  /*0d50*/  IABS R6, R160 ;  /* 0x000000a000067213 */ /* 0x000fe20000000000 */
[----:B------:R-:W-:Y:S01]  /*0d60*/  IMAD.HI.U32 R0, R2, R3, RZ ;  /* 0x0000000302007227 */ /* 0x000fe200078e00ff */
[----:B------:R-:W2:Y:S01]  /*0d70*/  F2I.FTZ.U32.TRUNC.NTZ R31, R30 ;  /* 0x0000001e001f7305 */ /* 0x000ea2000021f000 */
[----:B------:R-:W-:Y:S01]  /*0d80*/  BAR.SYNC.DEFER_BLOCKING 0x0 ;  /* 0x0000000000007b1d */ /* 0x000fe20000010000 */
[----:B------:R-:W-:Y:S01]  /*0d90*/  ISETP.GE.AND P2, PT, R160, RZ, PT ;  /* 0x000000ffa000720c */ /* 0x000fe20003f46270 */
[----:B------:R-:W-:-:S04]  /*0da0*/  IMAD.HI.U32 R2, R2, R6, RZ ;  /* 0x0000000602027227 */ /* 0x000fc800078e00ff */
[----:B------:R-:W-:Y:S02]  /*0db0*/  IMAD.MOV R2, RZ, RZ, -R2 ;  /* 0x000000ffff027224 */ /* 0x000fe400078e0a02 */
[----:B------:R-:W-:Y:S02]  /*0dc0*/  IMAD.MOV R0, RZ, RZ, -R0 ;  /* 0x000000ffff007224 */ /* 0x000fe400078e0a00 */
[C---:B------:R-:W-:Y:S02]  /*0dd0*/  IMAD R2, R5.reuse, R2, R6 ;  /* 0x0000000205027224 */ /* 0x040fe400078e0206 */
[C---:B------:R-:W-:Y:S02]  /*0de0*/  IMAD R0, R5.reuse, R0, R3 ;  /* 0x0000000005007224 */ /* 0x040fe400078e0203 */
[----:B--2---:R-:W-:Y:S01]  /*0df0*/  IMAD.MOV R4, RZ, RZ, -R31 ;  /* 0x000000ffff047224 */ /* 0x004fe200078e0a1f */
[C---:B------:R-:W-:Y:S01]  /*0e00*/  ISETP.GT.U32.AND P1, PT, R5.reuse, R2, PT ;  /* 0x000000020500720c */ /* 0x040fe20003f24070 */
[----:B------:R-:W-:Y:S01]  /*0e10*/  IMAD.MOV.U32 R30, RZ, RZ, RZ ;  /* 0x000000ffff1e7224 */ /* 0x000fe200078e00ff */
[----:B------:R-:W-:Y:S01]  /*0e20*/  ISETP.GT.U32.AND P0, PT, R5, R0, PT ;  /* 0x000000000500720c */ /* 0x000fe20003f04070 */
[----:B------:R-:W-:-:S02]  /*0e30*/  IMAD R3, R4, R27, RZ ;  /* 0x0000001b04037224 */ /* 0x000fc400078e02ff */
[----:B------:R-:W-:Y:S02]  /*0e40*/  VIADD R4, R18, 0xfffffff7 ;  /* 0xfffffff712047836 */ /* 0x000fe40000000000 */
[----:B------:R-:W-:Y:S01]  /*0e50*/  IMAD.HI.U32 R30, R31, R3, R30 ;  /* 0x000000031f1e7227 */ /* 0x000fe200078e001e */
[----:B----4-:R-:W-:Y:S02]  /*0e60*/  R2UR UR20, R7 ;  /* 0x00000000071472ca */ /* 0x010fe400000e0000 */
[----:B------:R-:W-:Y:S01]  /*0e70*/  ISETP.GE.U32.AND P4, PT, R4, 0x7fffff78, PT ;  /* 0x7fffff780400780c */ /* 0x000fe20003f86070 */
[----:B------:R-:W-:Y:S02]  /*0e80*/  VIADD R3, R18, 0xffffffff ;  /* 0xffffffff12037836 */ /* 0x000fe40000000000 */
[--C-:B------:R-:W-:Y:S02]  /*0e90*/  @!P1 IMAD.IADD R2, R2, 0x1, -R5.reuse ;  /* 0x0000000102029824 */ /* 0x100fe400078e0a05 */
[----:B------:R-:W-:Y:S01]  /*0ea0*/  @!P0 IMAD.IADD R0, R0, 0x1, -R5 ;  /* 0x0000000100008824 */ /* 0x000fe200078e0a05 */
[----:B------:R-:W-:Y:S01]  /*0eb0*/  ISETP.GE.U32.AND P3, PT, R3, 0x7fffff80, PT ;  /* 0x7fffff800300780c */ /* 0x000fe20003f66070 */
[C---:B------:R-:W-:Y:S01]  /*0ec0*/  VIADD R6, R18.reuse, 0xffffffef ;  /* 0xffffffef12067836 */ /* 0x040fe20000000000 */
[C---:B------:R-:W-:Y:S01]  /*0ed0*/  ISETP.GT.U32.AND P1, PT, R5.reuse, R2, PT ;  /* 0x000000020500720c */ /* 0x040fe20003f24070 */
[----:B------:R-:W-:Y:S01]  /*0ee0*/  VIADD R7, R18, 0xffffffe7 ;  /* 0xffffffe712077836 */ /* 0x000fe20000000000 */
[----:B------:R-:W-:Y:S01]  /*0ef0*/  ISETP.GT.U32.AND P0, PT, R5, R0, PT ;  /* 0x000000000500720c */ /* 0x000fe20003f04070 */
[----:B------:R-:W-:Y:S01]  /*0f00*/  UIADD3 UR7, UPT, UPT, UR20, UR4, URZ ;  /* 0x0000000414077290 */ /* 0x000fe2000fffe0ff */
[----:B------:R-:W-:-:S02]  /*0f10*/  LOP3.LUT R3, RZ, R32, RZ, 0x33, !PT ;  /* 0x00000020ff037212 */ /* 0x000fc400078e33ff */
[----:B------:R-:W-:-:S07]  /*0f20*/  UMOV UR4, 0x1 ;  /* 0x0000000100047882 */ /* 0x000fce0000000000 */
[--C-:B------:R-:W-:Y:S01]  /*0f30*/  @!P1 IMAD.IADD R2, R2, 0x1, -R5.reuse ;  /* 0x0000000102029824 */ /* 0x100fe200078e0a05 */
[----:B------:R-:W-:Y:S01]  /*0f40*/  ISETP.GE.AND P1, PT, R144, RZ, PT ;  /* 0x000000ff9000720c */ /* 0x000fe20003f26270 */
[----:B------:R-:W-:Y:S01]  /*0f50*/  @!P0 IMAD.IADD R0, R0, 0x1, -R5 ;  /* 0x0000000100008824 */ /* 0x000fe200078e0a05 */
[----:B------:R-:W-:Y:S01]  /*0f60*/  ISETP.NE.AND P0, PT, R32, RZ, PT ;  /* 0x000000ff2000720c */ /* 0x000fe20003f05270 */
[----:B------:R-:W-:-:S10]  /*0f70*/  @!P2 IMAD.MOV R2, RZ, RZ, -R2 ;  /* 0x000000ffff02a224 */ /* 0x000fd400078e0a02 */
[----:B------:R-:W-:Y:S01]  /*0f80*/  @!P1 IMAD.MOV R0, RZ, RZ, -R0 ;  /* 0x000000ffff009224 */ /* 0x000fe200078e0a00 */
[----:B------:R-:W-:-:S04]  /*0f90*/  ISETP.NE.U32.AND P1, PT, R13, RZ, PT ;  /* 0x000000ff0d00720c */ /* 0x000fc80003f25070 */
[C---:B------:R-:W-:Y:S02]  /*0fa0*/  SEL R4, R3.reuse, R0, !P0 ;  /* 0x0000000003047207 */ /* 0x040fe40004000000 */
[----:B------:R-:W-:Y:S01]  /*0fb0*/  SEL R3, R3, R2, !P0 ;  /* 0x0000000203037207 */ /* 0x000fe20004000000 */
[----:B01-3--:R-:W-:Y:S06]  /*0fc0*/  BRA.U UP0, `(.L_x_11) ;  /* 0x0000000100187547 */ /* 0x00bfec000b800000 */
[----:B------:R-:W-:Y:S01]  /*0fd0*/  ELECT P0, URZ, PT ;  /* 0x0000000000ff782f */ /* 0x000fe20003800000 */
[----:B------:R-:W-:Y:S01]  /*0fe0*/  IMAD.MOV.U32 R0, RZ, RZ, 0x1 ;  /* 0x00000001ff007424 */ /* 0x000fe200078e00ff */
[----:B------:R-:W-:Y:S11]  /*0ff0*/  UVIRTCOUNT.DEALLOC.SMPOOL 0x80 ;  /* 0x000000800000784c */ /* 0x000ff60000000000 */
[----:B------:R-:W-:-:S04]  /*1000*/  @P0 MOV R2, 0x40 ;  /* 0x0000004000020802 */ /* 0x000fc80000000f00 */
[----:B------:R-:W-:-:S05]  /*1010*/  @P0 LEA R5, R10, R2, 0x18 ;  /* 0x000000020a050211 */ /* 0x000fca00078ec0ff */
[----:B------:R0:W-:Y:S02]  /*1020*/  @P0 STS.U8 [R5], R0 ;  /* 0x0000000005000388 */ /* 0x0001e40000000000 */
.L_x_11:
[----:B------:R-:W-:Y:S01]  /*1030*/  STTM.x128 tmem[UR7], RZ ;  /* 0x000000ff000079ed */ /* 0x000fe200083c0007 */
[----:B------:R-:W1:Y:S02]  /*1040*/  FENCE.VIEW.ASYNC.T ;  /* 0x00000000000073c6 */ /* 0x000e640000000200 */
[----:B-1----:R-:W-:Y:S01]  /*1050*/  VOTEU.ALL UP1, P1 ;  /* 0x0000000000ff7886 */ /* 0x002fe20000820000 */
[----:B------:R-:W-:Y:S01]  /*1060*/  VOTEU.ALL UP2, P1 ;  /* 0x0000000000ff7886 */ /* 0x000fe20000840000 */
[----:B------:R1:W-:Y:S01]  /*1070*/  STL [R1+0xb48], R83 ;  /* 0x000b485301007387 */ /* 0x0003e20000100800 */
[----:B0-----:R-:W-:Y:S01]  /*1080*/  VIADD R0, R18, 0xffffffdf ;  /* 0xffffffdf12007836 */ /* 0x001fe20000000000 */
[----:B------:R-:W0:Y:S01]  /*1090*/  LDCU.64 UR14, c[0x0][0x358] ;  /* 0x00006b00ff0e77ac */ /* 0x000e220008000a00 */
[----:B------:R-:W-:-:S04]  /*10a0*/  @!UP1 UIADD3 UR10, UPT, UPT, -UR4, 0x100000, URZ ;  /* 0x00100000040a9890 */ /* 0x000fc8000fffe1ff */
[----:B------:R-:W-:Y:S02]  /*10b0*/  @!UP1 USHF.L.U32 UR11, UR10, 0xb, URZ ;  /* 0x0000000b0a0b9899 */ /* 0x000fe400080006ff */
[----:B------:R-:W-:Y:S01]  /*10c0*/  @!UP1 USHF.L.U32 UR10, UR10, 0x1, URZ ;  /* 0x000000010a0a9899 */ /* 0x000fe200080006ff */
[----:B------:R-:W-:Y:S01]  /*10d0*/  BAR.SYNC.DEFER_BLOCKING 0x0 ;  /* 0x0000000000007b1d */ /* 0x000fe20000010000 */
[----:B------:R-:W-:Y:S01]  /*10e0*/  IMAD R2, R4, UR5, RZ ;  /* 0x0000000504027c24 */ /* 0x000fe2000f8e02ff */
[----:B------:R-:W-:Y:S01]  /*10f0*/  ISETP.GE.U32.AND P2, PT, R0, 0x7fffff60, PT ;  /* 0x7fffff600000780c */ /* 0x000fe20003f46070 */
[----:B------:R-:W-:Y:S01]  /*1100*/  IMAD R4, R3, UR5, RZ ;  /* 0x0000000503047c24 */ /* 0x000fe2000f8e02ff */
[----:B------:R-:W-:Y:S01]  /*1110*/  ISETP.GE.U32.AND P5, PT, R6, 0x7fffff70, PT ;  /* 0x7fffff700600780c */ /* 0x000fe20003fa6070 */
[----:B------:R-:W-:Y:S01]  /*1120*/  IMAD.SHL.U32 R5, R28, 0x8, RZ ;  /* 0x000000081c057824 */ /* 0x000fe200078e00ff */
[C---:B------:R-:W-:Y:S02]  /*1130*/  IADD3 R0, P6, PT, R2.reuse, UR16, RZ ;  /* 0x0000001002007c10 */ /* 0x040fe4000ffde0ff */
[----:B------:R-:W-:Y:S01]  /*1140*/  ISETP.GE.U32.AND P0, PT, R7, 0x7fffff68, PT ;  /* 0x7fffff680700780c */ /* 0x000fe20003f06070 */
[----:B------:R2:W-:Y:S01]  /*1150*/  STL [R1+0xb44], R82 ;  /* 0x000b445201007387 */ /* 0x0005e20000100800 */
[----:B------:R-:W-:Y:S01]  /*1160*/  LEA.HI.X.SX32 R2, R2, UR17, 0x1, P6 ;  /* 0x0000001102027c11 */ /* 0x000fe2000b0f0eff */
[----:B------:R-:W-:Y:S01]  /*1170*/  @!P3 IMAD.MOV.U32 R6, RZ, RZ, R0 ;  /* 0x000000ffff06b224 */ /* 0x000fe200078e0000 */
[----:B------:R-:W-:Y:S01]  /*1180*/  IADD3 R3, P6, PT, R4, UR16, RZ ;  /* 0x0000001004037c10 */ /* 0x000fe2000ffde0ff */
[----:B------:R-:W-:Y:S01]  /*1190*/  STL [R1+0xb40], R81 ;  /* 0x000b405101007387 */ /* 0x000fe20000100800 */
[----:B------:R-:W-:Y:S01]  /*11a0*/  PRMT R50, RZ, 0x7610, R50 ;  /* 0x00007610ff327816 */ /* 0x000fe20000000032 */
[----:B------:R-:W-:Y:S01]  /*11b0*/  @!P3 IMAD.MOV.U32 R7, RZ, RZ, R2 ;  /* 0x000000ffff07b224 */ /* 0x000fe200078e0002 */
[----:B------:R-:W-:Y:S01]  /*11c0*/  PRMT R49, RZ, 0x7610, R49 ;  /* 0x00007610ff317816 */ /* 0x000fe20000000031 */
[----:B------:R-:W-:Y:S01]  /*11d0*/  STL [R1+0xb3c], R80 ;  /* 0x000b3c5001007387 */ /* 0x000fe20000100800 */
[----:B------:R-:W-:Y:S01]  /*11e0*/  PRMT R48, RZ, 0x7610, R48 ;  /* 0x00007610ff307816 */ /* 0x000fe20000000030 */
[----:B------:R-:W-:Y:S01]  /*11f0*/  VIADD R8, R18, 0xffffffd7 ;  /* 0xffffffd712087836 */ /* 0x000fe20000000000 */
[----:B------:R-:W-:Y:S01]  /*1200*/  PRMT R60, RZ, 0x7610, R60 ;  /* 0x00007610ff3c7816 */ /* 0x000fe2000000003c */
[----:B------:R-:W-:Y:S01]  /*1210*/  STL [R1+0xb38], R79 ;  /* 0x000b384f01007387 */ /* 0x000fe20000100800 */
[----:B------:R-:W-:Y:S01]  /*1220*/  PRMT R37, RZ, 0x7610, R37 ;  /* 0x00007610ff257816 */ /* 0x000fe20000000025 */
[----:B------:R-:W3:Y:S02]  /*1230*/  LDCU UR12, c[0x0][0x3b0] ;  /* 0x00007600ff0c77ac */ /* 0x000ee40008000800 */
[----:B------:R-:W4:Y:S02]  /*1240*/  FENCE.VIEW.ASYNC.S ;  /* 0x00000000000073c6 */ /* 0x000f240000000000 */
[----:B----4-:R4:W4:Y:S02]  /*1250*/  @!UP2 SYNCS.EXCH.64 URZ, [UR8], UR10 ;  /* 0x0000000a08ffa5b2 */ /* 0x0109240008000100 */
[----:B----4-:R-:W-:Y:S01]  /*1260*/  BAR.SYNC.DEFER_BLOCKING 0x0 ;  /* 0x0000000000007b1d */ /* 0x010fe20000010000 */
[----:B------:R-:W-:-:S02]  /*1270*/  SHF.R.S32.HI R9, RZ, 0x1f, R5 ;  /* 0x0000001fff097819 */ /* 0x000fc40000011405 */
[----:B------:R-:W-:Y:S02]  /*1280*/  PRMT R31, RZ, 0x7610, R31 ;  /* 0x00007610ff1f7816 */ /* 0x000fe4000000001f */
[----:B------:R-:W-:Y:S01]  /*1290*/  PRMT R45, RZ, 0x7610, R45 ;  /* 0x00007610ff2d7816 */ /* 0x000fe2000000002d */
[----:B------:R-:W4:Y:S01]  /*12a0*/  LDCU UR13, c[0x0][0x3b0] ;  /* 0x00007600ff0d77ac */ /* 0x000f220008000800 */
[----:B------:R-:W-:Y:S01]  /*12b0*/  STL [R1+0xb34], R78 ;  /* 0x000b344e01007387 */ /* 0x000fe20000100800 */
[----:B------:R-:W-:Y:S01]  /*12c0*/  LEA.HI.X.SX32 R4, R4, UR17, 0x1, P6 ;  /* 0x0000001104047c11 */ /* 0x000fe2000b0f0eff */
[----:B------:R-:W0:Y:S02]  /*12d0*/  LDCU UR17, c[0x0][0x3b0] ;  /* 0x00007600ff1177ac */ /* 0x000e240008000800 */
[----:B------:R-:W-:Y:S01]  /*12e0*/  STL [R1+0xb30], R77 ;  /* 0x000b304d01007387 */ /* 0x000fe20000100800 */
[----:B------:R-:W-:Y:S01]  /*12f0*/  PRMT R127, RZ, 0x7610, R127 ;  /* 0x00007610ff7f7816 */ /* 0x000fe2000000007f */
[----:B------:R-:W0:Y:S02]  /*1300*/  LDCU UR10, c[0x0][0x3b0] ;  /* 0x00007600ff0a77ac */ /* 0x000e240008000800 */
[----:B------:R-:W-:Y:S01]  /*1310*/  STL [R1+0xb2c], R76 ;  /* 0x000b2c4c01007387 */ /* 0x000fe20000100800 */
[----:B------:R-:W-:Y:S01]  /*1320*/  PRMT R61, RZ, 0x7610, R61 ;  /* 0x00007610ff3d7816 */ /* 0x000fe2000000003d */
[----:B------:R-:W0:Y:S02]  /*1330*/  LDCU UR23, c[0x0][0x3b0] ;  /* 0x00007600ff1777ac */ /* 0x000e240008000800 */
[----:B------:R-:W-:Y:S01]  /*1340*/  STL [R1+0xb28], R75 ;  /* 0x000b284b01007387 */ /* 0x000fe20000100800 */
[----:B-1----:R-:W-:Y:S01]  /*1350*/  PRMT R83, RZ, 0x7610, R83 ;  /* 0x00007610ff537816 */ /* 0x002fe20000000053 */
[----:B------:R-:W1:Y:S02]  /*1360*/  LDCU UR21, c[0x0][0x3b0] ;  /* 0x00007600ff1577ac */ /* 0x000e640008000800 */
[----:B------:R-:W-:Y:S01]  /*1370*/  STL [R1+0xb24], R74 ;  /* 0x000b244a01007387 */ /* 0x000fe20000100800 */
[----:B------:R-:W-:Y:S01]  /*1380*/  PRMT R34, RZ, 0x7610, R34 ;  /* 0x00007610ff227816 */ /* 0x000fe20000000022 */
        /* <DEDUP_REMOVED lines=8> */
[----:B--2---:R-:W-:Y:S01]  /*1410*/  PRMT R82, RZ, 0x7610, R82 ;  /* 0x00007610ff527816 */ /* 0x004fe20000000052 */
[----:B------:R-:W2:Y:S02]  /*1420*/  LDCU UR11, c[0x0][0x3b0] ;  /* 0x00007600ff0b77ac */ /* 0x000ea40008000800 */
        /* <DEDUP_REMOVED lines=17> */
[----:B------:R-:W1:Y:S02]  /*1540*/  LDCU UR22, c[0x0][0x3b0] ;  /* 0x00007600ff1677ac */ /* 0x000e640008000800 */
[----:B------:R-:W-:Y:S01]  /*1550*/  STL [R1+0xafc], R32 ;  /* 0x000afc2001007387 */ /* 0x000fe20000100800 */
[----:B------:R-:W-:Y:S01]  /*1560*/  IADD3 R11, P6, PT, R5, R0, RZ ;  /* 0x00000000050b7210 */ /* 0x000fe20007fde0ff */
[----:B------:R-:W1:Y:S02]  /*1570*/  LDCU UR33, c[0x0][0x3b0] ;  /* 0x00007600ff2177ac */ /* 0x000e640008000800 */
[----:B------:R-:W-:Y:S01]  /*1580*/  STL [R1+0xaf8], R54 ;  /* 0x000af83601007387 */ /* 0x000fe20000100800 */
[----:B------:R-:W-:Y:S01]  /*1590*/  PRMT R40, RZ, 0x7610, R40 ;  /* 0x00007610ff287816 */ /* 0x000fe20000000028 */
[----:B------:R-:W1:Y:S02]  /*15a0*/  LDCU UR38, c[0x0][0x3b0] ;  /* 0x00007600ff2677ac */ /* 0x000e640008000800 */
[----:B------:R-:W-:Y:S01]  /*15b0*/  STL [R1+0xaf4], R52 ;  /* 0x000af43401007387 */ /* 0x000fe20000100800 */
[----:B------:R-:W-:Y:S01]  /*15c0*/  PRMT R13, RZ, 0x7610, R13 ;  /* 0x00007610ff0d7816 */ /* 0x000fe2000000000d */
[----:B------:R-:W1:Y:S02]  /*15d0*/  LDCU UR25, c[0x0][0x3b0] ;  /* 0x00007600ff1977ac */ /* 0x000e640008000800 */
[----:B0-----:R0:W2:Y:S01]  /*15e0*/  @!P3 LDG.E.U8 R50, desc[UR14][R6.64] ;  /* 0x0000000e0632b981 */ /* 0x0010a2000c1e1100 */
[----:B------:R-:W-:Y:S01]  /*15f0*/  PRMT R15, RZ, 0x7610, R15 ;  /* 0x00007610ff0f7816 */ /* 0x000fe2000000000f */
[----:B------:R-:W1:Y:S02]  /*1600*/  LDCU UR36, c[0x0][0x3b0] ;  /* 0x00007600ff2477ac */ /* 0x000e640008000800 */
[----:B------:R-:W-:Y:S01]  /*1610*/  STL [R1+0xaf0], R63 ;  /* 0x000af03f01007387 */ /* 0x000fe20000100800 */
[----:B------:R-:W-:Y:S01]  /*1620*/  PRMT R12, RZ, 0x7610, R12 ;  /* 0x00007610ff0c7816 */ /* 0x000fe2000000000c */
[----:B------:R-:W1:Y:S02]  /*1630*/  LDCU UR41, c[0x0][0x3b0] ;  /* 0x00007600ff2977ac */ /* 0x000e640008000800 */
[----:B------:R-:W-:Y:S01]  /*1640*/  STL [R1+0xaec], R47 ;  /* 0x000aec2f01007387 */ /* 0x000fe20000100800 */
[----:B0-----:R-:W-:Y:S01]  /*1650*/  @!P3 IMAD.MOV.U32 R6, RZ, RZ, R3 ;  /* 0x000000ffff06b224 */ /* 0x001fe200078e0003 */
[----:B------:R-:W-:Y:S01]  /*1660*/  PRMT R10, RZ, 0x7610, R10 ;  /* 0x00007610ff0a7816 */ /* 0x000fe2000000000a */
[----:B------:R-:W-:Y:S01]  /*1670*/  @!P3 IMAD.MOV.U32 R7, RZ, RZ, R4 ;  /* 0x000000ffff07b224 */ /* 0x000fe200078e0004 */
        /* <DEDUP_REMOVED lines=12> */
[----:B------:R1:W2:Y:S01]  /*1740*/  @!P3 LDG.E.U8 R49, desc[UR14][R6.64] ;  /* 0x0000000e0631b981 */ /* 0x0002a2000c1e1100 */
[----:B------:R-:W-:Y:S01]  /*1750*/  PRMT R20, RZ, 0x7610, R20 ;  /* 0x00007610ff147816 */ /* 0x000fe20000000014 */
[----:B------:R-:W0:Y:S02]  /*1760*/  LDCU UR37, c[0x0][0x3b0] ;  /* 0x00007600ff2577ac */ /* 0x000e240008000800 */
[----:B------:R-:W-:Y:S01]  /*1770*/  STL [R1+0xad8], R132 ;  /* 0x000ad88401007387 */ /* 0x000fe20000100800 */
[----:B------:R-:W-:Y:S01]  /*1780*/  PRMT R17, RZ, 0x7610, R17 ;  /* 0x00007610ff117816 */ /* 0x000fe20000000011 */
[----:B------:R-:W0:Y:S02]  /*1790*/  LDCU UR40, c[0x0][0x3b0] ;  /* 0x00007600ff2877ac */ /* 0x000e240008000800 */
[----:B------:R-:W-:Y:S01]  /*17a0*/  STL [R1+0xad4], R30 ;  /* 0x000ad41e01007387 */ /* 0x000fe20000100800 */
[----:B-1----:R-:W-:Y:S01]  /*17b0*/  IMAD.MOV.U32 R7, RZ, RZ, R11 ;  /* 0x000000ffff077224 */ /* 0x002fe200078e000b */
[----:B------:R-:W-:Y:S01]  /*17c0*/  PRMT R14, RZ, 0x7610, R14 ;  /* 0x00007610ff0e7816 */ /* 0x000fe2000000000e */
[----:B------:R-:W-:Y:S01]  /*17d0*/  IMAD.X R6, R9, 0x1, R2, P6 ;  /* 0x0000000109067824 */ /* 0x000fe200030e0602 */
[----:B------:R-:W-:Y:S01]  /*17e0*/  STL [R1+0xad0], R27 ;  /* 0x000ad01b01007387 */ /* 0x000fe20000100800 */
[----:B------:R-:W-:Y:S01]  /*17f0*/  PRMT R16, RZ, 0x7610, R16 ;  /* 0x00007610ff107816 */ /* 0x000fe20000000010 */
[----:B------:R-:W1:Y:S02]  /*1800*/  LDCU UR42, c[0x0][0x3b0] ;  /* 0x00007600ff2a77ac */ /* 0x000e640008000800 */
[----:B------:R-:W-:Y:S01]  /*1810*/  STL [R1+0xa60], R33 ;  /* 0x000a602101007387 */ /* 0x000fe20000100800 */
[-C--:B------:R-:W-:Y:S01]  /*1820*/  @!P4 LOP3.LUT R7, R7, R6.reuse, RZ, 0x3c, !PT ;  /* 0x000000060707c212 */ /* 0x080fe200078e3cff */
[----:B------:R-:W0:Y:S02]  /*1830*/  LDCU UR43, c[0x0][0x3b0] ;  /* 0x00007600ff2b77ac */ /* 0x000e240008000800 */
[----:B------:R-:W-:Y:S04]  /*1840*/  STL [R1+0xa5c], R29 ;  /* 0x000a5c1d01007387 */ /* 0x000fe80000100800 */
[----:B------:R-:W-:Y:S04]  /*1850*/  STL [R1+0xa58], R160 ;  /* 0x000a58a001007387 */ /* 0x000fe80000100800 */
[----:B------:R-:W-:Y:S04]  /*1860*/  STL [R1+0xa54], R144 ;  /* 0x000a549001007387 */ /* 0x000fe80000100800 */
[----:B------:R-:W-:Y:S04]  /*1870*/  STL [R1+0x1b8], R11 ;  /* 0x0001b80b01007387 */ /* 0x000fe80000100800 */
[----:B------:R0:W-:Y:S02]  /*1880*/  STL [R1+0x1b4], R6 ;  /* 0x0001b40601007387 */ /* 0x0001e40000100800 */
[----:B0-----:R-:W-:-:S02]  /*1890*/  @!P4 LOP3.LUT R6, R7, R6, RZ, 0x3c, !PT ;  /* 0x000000060706c212 */ /* 0x001fc400078e3cff */
[----:B------:R-:W-:Y:S02]  /*18a0*/  IADD3 R11, P6, PT, R5, R3, RZ ;  /* 0x00000003050b7210 */ /* 0x000fe40007fde0ff */
[----:B------:R-:W-:-:S05]  /*18b0*/  @!P4 LOP3.LUT R7, R7, R6, RZ, 0x3c, !PT ;  /* 0x000000060707c212 */ /* 0x000fca00078e3cff */
[----:B------:R0:W2:Y:S01]  /*18c0*/  @!P4 LDG.E.U8 R48, desc[UR14][R6.64] ;  /* 0x0000000e0630c981 */ /* 0x0000a2000c1e1100 */
[----:B------:R-:W-:Y:S02]  /*18d0*/  IMAD.SHL.U32 R5, R28, 0x10, RZ ;  /* 0x000000101c057824 */ /* 0x000fe400078e00ff */
[----:B0-----:R-:W-:Y:S02]  /*18e0*/  IMAD.MOV.U32 R7, RZ, RZ, R11 ;  /* 0x000000ffff077224 */ /* 0x001fe400078e000b */
[----:B------:R-:W-:Y:S01]  /*18f0*/  IMAD.X R6, R9, 0x1, R4, P6 ;  /* 0x0000000109067824 */ /* 0x000fe200030e0604 */
[----:B------:R0:W-:Y:S04]  /*1900*/  STL [R1+0x1c0], R11 ;  /* 0x0001c00b01007387 */ /* 0x0001e80000100800 */
[----:B------:R-:W-:Y:S01]  /*1910*/  @!P4 LOP3.LUT R7, R7, R6, RZ, 0x3c, !PT ;  /* 0x000000060707c212 */ /* 0x000fe200078e3cff */
[----:B------:R1:W-:Y:S01]  /*1920*/  STL [R1+0x1bc], R6 ;  /* 0x0001bc0601007387 */ /* 0x0003e20000100800 */
[----:B------:R-:W-:-:S02]  /*1930*/  SHF.R.S32.HI R9, RZ, 0x1f, R5 ;  /* 0x0000001fff097819 */ /* 0x000fc40000011405 */
[----:B0-----:R-:W-:Y:S02]  /*1940*/  IADD3 R11, P6, PT, R5, R0, RZ ;  /* 0x00000000050b7210 */ /* 0x001fe40007fde0ff */
[----:B-1----:R-:W-:-:S04]  /*1950*/  @!P4 LOP3.LUT R6, R7, R6, RZ, 0x3c, !PT ;  /* 0x000000060706c212 */ /* 0x002fc800078e3cff */
[----:B------:R-:W-:-:S05]  /*1960*/  @!P4 LOP3.LUT R7, R7, R6, RZ, 0x3c, !PT ;  /* 0x000000060707c212 */ /* 0x000fca00078e3cff */
[----:B------:R0:W2:Y:S02]  /*1970*/  @!P4 LDG.E.U8 R60, desc[UR14][R6.64] ;  /* 0x0000000e063cc981 */ /* 0x0000a4000c1e1100 */
[----:B0-----:R-:W-:Y:S02]  /*1980*/  IMAD.MOV.U32 R7, RZ, RZ, R11 ;  /* 0x000000ffff077224 */ /* 0x001fe400078e000b */
[----:B------:R-:W-:Y:S01]  /*1990*/  IMAD.X R6, R9, 0x1, R2, P6 ;  /* 0x0000000109067824 */ /* 0x000fe200030e0602 */
[----:B------:R0:W-:Y:S04]  /*19a0*/  STL [R1+0x238], R11 ;  /* 0x0002380b01007387 */ /* 0x0001e80000100800 */
[----:B------:R-:W-:Y:S01]  /*19b0*/  @!P5 LOP3.LUT R7, R7, R6, RZ, 0x3c, !PT ;  /* 0x000000060707d212 */ /* 0x000fe200078e3cff */
[----:B------:R1:W-:Y:S01]  /*19c0*/  STL [R1+0x234], R6 ;  /* 0x0002340601007387 */ /* 0x0003e20000100800 */
[----:B0-----:R-:W-:-:S02]  /*19d0*/  IADD3 R11, P6, PT, R5, R3, RZ ;  /* 0x00000003050b7210 */ /* 0x001fc40007fde0ff */
[----:B-1----:R-:W-:-:S04]  /*19e0*/  @!P5 LOP3.LUT R6, R7, R6, RZ, 0x3c, !PT ;  /* 0x000000060706d212 */ /* 0x002fc800078e3cff */
[----:B------:R-:W-:-:S05]  /*19f0*/  @!P5 LOP3.LUT R7, R7, R6, RZ, 0x3c, !PT ;  /* 0x000000060707d212 */ /* 0x000fca00078e3cff */
[----:B------:R0:W2:Y:S01]  /*1a00*/  @!P5 LDG.E.U8 R37, desc[UR14][R6.64] ;  /* 0x0000000e0625d981 */ /* 0x0000a2000c1e1100 */
[----:B------:R-:W-:Y:S02]  /*1a10*/  IMAD R5, R28, 0x18, RZ ;  /* 0x000000181c057824 */ /* 0x000fe400078e02ff */
        /* <DEDUP_REMOVED lines=38> */
[----:B------:R0:W2:Y:S02]  /*1c80*/  @!P2 LDG.E.U8 R61, desc[UR14][R6.64] ;  /* 0x0000000e063da981 */ /* 0x0000a4000c1e1100 */
[----:B0-----:R-:W-:Y:S02]  /*1c90*/  IMAD.MOV.U32 R7, RZ, RZ, R11 ;  /* 0x000000ffff077224 */ /* 0x001fe400078e000b */
[----:B------:R-:W-:Y:S01]  /*1ca0*/  IMAD.X R6, R9, 0x1, R4, P6 ;  /* 0x0000000109067824 */ /* 0x000fe200030e0604 */
[----:B------:R-:W-:Y:S04]  /*1cb0*/  STL [R1+0x340], R11 ;  /* 0x0003400b01007387 */ /* 0x000fe80000100800 */
[-C--:B------:R-:W-:Y:S01]  /*1cc0*/  @!P2 LOP3.LUT R7, R7, R6.reuse, RZ, 0x3c, !PT ;  /* 0x000000060707a212 */ /* 0x080fe200078e3cff */
[----:B------:R0:W-:Y:S03]  /*1cd0*/  STL [R1+0x33c], R6 ;  /* 0x00033c0601007387 */ /* 0x0001e60000100800 */
[----:B0-----:R-:W-:-:S04]  /*1ce0*/  @!P2 LOP3.LUT R6, R7, R6, RZ, 0x3c, !PT ;  /* 0x000000060706a212 */ /* 0x001fc800078e3cff */
[----:B------:R-:W-:-:S05]  /*1cf0*/  @!P2 LOP3.LUT R7, R7, R6, RZ, 0x3c, !PT ;  /* 0x000000060707a212 */ /* 0x000fca00078e3cff */
[----:B------:R0:W2:Y:S01]  /*1d00*/  @!P2 LDG.E.U8 R83, desc[UR14][R6.64] ;  /* 0x0000000e0653a981 */ /* 0x0000a2000c1e1100 */
[----:B------:R-:W-:Y:S01]  /*1d10*/  IMAD R5, R28, 0x28, RZ ;  /* 0x000000281c057824 */ /* 0x000fe200078e02ff */
[----:B------:R-:W-:-:S04]  /*1d20*/  ISETP.GE.U32.AND P3, PT, R8, 0x7fffff58, PT ;  /* 0x7fffff580800780c */ /* 0x000fc80003f66070 */
[----:B------:R-:W-:Y:S02]  /*1d30*/  SHF.R.S32.HI R9, RZ, 0x1f, R5 ;  /* 0x0000001fff097819 */ /* 0x000fe40000011405 */
[----:B------:R-:W-:-:S05]  /*1d40*/  IADD3 R11, P6, PT, R5, R0, RZ ;  /* 0x00000000050b7210 */ /* 0x000fca0007fde0ff */
[----:B0-----:R-:W-:Y:S02]  /*1d50*/  IMAD.MOV.U32 R7, RZ, RZ, R11 ;  /* 0x000000ffff077224 */ /* 0x001fe400078e000b */
[----:B------:R-:W-:-:S05]  /*1d60*/  IMAD.X R6, R9, 0x1, R2, P6 ;  /* 0x0000000109067824 */ /* 0x000fca00030e0602 */
[----:B------:R-:W-:Y:S01]  /*1d70*/  @!P3 LOP3.LUT R7, R7, R6, RZ, 0x3c, !PT ;  /* 0x000000060707b212 */ /* 0x000fe200078e3cff */
[----:B------:R-:W-:-:S05]  /*1d80*/  VIADD R8, R18, 0xffffffcf ;  /* 0xffffffcf12087836 */ /* 0x000fca0000000000 */
[----:B------:R-:W-:Y:S01]  /*1d90*/  ISETP.GE.U32.AND P4, PT, R8, 0x7fffff50, PT ;  /* 0x7fffff500800780c */ /* 0x000fe20003f86070 */
[----:B--2---:R0:W-:Y:S04]  /*1da0*/  STL [R1+0x74], R83 ;  /* 0x0000745301007387 */ /* 0x0041e80000100800 */
[----:B0-----:R-:W2:Y:S04]  /*1db0*/  LDL.LU R83, [R1+0xb48] ;  /* 0x000b480001537983 */ /* 0x001ea80000300800 */
[----:B------:R-:W-:Y:S04]  /*1dc0*/  STL [R1+0x3dc], R11 ;  /* 0x0003dc0b01007387 */ /* 0x000fe80000100800 */
[----:B------:R0:W-:Y:S02]  /*1dd0*/  STL [R1+0x3d8], R6 ;  /* 0x0003d80601007387 */ /* 0x0001e40000100800 */
[----:B0-----:R-:W-:-:S02]  /*1de0*/  @!P3 LOP3.LUT R6, R7, R6, RZ, 0x3c, !PT ;  /* 0x000000060706b212 */ /* 0x001fc400078e3cff */
[----:B------:R-:W-:Y:S02]  /*1df0*/  IADD3 R11, P6, PT, R5, R3, RZ ;  /* 0x00000003050b7210 */ /* 0x000fe40007fde0ff */
        /* <DEDUP_REMOVED lines=30> */
[----:B------:R-:W-:Y:S02]  /*1fe0*/  VIADD R8, R18, 0xffffffc7 ;  /* 0xffffffc712087836 */ /* 0x000fe40000000000 */
[----:B------:R-:W-:-:S03]  /*1ff0*/  IMAD R5, R28, 0x38, RZ ;  /* 0x000000381c057824 */ /* 0x000fc600078e02ff */
[----:B------:R-:W-:Y:S02]  /*2000*/  ISETP.GE.U32.AND P5, PT, R8, 0x7fffff48, PT ;  /* 0x7fffff480800780c */ /* 0x000fe40003fa6070 */
[----:B------:R-:W-:Y:S02]  /*2010*/  SHF.R.S32.HI R9, RZ, 0x1f, R5 ;  /* 0x0000001fff097819 */ /* 0x000fe40000011405 */
[----:B------:R-:W-:-:S05]  /*2020*/  IADD3 R11, P6, PT, R5, R0, RZ ;  /* 0x00000000050b7210 */ /* 0x000fca0007fde0ff */
[----:B0-----:R-:W-:Y:S02]  /*2030*/  IMAD.MOV.U32 R7, RZ, RZ, R11 ;  /* 0x000000ffff077224 */ /* 0x001fe400078e000b */
[----:B------:R-:W-:-:S05]  /*2040*/  IMAD.X R6, R9, 0x1, R2, P6 ;  /* 0x0000000109067824 */ /* 0x000fca00030e0602 */
[-C--:B------:R-:W-:Y:S02]  /*2050*/  @!P5 LOP3.LUT R7, R7, R6.reuse, RZ, 0x3c, !PT ;  /* 0x000000060707d212 */ /* 0x080fe400078e3cff */
[----:B------:R-:W-:Y:S01]  /*2060*/  PRMT R81, RZ, 0x7610, R81 ;  /* 0x00007610ff517816 */ /* 0x000fe20000000051 */
[----:B--2---:R0:W-:Y:S04]  /*2070*/  STL [R1+0x8c], R82 ;  /* 0x00008c5201007387 */ /* 0x0041e80000100800 */
[----:B0-----:R-:W2:Y:S04]  /*2080*/  LDL.LU R82, [R1+0xb44] ;  /* 0x000b440001527983 */ /* 0x001ea80000300800 */
[----:B------:R-:W-:Y:S04]  /*2090*/  STL [R1+0x5d0], R11 ;  /* 0x0005d00b01007387 */ /* 0x000fe80000100800 */
[----:B------:R0:W-:Y:S02]  /*20a0*/  STL [R1+0x5cc], R6 ;  /* 0x0005cc0601007387 */ /* 0x0001e40000100800 */
[----:B0-----:R-:W-:-:S04]  /*20b0*/  @!P5 LOP3.LUT R6, R7, R6, RZ, 0x3c, !PT ;  /* 0x000000060706d212 */ /* 0x001fc800078e3cff */
[----:B------:R-:W-:-:S05]  /*20c0*/  @!P5 LOP3.LUT R7, R7, R6, RZ, 0x3c, !PT ;  /* 0x000000060707d212 */ /* 0x000fca00078e3cff */
[----:B------:R0:W2:Y:S01]  /*20d0*/  @!P5 LDG.E.U8 R81, desc[UR14][R6.64] ;  /* 0x0000000e0651d981 */ /* 0x0000a2000c1e1100 */
[----:B------:R-:W-:Y:S01]  /*20e0*/  IADD3 R11, P6, PT, R5, R3, RZ ;  /* 0x00000003050b7210 */ /* 0x000fe20007fde0ff */
[----:B------:R-:W-:-:S04]  /*20f0*/  VIADD R8, R18, 0xffffffbf ;  /* 0xffffffbf12087836 */ /* 0x000fc80000000000 */
[----:B0-----:R-:W-:Y:S02]  /*2100*/  IMAD.MOV.U32 R7, RZ, RZ, R11 ;  /* 0x000000ffff077224 */ /* 0x001fe400078e000b */
[----:B------:R-:W-:-:S05]  /*2110*/  IMAD.X R6, R9, 0x1, R4, P6 ;  /* 0x0000000109067824 */ /* 0x000fca00030e0604 */
[----:B------:R-:W-:Y:S01]  /*2120*/  @!P5 LOP3.LUT R7, R7, R6, RZ, 0x3c, !PT ;  /* 0x000000060707d212 */ /* 0x000fe200078e3cff */
[----:B------:R-:W-:Y:S01]  /*2130*/  IMAD.SHL.U32 R5, R28, 0x40, RZ ;  /* 0x000000401c057824 */ /* 0x000fe200078e00ff */
[----:B------:R-:W-:-:S04]  /*2140*/  ISETP.GE.U32.AND P0, PT, R8, 0x7fffff40, PT ;  /* 0x7fffff400800780c */ /* 0x000fc80003f06070 */
[----:B------:R-:W-:Y:S01]  /*2150*/  SHF.R.S32.HI R9, RZ, 0x1f, R5 ;  /* 0x0000001fff097819 */ /* 0x000fe20000011405 */
[----:B------:R-:W-:-:S05]  /*2160*/  VIADD R8, R18, 0xffffffb7 ;  /* 0xffffffb712087836 */ /* 0x000fca0000000000 */
[----:B------:R-:W-:Y:S01]  /*2170*/  ISETP.GE.U32.AND P2, PT, R8, 0x7fffff38, PT ;  /* 0x7fffff380800780c */ /* 0x000fe20003f46070 */
[----:B------:R-:W-:-:S05]  /*2180*/  VIADD R8, R18, 0xffffffaf ;  /* 0xffffffaf12087836 */ /* 0x000fca0000000000 */
[----:B------:R-:W-:Y:S01]  /*2190*/  ISETP.GE.U32.AND P3, PT, R8, 0x7fffff30, PT ;  /* 0x7fffff300800780c */ /* 0x000fe20003f66070 */
[----:B------:R-:W-:-:S05]  /*21a0*/  VIADD R8, R18, 0xffffffa7 ;  /* 0xffffffa712087836 */ /* 0x000fca0000000000 */
[----:B------:R-:W-:Y:S02]  /*21b0*/  ISETP.GE.U32.AND P4, PT, R8, 0x7fffff28, PT ;  /* 0x7fffff280800780c */ /* 0x000fe40003f86070 */
[----:B------:R-:W-:Y:S01]  /*21c0*/  PRMT R80, RZ, 0x7610, R80 ;  /* 0x00007610ff507816 */ /* 0x000fe20000000050 */
[----:B--2---:R0:W-:Y:S04]  /*21d0*/  STL [R1+0x84], R81 ;  /* 0x0000845101007387 */ /* 0x0041e80000100800 */
[----:B0-----:R-:W2:Y:S04]  /*21e0*/  LDL.LU R81, [R1+0xb40] ;  /* 0x000b400001517983 */ /* 0x001ea80000300800 */
[----:B------:R-:W-:Y:S04]  /*21f0*/  STL [R1+0x5d8], R11 ;  /* 0x0005d80b01007387 */ /* 0x000fe80000100800 */
[----:B------:R0:W-:Y:S02]  /*2200*/  STL [R1+0x5d4], R6 ;  /* 0x0005d40601007387 */ /* 0x0001e40000100800 */
[----:B0-----:R-:W-:-:S02]  /*2210*/  @!P5 LOP3.LUT R6, R7, R6, RZ, 0x3c, !PT ;  /* 0x000000060706d212 */ /* 0x001fc400078e3cff */
[----:B------:R-:W-:Y:S02]  /*2220*/  IADD3 R11, P6, PT, R5, R0, RZ ;  /* 0x00000000050b7210 */ /* 0x000fe40007fde0ff */
        /* <DEDUP_REMOVED lines=112> */
[----:B------:R-:W-:Y:S01]  /*2930*/  ISETP.GE.U32.AND P0, PT, R8, 0x7fffff18, PT ;  /* 0x7fffff180800780c */ /* 0x000fe20003f06070 */
[----:B------:R-:W-:Y:S01]  /*2940*/  VIADD R8, R18, 0xffffff8f ;  /* 0xffffff8f12087836 */ /* 0x000fe20000000000 */
[----:B------:R-:W-:Y:S02]  /*2950*/  SHF.R.S32.HI R9, RZ, 0x1f, R5 ;  /* 0x0000001fff097819 */ /* 0x000fe40000011405 */
[----:B------:R-:W-:Y:S02]  /*2960*/  IADD3 R11, P6, PT, R5, R0, RZ ;  /* 0x00000000050b7210 */ /* 0x000fe40007fde0ff */
[----:B------:R-:W-:Y:S01]  /*2970*/  ISETP.GE.U32.AND P2, PT, R8, 0x7fffff10, PT ;  /* 0x7fffff100800780c */ /* 0x000fe20003f46070 */
[----:B------:R-:W-:Y:S02]  /*2980*/  VIADD R8, R18, 0xffffff87 ;  /* 0xffffff8712087836 */ /* 0x000fe40000000000 */
[----:B0-----:R-:W-:Y:S02]  /*2990*/  IMAD.MOV.U32 R7, RZ, RZ, R11 ;  /* 0x000000ffff077224 */ /* 0x001fe400078e000b */
[----:B------:R-:W-:Y:S01]  /*29a0*/  IMAD.X R6, R9, 0x1, R2, P6 ;  /* 0x0000000109067824 */ /* 0x000fe200030e0602 */
[----:B------:R-:W-:Y:S01]  /*29b0*/  ISETP.GE.U32.AND P3, PT, R8, 0x7fffff08, PT ;  /* 0x7fffff080800780c */ /* 0x000fe20003f66070 */
[----:B------:R-:W-:Y:S01]  /*29c0*/  VIADD R8, R18, 0xfffffffe ;  /* 0xfffffffe12087836 */ /* 0x000fe20000000000 */
[----:B------:R-:W-:Y:S02]  /*29d0*/  STL [R1+0x8d0], R11 ;  /* 0x0008d00b01007387 */ /* 0x000fe40000100800 */
[----:B------:R-:W-:-:S02]  /*29e0*/  @!P0 LOP3.LUT R7, R7, R6, RZ, 0x3c, !PT ;  /* 0x0000000607078212 */ /* 0x000fc400078e3cff */
[----:B------:R-:W-:Y:S01]  /*29f0*/  ISETP.GE.U32.AND P4, PT, R8, 0x7fffff7f, PT ;  /* 0x7fffff7f0800780c */ /* 0x000fe20003f86070 */
[----:B------:R-:W-:-:S05]  /*2a00*/  VIADD R8, R18, 0xfffffff6 ;  /* 0xfffffff612087836 */ /* 0x000fca0000000000 */
[----:B------:R-:W-:Y:S02]  /*2a10*/  ISETP.GE.U32.AND P5, PT, R8, 0x7fffff77, PT ;  /* 0x7fffff770800780c */ /* 0x000fe40003fa6070 */
[----:B------:R-:W-:Y:S02]  /*2a20*/  PRMT R8, RZ, 0x7610, R8 ;  /* 0x00007610ff087816 */ /* 0x000fe40000000008 */
[----:B------:R-:W-:Y:S01]  /*2a30*/  PRMT R76, RZ, 0x7610, R76 ;  /* 0x00007610ff4c7816 */ /* 0x000fe2000000004c */
[----:B--2---:R-:W-:Y:S04]  /*2a40*/  STL [R1+0xb0], R77 ;  /* 0x0000b04d01007387 */ /* 0x004fe80000100800 */
[----:B------:R0:W-:Y:S02]  /*2a50*/  STL [R1+0x8cc], R6 ;  /* 0x0008cc0601007387 */ /* 0x0001e40000100800 */
[----:B0-----:R-:W-:-:S02]  /*2a60*/  @!P0 LOP3.LUT R6, R7, R6, RZ, 0x3c, !PT ;  /* 0x0000000607068212 */ /* 0x001fc400078e3cff */
[----:B------:R-:W-:Y:S02]  /*2a70*/  IADD3 R77, P6, PT, R5, R3, RZ ;  /* 0x00000003054d7210 */ /* 0x000fe40007fde0ff */
[----:B------:R-:W-:-:S03]  /*2a80*/  @!P0 LOP3.LUT R7, R7, R6, RZ, 0x3c, !PT ;  /* 0x0000000607078212 */ /* 0x000fc600078e3cff */
[----:B------:R-:W-:Y:S02]  /*2a90*/  IMAD.X R11, R9, 0x1, R4, P6 ;  /* 0x00000001090b7824 */ /* 0x000fe400030e0604 */
[----:B------:R0:W2:Y:S01]  /*2aa0*/  @!P0 LDG.E.U8 R8, desc[UR14][R6.64] ;  /* 0x0000000e06088981 */ /* 0x0000a2000c1e1100 */
[----:B------:R-:W-:Y:S02]  /*2ab0*/  IMAD.MOV.U32 R9, RZ, RZ, R77 ;  /* 0x000000ffff097224 */ /* 0x000fe400078e004d */
[----:B0-----:R-:W-:Y:S02]  /*2ac0*/  IMAD.MOV.U32 R7, RZ, RZ, R11 ;  /* 0x000000ffff077224 */ /* 0x001fe400078e000b */
[----:B------:R-:W-:-:S05]  /*2ad0*/  @!P0 IMAD.MOV.U32 R6, RZ, RZ, R9 ;  /* 0x000000ffff068224 */ /* 0x000fca00078e0009 */
[----:B------:R0:W3:Y:S01]  /*2ae0*/  @!P0 LDG.E.U8 R76, desc[UR14][R6.64] ;  /* 0x0000000e064c8981 */ /* 0x0000e2000c1e1100 */
[----:B------:R-:W-:-:S03]  /*2af0*/  IMAD R5, R28, 0x70, RZ ;  /* 0x000000701c057824 */ /* 0x000fc600078e02ff */
[----:B------:R1:W-:Y:S04]  /*2b00*/  STL [R1+0x8d8], R77 ;  /* 0x0008d84d01007387 */ /* 0x0003e80000100800 */
[----:B-1----:R-:W4:Y:S04]  /*2b10*/  LDL.LU R77, [R1+0xb30] ;  /* 0x000b3000014d7983 */ /* 0x002f280000300800 */
[----:B------:R1:W-:Y:S02]  /*2b20*/  STL [R1+0x8d4], R11 ;  /* 0x0008d40b01007387 */ /* 0x0003e40000100800 */
[----:B-1----:R-:W-:-:S02]  /*2b30*/  SHF.R.S32.HI R11, RZ, 0x1f, R5 ;  /* 0x0000001fff0b7819 */ /* 0x002fc40000011405 */
[----:B------:R-:W-:Y:S01]  /*2b40*/  PRMT R75, RZ, 0x7610, R75 ;  /* 0x00007610ff4b7816 */ /* 0x000fe2000000004b */
[----:B--2---:R1:W-:Y:S02]  /*2b50*/  STL [R1+0xac], R8 ;  /* 0x0000ac0801007387 */ /* 0x0043e40000100800 */
[----:B-1----:R-:W-:-:S05]  /*2b60*/  IADD3 R8, P6, PT, R5, R0, RZ ;  /* 0x0000000005087210 */ /* 0x002fca0007fde0ff */
[----:B0-----:R-:W-:Y:S02]  /*2b70*/  IMAD.MOV.U32 R7, RZ, RZ, R8 ;  /* 0x000000ffff077224 */ /* 0x001fe400078e0008 */
[----:B------:R-:W-:Y:S01]  /*2b80*/  IMAD.X R6, R11, 0x1, R2, P6 ;  /* 0x000000010b067824 */ /* 0x000fe200030e0602 */
[----:B---3--:R0:W-:Y:S04]  /*2b90*/  STL [R1+0xa8], R76 ;  /* 0x0000a84c01007387 */ /* 0x0081e80000100800 */
[-C--:B------:R-:W-:Y:S01]  /*2ba0*/  @!P2 LOP3.LUT R7, R7, R6.reuse, RZ, 0x3c, !PT ;  /* 0x000000060707a212 */ /* 0x080fe200078e3cff */
[----:B0-----:R-:W2:Y:S04]  /*2bb0*/  LDL.LU R76, [R1+0xb2c] ;  /* 0x000b2c00014c7983 */ /* 0x001ea80000300800 */
[----:B------:R-:W-:Y:S04]  /*2bc0*/  STL [R1+0x950], R8 ;  /* 0x0009500801007387 */ /* 0x000fe80000100800 */
[----:B------:R0:W-:Y:S02]  /*2bd0*/  STL [R1+0x94c], R6 ;  /* 0x00094c0601007387 */ /* 0x0001e40000100800 */
[----:B0-----:R-:W-:-:S04]  /*2be0*/  @!P2 LOP3.LUT R6, R7, R6, RZ, 0x3c, !PT ;  /* 0x000000060706a212 */ /* 0x001fc800078e3cff */
[----:B------:R-:W-:-:S05]  /*2bf0*/  @!P2 LOP3.LUT R7, R7, R6, RZ, 0x3c, !PT ;  /* 0x000000060707a212 */ /* 0x000fca00078e3cff */
[----:B------:R0:W3:Y:S01]  /*2c00*/  @!P2 LDG.E.U8 R75, desc[UR14][R6.64] ;  /* 0x0000000e064ba981 */ /* 0x0000e2000c1e1100 */
[----:B------:R-:W-:-:S05]  /*2c10*/  IADD3 R5, P6, PT, R5, R3, RZ ;  /* 0x0000000305057210 */ /* 0x000fca0007fde0ff */
[----:B0-----:R-:W-:Y:S02]  /*2c20*/  IMAD.MOV.U32 R7, RZ, RZ, R5 ;  /* 0x000000ffff077224 */ /* 0x001fe400078e0005 */
[----:B------:R-:W-:Y:S01]  /*2c30*/  IMAD.X R6, R11, 0x1, R4, P6 ;  /* 0x000000010b067824 */ /* 0x000fe200030e0604 */
[----:B------:R-:W-:Y:S04]  /*2c40*/  STL [R1+0x958], R5 ;  /* 0x0009580501007387 */ /* 0x000fe80000100800 */
[-C--:B------:R-:W-:Y:S01]  /*2c50*/  @!P2 LOP3.LUT R7, R7, R6.reuse, RZ, 0x3c, !PT ;  /* 0x000000060707a212 */ /* 0x080fe200078e3cff */
[----:B---3--:R-:W-:Y:S04]  /*2c60*/  STL [R1+0xa4], R75 ;  /* 0x0000a44b01007387 */ /* 0x008fe80000100800 */
[----:B------:R0:W-:Y:S02]  /*2c70*/  STL [R1+0x954], R6 ;  /* 0x0009540601007387 */ /* 0x0001e40000100800 */
[----:B0-----:R-:W-:-:S04]  /*2c80*/  @!P2 LOP3.LUT R6, R7, R6, RZ, 0x3c, !PT ;  /* 0x000000060706a212 */ /* 0x001fc800078e3cff */
[----:B------:R-:W-:-:S05]  /*2c90*/  @!P2 LOP3.LUT R7, R7, R6, RZ, 0x3c, !PT ;  /* 0x000000060707a212 */ /* 0x000fca00078e3cff */
[----:B------:R0:W3:Y:S01]  /*2ca0*/  @!P2 LDG.E.U8 R13, desc[UR14][R6.64] ;  /* 0x0000000e060da981 */ /* 0x0000e2000c1e1100 */
[----:B------:R-:W-:Y:S02]  /*2cb0*/  VIADD R9, R18, 0xffffffee ;  /* 0xffffffee12097836 */ /* 0x000fe40000000000 */
[----:B------:R-:W-:-:S03]  /*2cc0*/  IMAD R8, R28, 0x78, RZ ;  /* 0x000000781c087824 */ /* 0x000fc600078e02ff */
[----:B------:R-:W-:Y:S02]  /*2cd0*/  ISETP.GE.U32.AND P0, PT, R9, 0x7fffff6f, PT ;  /* 0x7fffff6f0900780c */ /* 0x000fe40003f06070 */
[----:B------:R-:W-:Y:S02]  /*2ce0*/  IADD3 R75, P6, PT, R8, R0, RZ ;  /* 0x00000000084b7210 */ /* 0x000fe40007fde0ff */
[----:B------:R-:W-:-:S03]  /*2cf0*/  SHF.R.S32.HI R9, RZ, 0x1f, R8 ;  /* 0x0000001fff097819 */ /* 0x000fc60000011408 */
[----:B------:R-:W-:Y:S02]  /*2d00*/  STL [R1+0x9d0], R75 ;  /* 0x0009d04b01007387 */ /* 0x000fe40000100800 */
[----:B------:R-:W-:Y:S02]  /*2d10*/  IMAD.X R11, R9, 0x1, R2, P6 ;  /* 0x00000001090b7824 */ /* 0x000fe400030e0602 */
[----:B0-----:R-:W-:Y:S02]  /*2d20*/  @!P3 IMAD.MOV.U32 R6, RZ, RZ, R75 ;  /* 0x000000ffff06b224 */ /* 0x001fe400078e004b */
[----:B------:R-:W-:Y:S02]  /*2d30*/  @!P3 IMAD.MOV.U32 R7, RZ, RZ, R11 ;  /* 0x000000ffff07b224 */ /* 0x000fe400078e000b */
[----:B------:R-:W-:-:S03]  /*2d40*/  VIADD R5, R18, 0xffffffe6 ;  /* 0xffffffe612057836 */ /* 0x000fc60000000000 */
[----:B------:R0:W2:Y:S02]  /*2d50*/  @!P3 LDG.E.U8 R15, desc[UR14][R6.64] ;  /* 0x0000000e060fb981 */ /* 0x0000a4000c1e1100 */
[----:B------:R-:W-:Y:S02]  /*2d60*/  ISETP.GE.U32.AND P2, PT, R5, 0x7fffff67, PT ;  /* 0x7fffff670500780c */ /* 0x000fe40003f46070 */
[----:B---3--:R1:W-:Y:S02]  /*2d70*/  STL [R1+0xa0], R13 ;  /* 0x0000a00d01007387 */ /* 0x0083e40000100800 */
[----:B-1----:R-:W-:Y:S02]  /*2d80*/  IADD3 R13, P6, PT, R8, R3, RZ ;  /* 0x00000003080d7210 */ /* 0x002fe40007fde0ff */
[----:B------:R1:W-:Y:S03]  /*2d90*/  STL [R1+0x9cc], R11 ;  /* 0x0009cc0b01007387 */ /* 0x0003e60000100800 */
[----:B------:R-:W-:Y:S01]  /*2da0*/  IMAD.X R9, R9, 0x1, R4, P6 ;  /* 0x0000000109097824 */ /* 0x000fe200030e0604 */
[----:B------:R-:W-:Y:S01]  /*2db0*/  IADD3 R5, P6, PT, R0, R28, RZ ;  /* 0x0000001c00057210 */ /* 0x000fe20007fde0ff */
[----:B0-----:R-:W-:-:S02]  /*2dc0*/  @!P3 IMAD.MOV.U32 R6, RZ, RZ, R13 ;  /* 0x000000ffff06b224 */ /* 0x001fc400078e000d */
[----:B------:R-:W-:Y:S01]  /*2dd0*/  @!P3 IMAD.MOV.U32 R7, RZ, RZ, R9 ;  /* 0x000000ffff07b224 */ /* 0x000fe200078e0009 */
[----:B-1----:R-:W-:Y:S01]  /*2de0*/  SHF.R.S32.HI R11, RZ, 0x1f, R28 ;  /* 0x0000001fff0b7819 */ /* 0x002fe2000001141c */
[----:B------:R-:W-:-:S03]  /*2df0*/  VIADD R8, R18, 0xffffffde ;  /* 0xffffffde12087836 */ /* 0x000fc60000000000 */
[----:B------:R0:W3:Y:S02]  /*2e00*/  @!P3 LDG.E.U8 R12, desc[UR14][R6.64] ;  /* 0x0000000e060cb981 */ /* 0x0000e4000c1e1100 */
[----:B------:R-:W-:Y:S02]  /*2e10*/  ISETP.GE.U32.AND P3, PT, R8, 0x7fffff5f, PT ;  /* 0x7fffff5f0800780c */ /* 0x000fe40003f66070 */
[----:B------:R-:W-:Y:S01]  /*2e20*/  STL [R1+0x9d8], R13 ;  /* 0x0009d80d01007387 */ /* 0x000fe20000100800 */
[----:B------:R-:W-:Y:S02]  /*2e30*/  @!P4 IMAD.MOV.U32 R8, RZ, RZ, R5 ;  /* 0x000000ffff08c224 */ /* 0x000fe400078e0005 */
[----:B0-----:R-:W-:Y:S01]  /*2e40*/  IMAD.X R6, R11, 0x1, R2, P6 ;  /* 0x000000010b067824 */ /* 0x001fe200030e0602 */
[----:B------:R0:W-:Y:S03]  /*2e50*/  STL [R1+0x9d4], R9 ;  /* 0x0009d40901007387 */ /* 0x0001e60000100800 */
[----:B0-----:R-:W-:-:S05]  /*2e60*/  @!P4 IMAD.MOV.U32 R9, RZ, RZ, R6 ;  /* 0x000000ffff09c224 */ /* 0x001fca00078e0006 */
[----:B------:R0:W4:Y:S01]  /*2e70*/  @!P4 LDG.E.U8 R10, desc[UR14][R8.64] ;  /* 0x0000000e080ac981 */ /* 0x000122000c1e1100 */
[----:B------:R-:W-:-:S05]  /*2e80*/  IADD3 R7, P6, PT, R3, R28, RZ ;  /* 0x0000001c03077210 */ /* 0x000fca0007fde0ff */
[----:B0-----:R-:W-:Y:S01]  /*2e90*/  IMAD.X R8, R11, 0x1, R4, P6 ;  /* 0x000000010b087824 */ /* 0x001fe200030e0604 */
[----:B------:R-:W-:-:S03]  /*2ea0*/  PRMT R9, RZ, 0x7610, R9 ;  /* 0x00007610ff097816 */ /* 0x000fc60000000009 */
[----:B------:R-:W-:Y:S01]  /*2eb0*/  @!P4 IMAD.MOV.U32 R11, RZ, RZ, R8 ;  /* 0x000000ffff0bc224 */ /* 0x000fe200078e0008 */
[----:B------:R-:W-:Y:S01]  /*2ec0*/  PRMT R54, RZ, 0x7610, R54 ;  /* 0x00007610ff367816 */ /* 0x000fe20000000036 */
[----:B---3--:R0:W-:Y:S04]  /*2ed0*/  STL [R1+0x94], R12 ;  /* 0x0000940c01007387 */ /* 0x0081e80000100800 */
[----:B------:R-:W-:Y:S04]  /*2ee0*/  STL [R1+0xa68], R5 ;  /* 0x000a680501007387 */ /* 0x000fe80000100800 */
[----:B------:R-:W-:Y:S01]  /*2ef0*/  STL [R1+0xa64], R6 ;  /* 0x000a640601007387 */ /* 0x000fe20000100800 */
[----:B0-----:R-:W-:-:S03]  /*2f00*/  IMAD R12, R28, 0x9, RZ ;  /* 0x000000091c0c7824 */ /* 0x001fc600078e02ff */
[----:B--2---:R0:W-:Y:S02]  /*2f10*/  STL [R1+0x9c], R15 ;  /* 0x00009c0f01007387 */ /* 0x0041e40000100800 */
[----:B------:R-:W-:Y:S02]  /*2f20*/  IADD3 R75, P6, PT, R12, R0, RZ ;  /* 0x000000000c4b7210 */ /* 0x000fe40007fde0ff */
[----:B0-----:R-:W-:Y:S01]  /*2f30*/  SHF.R.S32.HI R15, RZ, 0x1f, R12 ;  /* 0x0000001fff0f7819 */ /* 0x001fe2000001140c */
[----:B----4-:R0:W-:Y:S02]  /*2f40*/  STL [R1+0x90], R10 ;  /* 0x0000900a01007387 */ /* 0x0101e40000100800 */
[----:B0-----:R-:W-:-:S05]  /*2f50*/  @!P4 IMAD.MOV.U32 R10, RZ, RZ, R7 ;  /* 0x000000ffff0ac224 */ /* 0x001fca00078e0007 */
[----:B------:R0:W2:Y:S02]  /*2f60*/  @!P4 LDG.E.U8 R9, desc[UR14][R10.64] ;  /* 0x0000000e0a09c981 */ /* 0x0000a4000c1e1100 */
[----:B0-----:R-:W-:Y:S02]  /*2f70*/  IMAD.X R11, R15, 0x1, R2, P6 ;  /* 0x000000010f0b7824 */ /* 0x001fe400030e0602 */
[----:B------:R-:W-:-:S05]  /*2f80*/  @!P5 IMAD.MOV.U32 R10, RZ, RZ, R75 ;  /* 0x000000ffff0ad224 */ /* 0x000fca00078e004b */
[----:B------:R0:W3:Y:S01]  /*2f90*/  @!P5 LDG.E.U8 R54, desc[UR14][R10.64] ;  /* 0x0000000e0a36d981 */ /* 0x0000e2000c1e1100 */
[----:B------:R-:W-:-:S03]  /*2fa0*/  IADD3 R12, P6, PT, R12, R3, RZ ;  /* 0x000000030c0c7210 */ /* 0x000fc60007fde0ff */
[----:B------:R-:W-:Y:S04]  /*2fb0*/  STL [R1+0xa70], R7 ;  /* 0x000a700701007387 */ /* 0x000fe80000100800 */
[----:B------:R-:W-:Y:S01]  /*2fc0*/  STL [R1+0x1c8], R75 ;  /* 0x0001c84b01007387 */ /* 0x000fe20000100800 */
[----:B0-----:R-:W-:-:S03]  /*2fd0*/  IMAD.X R10, R15, 0x1, R4, P6 ;  /* 0x000000010f0a7824 */ /* 0x001fc600030e0604 */
[----:B------:R-:W-:Y:S04]  /*2fe0*/  STL [R1+0xa6c], R8 ;  /* 0x000a6c0801007387 */ /* 0x000fe80000100800 */
[----:B------:R0:W-:Y:S02]  /*2ff0*/  STL [R1+0x1c4], R11 ;  /* 0x0001c40b01007387 */ /* 0x0001e40000100800 */
[----:B0-----:R-:W-:-:S05]  /*3000*/  IMAD.MOV.U32 R11, RZ, RZ, R12 ;  /* 0x000000ffff0b7224 */ /* 0x001fca00078e000c */
[-C--:B------:R-:W-:Y:S02]  /*3010*/  @!P5 LOP3.LUT R11, R11, R10.reuse, RZ, 0x3c, !PT ;  /* 0x0000000a0b0bd212 */ /* 0x080fe400078e3cff */
[----:B------:R-:W-:Y:S01]  /*3020*/  PRMT R74, RZ, 0x7610, R74 ;  /* 0x00007610ff4a7816 */ /* 0x000fe2000000004a */
[----:B--2---:R-:W-:Y:S04]  /*3030*/  STL [R1+0x88], R9 ;  /* 0x0000880901007387 */ /* 0x004fe80000100800 */
[----:B------:R-:W2:Y:S04]  /*3040*/  LDL.LU R75, [R1+0xb28] ;  /* 0x000b2800014b7983 */ /* 0x000ea80000300800 */
[----:B------:R-:W-:Y:S04]  /*3050*/  STL [R1+0x1d0], R12 ;  /* 0x0001d00c01007387 */ /* 0x000fe80000100800 */
        /* <DEDUP_REMOVED lines=14> */
[----:B---3--:R0:W-:Y:S04]  /*3140*/  STL [R1+0x7c], R74 ;  /* 0x00007c4a01007387 */ /* 0x0081e80000100800 */
[----:B0-----:R-:W3:Y:S04]  /*3150*/  LDL.LU R74, [R1+0xb24] ;  /* 0x000b2400014a7983 */ /* 0x001ee80000300800 */
[----:B------:R-:W-:Y:S04]  /*3160*/  STL [R1+0x248], R54 ;  /* 0x0002483601007387 */ /* 0x000fe80000100800 */
[----:B------:R0:W-:Y:S02]  /*3170*/  STL [R1+0x244], R10 ;  /* 0x0002440a01007387 */ /* 0x0001e40000100800 */
[----:B0-----:R-:W-:-:S04]  /*3180*/  @!P0 LOP3.LUT R10, R11, R10, RZ, 0x3c, !PT ;  /* 0x0000000a0b0a8212 */ /* 0x001fc800078e3cff */
[----:B------:R-:W-:-:S05]  /*3190*/  @!P0 LOP3.LUT R11, R11, R10, RZ, 0x3c, !PT ;  /* 0x0000000a0b0b8212 */ /* 0x000fca00078e3cff */
[----:B------:R0:W4:Y:S01]  /*31a0*/  @!P0 LDG.E.U8 R73, desc[UR14][R10.64] ;  /* 0x0000000e0a498981 */ /* 0x000122000c1e1100 */
[----:B------:R-:W-:-:S05]  /*31b0*/  IADD3 R54, P6, PT, R9, R3, RZ ;  /* 0x0000000309367210 */ /* 0x000fca0007fde0ff */
[----:B0-----:R-:W-:Y:S02]  /*31c0*/  IMAD.MOV.U32 R11, RZ, RZ, R54 ;  /* 0x000000ffff0b7224 */ /* 0x001fe400078e0036 */
[----:B------:R-:W-:-:S05]  /*31d0*/  IMAD.X R10, R13, 0x1, R4, P6 ;  /* 0x000000010d0a7824 */ /* 0x000fca00030e0604 */
[-C--:B------:R-:W-:Y:S02]  /*31e0*/  @!P0 LOP3.LUT R11, R11, R10.reuse, RZ, 0x3c, !PT ;  /* 0x0000000a0b0b8212 */ /* 0x080fe400078e3cff */
[----:B------:R-:W-:Y:S01]  /*31f0*/  PRMT R72, RZ, 0x7610, R72 ;  /* 0x00007610ff487816 */ /* 0x000fe20000000048 */
[----:B----4-:R0:W-:Y:S04]  /*3200*/  STL [R1+0x78], R73 ;  /* 0x0000784901007387 */ /* 0x0101e80000100800 */
[----:B0-----:R-:W4:Y:S04]  /*3210*/  LDL.LU R73, [R1+0xb20] ;  /* 0x000b200001497983 */ /* 0x001f280000300800 */
[----:B------:R-:W-:Y:S04]  /*3220*/  STL [R1+0x250], R54 ;  /* 0x0002503601007387 */ /* 0x000fe80000100800 */
[----:B------:R0:W-:Y:S02]  /*3230*/  STL [R1+0x24c], R10 ;  /* 0x00024c0a01007387 */ /* 0x0001e40000100800 */
[----:B0-----:R-:W-:-:S04]  /*3240*/  @!P0 LOP3.LUT R10, R11, R10, RZ, 0x3c, !PT ;  /* 0x0000000a0b0a8212 */ /* 0x001fc800078e3cff */
[----:B------:R-:W-:-:S05]  /*3250*/  @!P0 LOP3.LUT R11, R11, R10, RZ, 0x3c, !PT ;  /* 0x0000000a0b0b8212 */ /* 0x000fca00078e3cff */
[----:B------:R0:W2:Y:S01]  /*3260*/  @!P0 LDG.E.U8 R72, desc[UR14][R10.64] ;  /* 0x0000000e0a488981 */ /* 0x0000a2000c1e1100 */
[----:B------:R-:W-:-:S05]  /*3270*/  IMAD R9, R28, 0x19, RZ ;  /* 0x000000191c097824 */ /* 0x000fca00078e02ff */
        /* <DEDUP_REMOVED lines=97> */
[----:B------:R-:W-:Y:S02]  /*3890*/  @!P5 LOP3.LUT R11, R11, R10, RZ, 0x3c, !PT ;  /* 0x0000000a0b0bd212 */ /* 0x000fe400078e3cff */
[----:B------:R-:W-:Y:S02]  /*38a0*/  ISETP.GE.U32.AND P0, PT, R12, 0x7fffff47, PT ;  /* 0x7fffff470c00780c */ /* 0x000fe40003f06070 */
[----:B------:R-:W-:Y:S01]  /*38b0*/  PRMT R32, RZ, 0x7610, R32 ;  /* 0x00007610ff207816 */ /* 0x000fe20000000020 */
[----:B------:R-:W-:-:S05]  /*38c0*/  IMAD R9, R28, 0x39, RZ ;  /* 0x000000391c097824 */ /* 0x000fca00078e02ff */
[----:B------:R-:W-:Y:S01]  /*38d0*/  SHF.R.S32.HI R13, RZ, 0x1f, R9 ;  /* 0x0000001fff0d7819 */ /* 0x000fe20000011409 */
[----:B--2---:R0:W-:Y:S04]  /*38e0*/  STL [R1+0x54], R42 ;  /* 0x0000542a01007387 */ /* 0x0041e80000100800 */
[----:B0-----:R-:W2:Y:S04]  /*38f0*/  LDL.LU R42, [R1+0xb00] ;  /* 0x000b0000012a7983 */ /* 0x001ea80000300800 */
[----:B------:R-:W-:Y:S04]  /*3900*/  STL [R1+0x568], R54 ;  /* 0x0005683601007387 */ /* 0x000fe80000100800 */
[----:B------:R0:W-:Y:S02]  /*3910*/  STL [R1+0x564], R10 ;  /* 0x0005640a01007387 */ /* 0x0001e40000100800 */
[----:B0-----:R-:W-:-:S04]  /*3920*/  @!P5 LOP3.LUT R10, R11, R10, RZ, 0x3c, !PT ;  /* 0x0000000a0b0ad212 */ /* 0x001fc800078e3cff */
[----:B------:R-:W-:Y:S02]  /*3930*/  @!P5 LOP3.LUT R11, R11, R10, RZ, 0x3c, !PT ;  /* 0x0000000a0b0bd212 */ /* 0x000fe400078e3cff */
[----:B------:R-:W-:-:S03]  /*3940*/  IADD3 R54, P6, PT, R9, R0, RZ ;  /* 0x0000000009367210 */ /* 0x000fc60007fde0ff */
[----:B------:R0:W2:Y:S02]  /*3950*/  @!P5 LDG.E.U8 R32, desc[UR14][R10.64] ;  /* 0x0000000e0a20d981 */ /* 0x0000a4000c1e1100 */
[----:B0-----:R-:W-:Y:S02]  /*3960*/  IMAD.X R11, R13, 0x1, R2, P6 ;  /* 0x000000010d0b7824 */ /* 0x001fe400030e0602 */
[----:B------:R-:W-:-:S05]  /*3970*/  @!P0 IMAD.MOV.U32 R10, RZ, RZ, R54 ;  /* 0x000000ffff0a8224 */ /* 0x000fca00078e0036 */
[----:B------:R0:W3:Y:S01]  /*3980*/  @!P0 LDG.E.U8 R26, desc[UR14][R10.64] ;  /* 0x0000000e0a1a8981 */ /* 0x0000e2000c1e1100 */
[----:B------:R-:W-:-:S05]  /*3990*/  IADD3 R9, P6, PT, R9, R3, RZ ;  /* 0x0000000309097210 */ /* 0x000fca0007fde0ff */
[----:B0-----:R-:W-:Y:S01]  /*39a0*/  IMAD.X R10, R13, 0x1, R4, P6 ;  /* 0x000000010d0a7824 */ /* 0x001fe200030e0604 */
[----:B------:R-:W-:Y:S01]  /*39b0*/  PRMT R52, RZ, 0x7610, R52 ;  /* 0x00007610ff347816 */ /* 0x000fe20000000034 */
[----:B--2---:R0:W-:Y:S04]  /*39c0*/  STL [R1+0x50], R32 ;  /* 0x0000502001007387 */ /* 0x0041e80000100800 */
[----:B0-----:R-:W2:Y:S04]  /*39d0*/  LDL.LU R32, [R1+0xafc] ;  /* 0x000afc0001207983 */ /* 0x001ea80000300800 */
[----:B------:R0:W-:Y:S04]  /*39e0*/  STL [R1+0x5e0], R54 ;  /* 0x0005e03601007387 */ /* 0x0001e80000100800 */
[----:B------:R1:W-:Y:S04]  /*39f0*/  STL [R1+0x5dc], R11 ;  /* 0x0005dc0b01007387 */ /* 0x0003e80000100800 */
[----:B0-----:R-:W2:Y:S01]  /*3a00*/  LDL.LU R54, [R1+0xaf8] ;  /* 0x000af80001367983 */ /* 0x001ea20000300800 */
[----:B-1----:R-:W-:-:S03]  /*3a10*/  IMAD.MOV.U32 R11, RZ, RZ, R9 ;  /* 0x000000ffff0b7224 */ /* 0x002fc600078e0009 */
[----:B------:R-:W-:Y:S02]  /*3a20*/  STL [R1+0x5e8], R9 ;  /* 0x0005e80901007387 */ /* 0x000fe40000100800 */
[-C--:B------:R-:W-:Y:S02]  /*3a30*/  @!P0 LOP3.LUT R11, R11, R10.reuse, RZ, 0x3c, !PT ;  /* 0x0000000a0b0b8212 */ /* 0x080fe400078e3cff */
[----:B---3--:R-:W-:Y:S04]  /*3a40*/  STL [R1+0x4c], R26 ;  /* 0x00004c1a01007387 */ /* 0x008fe80000100800 */
[----:B------:R0:W-:Y:S02]  /*3a50*/  STL [R1+0x5e4], R10 ;  /* 0x0005e40a01007387 */ /* 0x0001e40000100800 */
[----:B0-----:R-:W-:-:S04]  /*3a60*/  @!P0 LOP3.LUT R10, R11, R10, RZ, 0x3c, !PT ;  /* 0x0000000a0b0a8212 */ /* 0x001fc800078e3cff */
[----:B------:R-:W-:-:S05]  /*3a70*/  @!P0 LOP3.LUT R11, R11, R10, RZ, 0x3c, !PT ;  /* 0x0000000a0b0b8212 */ /* 0x000fca00078e3cff */
[----:B------:R0:W3:Y:S01]  /*3a80*/  @!P0 LDG.E.U8 R52, desc[UR14][R10.64] ;  /* 0x0000000e0a348981 */ /* 0x0000e2000c1e1100 */
[----:B------:R-:W-:-:S05]  /*3a90*/  VIADD R12, R18, 0xffffffbe ;  /* 0xffffffbe120c7836 */ /* 0x000fca0000000000 */
[----:B------:R-:W-:Y:S01]  /*3aa0*/  ISETP.GE.U32.AND P2, PT, R12, 0x7fffff3f, PT ;  /* 0x7fffff3f0c00780c */ /* 0x000fe20003f46070 */
[----:B------:R-:W-:-:S05]  /*3ab0*/  VIADD R12, R18, 0xffffffb6 ;  /* 0xffffffb6120c7836 */ /* 0x000fca0000000000 */
[----:B------:R-:W-:Y:S01]  /*3ac0*/  ISETP.GE.U32.AND P3, PT, R12, 0x7fffff37, PT ;  /* 0x7fffff370c00780c */ /* 0x000fe20003f66070 */
[----:B------:R-:W-:-:S05]  /*3ad0*/  VIADD R12, R18, 0xffffffae ;  /* 0xffffffae120c7836 */ /* 0x000fca0000000000 */
[----:B------:R-:W-:Y:S01]  /*3ae0*/  ISETP.GE.U32.AND P4, PT, R12, 0x7fffff2f, PT ;  /* 0x7fffff2f0c00780c */ /* 0x000fe20003f86070 */
[----:B------:R-:W-:-:S05]  /*3af0*/  VIADD R12, R18, 0xffffffa6 ;  /* 0xffffffa6120c7836 */ /* 0x000fca0000000000 */
[----:B------:R-:W-:Y:S01]  /*3b00*/  ISETP.GE.U32.AND P5, PT, R12, 0x7fffff27, PT ;  /* 0x7fffff270c00780c */ /* 0x000fe20003fa6070 */
[----:B------:R-:W-:-:S05]  /*3b10*/  IMAD R12, R28, 0x41, RZ ;  /* 0x000000411c0c7824 */ /* 0x000fca00078e02ff */
        /* <DEDUP_REMOVED lines=122> */
[-C--:B------:R-:W-:Y:S01]  /*42c0*/  @!P0 LOP3.LUT R11, R11, R10.reuse, RZ, 0x3c, !PT ;  /* 0x0000000a0b0b8212 */ /* 0x080fe200078e3cff */
        /* <DEDUP_REMOVED lines=14> */
[-C--:B------:R-:W-:Y:S01]  /*43b0*/  @!P2 LOP3.LUT R11, R11, R10.reuse, RZ, 0x3c, !PT ;  /* 0x0000000a0b0ba212 */ /* 0x080fe200078e3cff */
[----:B--2---:R-:W-:Y:S04]  /*43c0*/  STL [R1+0x20], R43 ;  /* 0x0000202b01007387 */ /* 0x004fe80000100800 */
[----:B------:R-:W-:Y:S04]  /*43d0*/  STL [R1+0x8e0], R26 ;  /* 0x0008e01a01007387 */ /* 0x000fe80000100800 */
[----:B------:R0:W-:Y:S02]  /*43e0*/  STL [R1+0x8dc], R10 ;  /* 0x0008dc0a01007387 */ /* 0x0001e40000100800 */
[----:B0-----:R-:W-:-:S04]  /*43f0*/  @!P2 LOP3.LUT R10, R11, R10, RZ, 0x3c, !PT ;  /* 0x0000000a0b0aa212 */ /* 0x001fc800078e3cff */
[----:B------:R-:W-:-:S05]  /*4400*/  @!P2 LOP3.LUT R11, R11, R10, RZ, 0x3c, !PT ;  /* 0x0000000a0b0ba212 */ /* 0x000fca00078e3cff */
[----:B------:R0:W2:Y:S01]  /*4410*/  @!P2 LDG.E.U8 R22, desc[UR14][R10.64] ;  /* 0x0000000e0a16a981 */ /* 0x0000a2000c1e1100 */
[----:B------:R-:W-:Y:S01]  /*4420*/  VIADD R13, R18, 0xffffff8e ;  /* 0xffffff8e120d7836 */ /* 0x000fe20000000000 */
[----:B------:R-:W-:Y:S01]  /*4430*/  IADD3 R26, P6, PT, R12, R3, RZ ;  /* 0x000000030c1a7210 */ /* 0x000fe20007fde0ff */
[----:B------:R-:W-:-:S03]  /*4440*/  IMAD R12, R28, 0x71, RZ ;  /* 0x000000711c0c7824 */ /* 0x000fc600078e02ff */
[----:B------:R-:W-:Y:S01]  /*4450*/  ISETP.GE.U32.AND P3, PT, R13, 0x7fffff0f, PT ;  /* 0x7fffff0f0d00780c */ /* 0x000fe20003f66070 */
[----:B------:R-:W-:Y:S01]  /*4460*/  STL [R1+0x8e8], R26 ;  /* 0x0008e81a01007387 */ /* 0x000fe20000100800 */
[----:B0-----:R-:W-:Y:S01]  /*4470*/  IMAD.X R11, R9, 0x1, R4, P6 ;  /* 0x00000001090b7824 */ /* 0x001fe200030e0604 */
[----:B------:R-:W-:Y:S01]  /*4480*/  SHF.R.S32.HI R9, RZ, 0x1f, R12 ;  /* 0x0000001fff097819 */ /* 0x000fe2000001140c */
[----:B------:R-:W-:-:S05]  /*4490*/  @!P2 IMAD.MOV.U32 R10, RZ, RZ, R26 ;  /* 0x000000ffff0aa224 */ /* 0x000fca00078e001a */
[----:B------:R0:W3:Y:S04]  /*44a0*/  @!P2 LDG.E.U8 R21, desc[UR14][R10.64] ;  /* 0x0000000e0a15a981 */ /* 0x0000e8000c1e1100 */
[----:B--2---:R1:W-:Y:S02]  /*44b0*/  STL [R1+0x1c], R22 ;  /* 0x00001c1601007387 */ /* 0x0043e40000100800 */
[----:B-1----:R-:W-:Y:S02]  /*44c0*/  IADD3 R22, P6, PT, R12, R0, RZ ;  /* 0x000000000c167210 */ /* 0x002fe40007fde0ff */
[----:B------:R1:W-:Y:S03]  /*44d0*/  STL [R1+0x8e4], R11 ;  /* 0x0008e40b01007387 */ /* 0x0003e60000100800 */
[----:B------:R-:W-:-:S02]  /*44e0*/  IMAD.X R26, R9, 0x1, R2, P6 ;  /* 0x00000001091a7824 */ /* 0x000fc400030e0602 */
[----:B0-----:R-:W-:Y:S02]  /*44f0*/  @!P3 IMAD.MOV.U32 R10, RZ, RZ, R22 ;  /* 0x000000ffff0ab224 */ /* 0x001fe400078e0016 */
[----:B-1----:R-:W-:-:S05]  /*4500*/  @!P3 IMAD.MOV.U32 R11, RZ, RZ, R26 ;  /* 0x000000ffff0bb224 */ /* 0x002fca00078e001a */
[----:B------:R0:W2:Y:S01]  /*4510*/  @!P3 LDG.E.U8 R20, desc[UR14][R10.64] ;  /* 0x0000000e0a14b981 */ /* 0x0000a2000c1e1100 */
[----:B------:R-:W-:-:S03]  /*4520*/  VIADD R13, R18, 0xffffff86 ;  /* 0xffffff86120d7836 */ /* 0x000fc60000000000 */
[----:B------:R-:W-:Y:S04]  /*4530*/  STL [R1+0x960], R22 ;  /* 0x0009601601007387 */ /* 0x000fe80000100800 */
[----:B---3--:R1:W-:Y:S01]  /*4540*/  STL [R1+0x18], R21 ;  /* 0x0000181501007387 */ /* 0x0083e20000100800 */
[----:B------:R-:W-:Y:S02]  /*4550*/  ISETP.GE.U32.AND P4, PT, R13, 0x7fffff07, PT ;  /* 0x7fffff070d00780c */ /* 0x000fe40003f86070 */
[----:B-1----:R-:W-:Y:S01]  /*4560*/  IADD3 R21, P6, PT, R12, R3, RZ ;  /* 0x000000030c157210 */ /* 0x002fe20007fde0ff */
[----:B------:R-:W-:Y:S01]  /*4570*/  IMAD R12, R28, 0x79, RZ ;  /* 0x000000791c0c7824 */ /* 0x000fe200078e02ff */
[----:B------:R-:W-:Y:S03]  /*4580*/  STL [R1+0x95c], R26 ;  /* 0x00095c1a01007387 */ /* 0x000fe60000100800 */
[----:B------:R-:W-:Y:S01]  /*4590*/  IMAD.X R22, R9, 0x1, R4, P6 ;  /* 0x0000000109167824 */ /* 0x000fe200030e0604 */
[----:B------:R-:W-:Y:S01]  /*45a0*/  STL [R1+0x968], R21 ;  /* 0x0009681501007387 */ /* 0x000fe20000100800 */
[----:B0-----:R-:W-:Y:S01]  /*45b0*/  @!P3 IMAD.MOV.U32 R10, RZ, RZ, R21 ;  /* 0x000000ffff0ab224 */ /* 0x001fe200078e0015 */
[----:B------:R-:W-:Y:S01]  /*45c0*/  SHF.R.S32.HI R9, RZ, 0x1f, R12 ;  /* 0x0000001fff097819 */ /* 0x000fe2000001140c */
[----:B------:R-:W-:-:S05]  /*45d0*/  @!P3 IMAD.MOV.U32 R11, RZ, RZ, R22 ;  /* 0x000000ffff0bb224 */ /* 0x000fca00078e0016 */
[----:B------:R0:W3:Y:S04]  /*45e0*/  @!P3 LDG.E.U8 R17, desc[UR14][R10.64] ;  /* 0x0000000e0a11b981 */ /* 0x0000e8000c1e1100 */
[----:B--2---:R1:W-:Y:S02]  /*45f0*/  STL [R1+0x14], R20 ;  /* 0x0000141401007387 */ /* 0x0043e40000100800 */
[----:B-1----:R-:W-:-:S05]  /*4600*/  IADD3 R20, P6, PT, R12, R0, RZ ;  /* 0x000000000c147210 */ /* 0x002fca0007fde0ff */
[----:B------:R-:W-:Y:S02]  /*4610*/  IMAD.X R21, R9, 0x1, R2, P6 ;  /* 0x0000000109157824 */ /* 0x000fe400030e0602 */
[----:B0-----:R-:W-:Y:S02]  /*4620*/  @!P4 IMAD.MOV.U32 R10, RZ, RZ, R20 ;  /* 0x000000ffff0ac224 */ /* 0x001fe400078e0014 */
[----:B------:R-:W-:-:S05]  /*4630*/  @!P4 IMAD.MOV.U32 R11, RZ, RZ, R21 ;  /* 0x000000ffff0bc224 */ /* 0x000fca00078e0015 */
[----:B------:R0:W2:Y:S01]  /*4640*/  @!P4 LDG.E.U8 R14, desc[UR14][R10.64] ;  /* 0x0000000e0a0ec981 */ /* 0x0000a2000c1e1100 */
[----:B------:R-:W-:-:S05]  /*4650*/  VIADD R13, R18, 0xfffffffd ;  /* 0xfffffffd120d7836 */ /* 0x000fca0000000000 */
[----:B------:R-:W-:Y:S01]  /*4660*/  ISETP.GE.U32.AND P5, PT, R13, 0x7fffff7e, PT ;  /* 0x7fffff7e0d00780c */ /* 0x000fe20003fa6070 */
[C---:B------:R-:W-:Y:S01]  /*4670*/  VIADD R13, R18.reuse, 0xfffffff5 ;  /* 0xfffffff5120d7836 */ /* 0x040fe20000000000 */
[----:B------:R-:W-:Y:S04]  /*4680*/  STL [R1+0x964], R22 ;  /* 0x0009641601007387 */ /* 0x000fe80000100800 */
[----:B------:R-:W-:Y:S01]  /*4690*/  STL [R1+0x9e0], R20 ;  /* 0x0009e01401007387 */ /* 0x000fe20000100800 */
[----:B------:R-:W-:Y:S01]  /*46a0*/  ISETP.GE.U32.AND P0, PT, R13, 0x7fffff76, PT ;  /* 0x7fffff760d00780c */ /* 0x000fe20003f06070 */
[----:B------:R-:W-:Y:S02]  /*46b0*/  VIADD R13, R18, 0xffffffed ;  /* 0xffffffed120d7836 */ /* 0x000fe40000000000 */
[----:B---3--:R1:W-:Y:S03]  /*46c0*/  STL [R1+0x10], R17 ;  /* 0x0000101101007387 */ /* 0x0083e60000100800 */
[----:B------:R-:W-:-:S02]  /*46d0*/  ISETP.GE.U32.AND P2, PT, R13, 0x7fffff6e, PT ;  /* 0x7fffff6e0d00780c */ /* 0x000fc40003f46070 */
[----:B-1----:R-:W-:Y:S01]  /*46e0*/  IADD3 R17, P6, PT, R12, R3, RZ ;  /* 0x000000030c117210 */ /* 0x002fe20007fde0ff */
[----:B------:R-:W-:Y:S01]  /*46f0*/  IMAD.SHL.U32 R12, R28, 0x2, RZ ;  /* 0x000000021c0c7824 */ /* 0x000fe200078e00ff */
[----:B------:R-:W-:Y:S01]  /*4700*/  STL [R1+0x9dc], R21 ;  /* 0x0009dc1501007387 */ /* 0x000fe20000100800 */
[----:B------:R-:W-:Y:S02]  /*4710*/  VIADD R13, R18, 0xffffffe5 ;  /* 0xffffffe5120d7836 */ /* 0x000fe40000000000 */
[----:B------:R-:W-:Y:S01]  /*4720*/  IMAD.X R20, R9, 0x1, R4, P6 ;  /* 0x0000000109147824 */ /* 0x000fe200030e0604 */
[----:B------:R-:W-:Y:S01]  /*4730*/  STL [R1+0x9e8], R17 ;  /* 0x0009e81101007387 */ /* 0x000fe20000100800 */
[----:B0-----:R-:W-:Y:S01]  /*4740*/  @!P4 IMAD.MOV.U32 R10, RZ, RZ, R17 ;  /* 0x000000ffff0ac224 */ /* 0x001fe200078e0011 */
[----:B------:R-:W-:Y:S01]  /*4750*/  IADD3 R9, P6, PT, R12, R0, RZ ;  /* 0x000000000c097210 */ /* 0x000fe20007fde0ff */
[----:B------:R-:W-:Y:S01]  /*4760*/  @!P4 IMAD.MOV.U32 R11, RZ, RZ, R20 ;  /* 0x000000ffff0bc224 */ /* 0x000fe200078e0014 */
[----:B------:R-:W-:Y:S01]  /*4770*/  ISETP.GE.U32.AND P3, PT, R13, 0x7fffff66, PT ;  /* 0x7fffff660d00780c */ /* 0x000fe20003f66070 */
[----:B------:R-:W-:-:S03]  /*4780*/  VIADD R13, R18, 0xffffffdd ;  /* 0xffffffdd120d7836 */ /* 0x000fc60000000000 */
[----:B------:R0:W3:Y:S01]  /*4790*/  @!P4 LDG.E.U8 R16, desc[UR14][R10.64] ;  /* 0x0000000e0a10c981 */ /* 0x0000e2000c1e1100 */
[----:B------:R-:W-:Y:S02]  /*47a0*/  PRMT R15, RZ, 0x7610, R15 ;  /* 0x00007610ff0f7816 */ /* 0x000fe4000000000f */
[----:B------:R-:W-:Y:S01]  /*47b0*/  ISETP.GE.U32.AND P4, PT, R13, 0x7fffff5e, PT ;  /* 0x7fffff5e0d00780c */ /* 0x000fe20003f86070 */
[----:B--2---:R1:W-:Y:S02]  /*47c0*/  STL [R1+0xc], R14 ;  /* 0x00000c0e01007387 */ /* 0x0043e40000100800 */
[----:B-1----:R-:W-:-:S05]  /*47d0*/  SHF.R.S32.HI R14, RZ, 0x1f, R12 ;  /* 0x0000001fff0e7819 */ /* 0x002fca000001140c */
[----:B0-----:R-:W-:Y:S01]  /*47e0*/  IMAD.X R10, R14, 0x1, R2, P6 ;  /* 0x000000010e0a7824 */ /* 0x001fe200030e0602 */
[----:B------:R-:W-:Y:S01]  /*47f0*/  IADD3 R11, P6, PT, R12, R3, RZ ;  /* 0x000000030c0b7210 */ /* 0x000fe20007fde0ff */
[----:B------:R-:W-:Y:S02]  /*4800*/  @!P5 IMAD.MOV.U32 R12, RZ, RZ, R9 ;  /* 0x000000ffff0cd224 */ /* 0x000fe400078e0009 */
[----:B------:R-:W-:-:S05]  /*4810*/  @!P5 IMAD.MOV.U32 R13, RZ, RZ, R10 ;  /* 0x000000ffff0dd224 */ /* 0x000fca00078e000a */
[----:B------:R0:W2:Y:S04]  /*4820*/  @!P5 LDG.E.U8 R15, desc[UR14][R12.64] ;  /* 0x0000000e0c0fd981 */ /* 0x0000a8000c1e1100 */
[----:B------:R-:W-:Y:S01]  /*4830*/  STL [R1+0x9e4], R20 ;  /* 0x0009e41401007387 */ /* 0x000fe20000100800 */
[----:B------:R-:W-:Y:S01]  /*4840*/  PRMT R19, RZ, 0x7610, R19 ;  /* 0x00007610ff137816 */ /* 0x000fe20000000013 */
[----:B0-----:R-:W-:Y:S02]  /*4850*/  IMAD.X R12, R14, 0x1, R4, P6 ;  /* 0x000000010e0c7824 */ /* 0x001fe400030e0604 */
[----:B------:R-:W-:Y:S01]  /*4860*/  @!P5 IMAD.MOV.U32 R14, RZ, RZ, R11 ;  /* 0x000000ffff0ed224 */ /* 0x000fe200078e000b */
[----:B---3--:R0:W-:Y:S04]  /*4870*/  STL [R1+0x8], R16 ;  /* 0x0000081001007387 */ /* 0x0081e80000100800 */
[----:B------:R-:W-:Y:S04]  /*4880*/  STL [R1+0xa78], R9 ;  /* 0x000a780901007387 */ /* 0x000fe80000100800 */
[----:B------:R-:W-:Y:S01]  /*4890*/  STL [R1+0xa74], R10 ;  /* 0x000a740a01007387 */ /* 0x000fe20000100800 */
[----:B0-----:R-:W-:-:S05]  /*48a0*/  IMAD R16, R28, 0xa, RZ ;  /* 0x0000000a1c107824 */ /* 0x001fca00078e02ff */
[----:B------:R-:W-:Y:S02]  /*48b0*/  SHF.R.S32.HI R13, RZ, 0x1f, R16 ;  /* 0x0000001fff0d7819 */ /* 0x000fe40000011410 */
[----:B------:R-:W-:-:S05]  /*48c0*/  IADD3 R20, P6, PT, R16, R0, RZ ;  /* 0x0000000010147210 */ /* 0x000fca0007fde0ff */
[----:B------:R-:W-:Y:S01]  /*48d0*/  IMAD.X R21, R13, 0x1, R2, P6 ;  /* 0x000000010d157824 */ /* 0x000fe200030e0602 */
[----:B--2---:R0:W-:Y:S02]  /*48e0*/  STL [R1+0x4], R15 ;  /* 0x0000040f01007387 */ /* 0x0041e40000100800 */
[----:B0-----:R-:W-:Y:S02]  /*48f0*/  @!P5 IMAD.MOV.U32 R15, RZ, RZ, R12 ;  /* 0x000000ffff0fd224 */ /* 0x001fe400078e000c */
[----:B------:R0:W-:Y:S04]  /*4900*/  STL [R1+0xa80], R11 ;  /* 0x000a800b01007387 */ /* 0x0001e80000100800 */
[----:B------:R1:W2:Y:S01]  /*4910*/  @!P5 LDG.E.U8 R19, desc[UR14][R14.64] ;  /* 0x0000000e0e13d981 */ /* 0x0002a2000c1e1100 */
[----:B0-----:R-:W-:Y:S01]  /*4920*/  PRMT R11, RZ, 0x7610, R11 ;  /* 0x00007610ff0b7816 */ /* 0x001fe2000000000b */
[----:B-1----:R-:W-:-:S02]  /*4930*/  @!P0 IMAD.MOV.U32 R14, RZ, RZ, R20 ;  /* 0x000000ffff0e8224 */ /* 0x002fc400078e0014 */
[----:B------:R-:W-:-:S05]  /*4940*/  @!P0 IMAD.MOV.U32 R15, RZ, RZ, R21 ;  /* 0x000000ffff0f8224 */ /* 0x000fca00078e0015 */
[----:B------:R0:W3:Y:S04]  /*4950*/  @!P0 LDG.E.U8 R11, desc[UR14][R14.64] ;  /* 0x0000000e0e0b8981 */ /* 0x0000e8000c1e1100 */
[----:B------:R-:W-:Y:S04]  /*4960*/  STL [R1+0x1d8], R20 ;  /* 0x0001d81401007387 */ /* 0x000fe80000100800 */
[----:B------:R1:W-:Y:S01]  /*4970*/  STL [R1+0xa7c], R12 ;  /* 0x000a7c0c01007387 */ /* 0x0003e20000100800 */
[----:B------:R-:W-:Y:S02]  /*4980*/  PRMT R9, RZ, 0x7610, R9 ;  /* 0x00007610ff097816 */ /* 0x000fe40000000009 */
[----:B-1----:R-:W-:Y:S01]  /*4990*/  PRMT R12, RZ, 0x7610, R12 ;  /* 0x00007610ff0c7816 */ /* 0x002fe2000000000c */
[----:B--2---:R1:W-:Y:S04]  /*49a0*/  STL [R1], R19 ;  /* 0x0000001301007387 */ /* 0x0043e80000100800 */
[----:B------:R2:W-:Y:S01]  /*49b0*/  STL [R1+0x1d4], R21 ;  /* 0x0001d41501007387 */ /* 0x0005e20000100800 */
[----:B-1----:R-:W-:Y:S01]  /*49c0*/  IADD3 R19, P6, PT, R16, R3, RZ ;  /* 0x0000000310137210 */ /* 0x002fe20007fde0ff */
[----:B------:R-:W-:-:S04]  /*49d0*/  IMAD R16, R28, 0x12, RZ ;  /* 0x000000121c107824 */ /* 0x000fc800078e02ff */
[----:B--2---:R-:W-:Y:S01]  /*49e0*/  IMAD.X R21, R13, 0x1, R4, P6 ;  /* 0x000000010d157824 */ /* 0x004fe200030e0604 */
[----:B------:R-:W-:Y:S02]  /*49f0*/  SHF.R.S32.HI R13, RZ, 0x1f, R16 ;  /* 0x0000001fff0d7819 */ /* 0x000fe40000011410 */
[----:B------:R-:W-:Y:S01]  /*4a00*/  IADD3 R20, P6, PT, R16, R0, RZ ;  /* 0x0000000010147210 */ /* 0x000fe20007fde0ff */
[----:B------:R-:W-:Y:S01]  /*4a10*/  STL [R1+0x1e0], R19 ;  /* 0x0001e01301007387 */ /* 0x000fe20000100800 */
[----:B0-----:R-:W-:Y:S02]  /*4a20*/  @!P0 IMAD.MOV.U32 R14, RZ, RZ, R19 ;  /* 0x000000ffff0e8224 */ /* 0x001fe400078e0013 */
[----:B------:R-:W-:Y:S01]  /*4a30*/  @!P0 IMAD.MOV.U32 R15, RZ, RZ, R21 ;  /* 0x000000ffff0f8224 */ /* 0x000fe200078e0015 */
[----:B---3--:R0:W-:Y:S04]  /*4a40*/  STL [R1+0xa84], R11 ;  /* 0x000a840b01007387 */ /* 0x0081e80000100800 */
[----:B------:R1:W2:Y:S01]  /*4a50*/  @!P0 LDG.E.U8 R12, desc[UR14][R14.64] ;  /* 0x0000000e0e0c8981 */ /* 0x0002a2000c1e1100 */
[----:B0-----:R-:W-:-:S02]  /*4a60*/  IMAD.X R11, R13, 0x1, R2, P6 ;  /* 0x000000010d0b7824 */ /* 0x001fc400030e0602 */
[----:B-1----:R-:W-:Y:S02]  /*4a70*/  @!P2 IMAD.MOV.U32 R14, RZ, RZ, R20 ;  /* 0x000000ffff0ea224 */ /* 0x002fe400078e0014 */
[----:B------:R-:W-:-:S05]  /*4a80*/  @!P2 IMAD.MOV.U32 R15, RZ, RZ, R11 ;  /* 0x000000ffff0fa224 */ /* 0x000fca00078e000b */
[----:B------:R0:W3:Y:S01]  /*4a90*/  @!P2 LDG.E.U8 R9, desc[UR14][R14.64] ;  /* 0x0000000e0e09a981 */ /* 0x0000e2000c1e1100 */
[----:B------:R-:W-:Y:S01]  /*4aa0*/  IADD3 R19, P6, PT, R16, R3, RZ ;  /* 0x0000000310137210 */ /* 0x000fe20007fde0ff */
[----:B------:R-:W-:Y:S02]  /*4ab0*/  IMAD R16, R28, 0x1a, RZ ;  /* 0x0000001a1c107824 */ /* 0x000fe400078e02ff */
[----:B------:R-:W-:Y:S04]  /*4ac0*/  STL [R1+0x1dc], R21 ;  /* 0x0001dc1501007387 */ /* 0x000fe80000100800 */
[----:B------:R-:W-:Y:S01]  /*4ad0*/  STL [R1+0x258], R20 ;  /* 0x0002581401007387 */ /* 0x000fe20000100800 */
[----:B------:R-:W-:Y:S01]  /*4ae0*/  PRMT R10, RZ, 0x7610, R10 ;  /* 0x00007610ff0a7816 */ /* 0x000fe2000000000a */
[----:B0-----:R-:W-:Y:S01]  /*4af0*/  @!P2 IMAD.MOV.U32 R14, RZ, RZ, R19 ;  /* 0x000000ffff0ea224 */ /* 0x001fe200078e0013 */
[----:B------:R-:W-:Y:S01]  /*4b00*/  PRMT R7, RZ, 0x7610, R7 ;  /* 0x00007610ff077816 */ /* 0x000fe20000000007 */
[----:B--2---:R0:W-:Y:S04]  /*4b10*/  STL [R1+0xa88], R12 ;  /* 0x000a880c01007387 */ /* 0x0041e80000100800 */
[----:B------:R1:W-:Y:S01]  /*4b20*/  STL [R1+0x254], R11 ;  /* 0x0002540b01007387 */ /* 0x0003e20000100800 */
[----:B0-----:R-:W-:Y:S01]  /*4b30*/  IMAD.X R12, R13, 0x1, R4, P6 ;  /* 0x000000010d0c7824 */ /* 0x001fe200030e0604 */
[----:B------:R-:W-:-:S02]  /*4b40*/  SHF.R.S32.HI R13, RZ, 0x1f, R16 ;  /* 0x0000001fff0d7819 */ /* 0x000fc40000011410 */
[----:B------:R-:W-:Y:S01]  /*4b50*/  STL [R1+0x260], R19 ;  /* 0x0002601301007387 */ /* 0x000fe20000100800 */
[----:B-1----:R-:W-:Y:S01]  /*4b60*/  IADD3 R11, P6, PT, R16, R0, RZ ;  /* 0x00000000100b7210 */ /* 0x002fe20007fde0ff */
[----:B------:R-:W-:Y:S02]  /*4b70*/  @!P2 IMAD.MOV.U32 R15, RZ, RZ, R12 ;  /* 0x000000ffff0fa224 */ /* 0x000fe400078e000c */
[----:B---3--:R-:W-:Y:S04]  /*4b80*/  STL [R1+0xa8c], R9 ;  /* 0x000a8c0901007387 */ /* 0x008fe80000100800 */
[----:B------:R0:W-:Y:S04]  /*4b90*/  STL [R1+0x25c], R12 ;  /* 0x00025c0c01007387 */ /* 0x0001e80000100800 */
[----:B------:R1:W2:Y:S01]  /*4ba0*/  @!P2 LDG.E.U8 R10, desc[UR14][R14.64] ;  /* 0x0000000e0e0aa981 */ /* 0x0002a2000c1e1100 */
[----:B0-----:R-:W-:-:S02]  /*4bb0*/  IMAD.X R12, R13, 0x1, R2, P6 ;  /* 0x000000010d0c7824 */ /* 0x001fc400030e0602 */
[----:B-1----:R-:W-:Y:S02]  /*4bc0*/  @!P3 IMAD.MOV.U32 R14, RZ, RZ, R11 ;  /* 0x000000ffff0eb224 */ /* 0x002fe400078e000b */
[----:B------:R-:W-:-:S05]  /*4bd0*/  @!P3 IMAD.MOV.U32 R15, RZ, RZ, R12 ;  /* 0x000000ffff0fb224 */ /* 0x000fca00078e000c */
[----:B------:R0:W3:Y:S01]  /*4be0*/  @!P3 LDG.E.U8 R7, desc[UR14][R14.64] ;  /* 0x0000000e0e07b981 */ /* 0x0000e2000c1e1100 */
[----:B------:R-:W-:Y:S01]  /*4bf0*/  IADD3 R9, P6, PT, R16, R3, RZ ;  /* 0x0000000310097210 */ /* 0x000fe20007fde0ff */
[----:B------:R-:W-:Y:S02]  /*4c00*/  IMAD R16, R28, 0x22, RZ ;  /* 0x000000221c107824 */ /* 0x000fe400078e02ff */
[----:B------:R1:W-:Y:S01]  /*4c10*/  STL [R1+0x2d8], R11 ;  /* 0x0002d80b01007387 */ /* 0x0003e20000100800 */
[----:B------:R-:W-:Y:S01]  /*4c20*/  PRMT R8, RZ, 0x7610, R8 ;  /* 0x00007610ff087816 */ /* 0x000fe20000000008 */
[----:B0-----:R-:W-:Y:S02]  /*4c30*/  @!P3 IMAD.MOV.U32 R14, RZ, RZ, R9 ;  /* 0x000000ffff0eb224 */ /* 0x001fe400078e0009 */
[----:B-1----:R-:W-:Y:S01]  /*4c40*/  IMAD.X R11, R13, 0x1, R4, P6 ;  /* 0x000000010d0b7824 */ /* 0x002fe200030e0604 */
[----:B------:R-:W-:-:S03]  /*4c50*/  SHF.R.S32.HI R13, RZ, 0x1f, R16 ;  /* 0x0000001fff0d7819 */ /* 0x000fc60000011410 */
[----:B------:R-:W-:Y:S01]  /*4c60*/  @!P3 IMAD.MOV.U32 R15, RZ, RZ, R11 ;  /* 0x000000ffff0fb224 */ /* 0x000fe200078e000b */
[----:B------:R-:W-:-:S04]  /*4c70*/  PRMT R5, RZ, 0x7610, R5 ;  /* 0x00007610ff057816 */ /* 0x000fc80000000005 */
[----:B------:R0:W4:Y:S04]  /*4c80*/  @!P3 LDG.E.U8 R8, desc[UR14][R14.64] ;  /* 0x0000000e0e08b981 */ /* 0x000128000c1e1100 */
[----:B--2---:R1:W-:Y:S04]  /*4c90*/  STL [R1+0xa90], R10 ;  /* 0x000a900a01007387 */ /* 0x0043e80000100800 */
[----:B------:R-:W-:Y:S01]  /*4ca0*/  STL [R1+0x2d4], R12 ;  /* 0x0002d40c01007387 */ /* 0x000fe20000100800 */
[----:B-1----:R-:W-:-:S03]  /*4cb0*/  IADD3 R10, P6, PT, R16, R0, RZ ;  /* 0x00000000100a7210 */ /* 0x002fc60007fde0ff */
[----:B------:R-:W-:Y:S04]  /*4cc0*/  STL [R1+0x2e0], R9 ;  /* 0x0002e00901007387 */ /* 0x000fe80000100800 */
[----:B---3--:R1:W-:Y:S01]  /*4cd0*/  STL [R1+0xa94], R7 ;  /* 0x000a940701007387 */ /* 0x0083e20000100800 */
[----:B0-----:R-:W-:Y:S02]  /*4ce0*/  @!P4 IMAD.MOV.U32 R14, RZ, RZ, R10 ;  /* 0x000000ffff0ec224 */ /* 0x001fe400078e000a */
[----:B-1----:R-:W-:-:S04]  /*4cf0*/  IMAD.X R7, R13, 0x1, R2, P6 ;  /* 0x000000010d077824 */ /* 0x002fc800030e0602 */
[----:B------:R-:W-:-:S05]  /*4d00*/  @!P4 IMAD.MOV.U32 R15, RZ, RZ, R7 ;  /* 0x000000ffff0fc224 */ /* 0x000fca00078e0007 */
[----:B------:R0:W2:Y:S01]  /*4d10*/  @!P4 LDG.E.U8 R5, desc[UR14][R14.64] ;  /* 0x0000000e0e05c981 */ /* 0x0000a2000c1e1100 */
[----:B------:R-:W-:Y:S01]  /*4d20*/  VIADD R17, R18, 0xffffffd5 ;  /* 0xffffffd512117836 */ /* 0x000fe20000000000 */
[----:B------:R-:W-:Y:S01]  /*4d30*/  IADD3 R9, P6, PT, R16, R3, RZ ;  /* 0x0000000310097210 */ /* 0x000fe20007fde0ff */
[----:B------:R-:W-:Y:S01]  /*4d40*/  IMAD R16, R28, 0x2a, RZ ;  /* 0x0000002a1c107824 */ /* 0x000fe200078e02ff */
[----:B------:R-:W-:Y:S02]  /*4d50*/  STL [R1+0x2dc], R11 ;  /* 0x0002dc0b01007387 */ /* 0x000fe40000100800 */
[----:B------:R-:W-:Y:S02]  /*4d60*/  ISETP.GE.U32.AND P5, PT, R17, 0x7fffff56, PT ;  /* 0x7fffff561100780c */ /* 0x000fe40003fa6070 */
[----:B------:R-:W-:Y:S04]  /*4d70*/  STL [R1+0x358], R10 ;  /* 0x0003580a01007387 */ /* 0x000fe80000100800 */
[----:B----4-:R1:W-:Y:S01]  /*4d80*/  STL [R1+0xa98], R8 ;  /* 0x000a980801007387 */ /* 0x0103e20000100800 */
[----:B------:R-:W-:-:S03]  /*4d90*/  PRMT R6, RZ, 0x7610, R6 ;  /* 0x00007610ff067816 */ /* 0x000fc60000000006 */
[----:B------:R3:W-:Y:S01]  /*4da0*/  STL [R1+0x354], R7 ;  /* 0x0003540701007387 */ /* 0x0007e20000100800 */
[----:B0-----:R-:W-:Y:S02]  /*4db0*/  @!P4 IMAD.MOV.U32 R14, RZ, RZ, R9 ;  /* 0x000000ffff0ec224 */ /* 0x001fe400078e0009 */
[----:B-1----:R-:W-:Y:S01]  /*4dc0*/  IMAD.X R8, R13, 0x1, R4, P6 ;  /* 0x000000010d087824 */ /* 0x002fe200030e0604 */
[----:B------:R-:W-:Y:S01]  /*4dd0*/  SHF.R.S32.HI R13, RZ, 0x1f, R16 ;  /* 0x0000001fff0d7819 */ /* 0x000fe20000011410 */
[----:B------:R-:W-:Y:S01]  /*4de0*/  STL [R1+0x360], R9 ;  /* 0x0003600901007387 */ /* 0x000fe20000100800 */
[----:B---3--:R-:W-:Y:S01]  /*4df0*/  IADD3 R7, P6, PT, R16, R0, RZ ;  /* 0x0000000010077210 */ /* 0x008fe20007fde0ff */
[----:B------:R-:W-:Y:S01]  /*4e00*/  @!P4 IMAD.MOV.U32 R15, RZ, RZ, R8 ;  /* 0x000000ffff0fc224 */ /* 0x000fe200078e0008 */
[----:B------:R-:W-:-:S04]  /*4e10*/  PRMT R33, RZ, 0x7610, R33 ;  /* 0x00007610ff217816 */ /* 0x000fc80000000021 */
[----:B------:R0:W3:Y:S02]  /*4e20*/  @!P4 LDG.E.U8 R6, desc[UR14][R14.64] ;  /* 0x0000000e0e06c981 */ /* 0x0000e4000c1e1100 */
[----:B0-----:R-:W-:Y:S02]  /*4e30*/  @!P5 IMAD.MOV.U32 R14, RZ, RZ, R7 ;  /* 0x000000ffff0ed224 */ /* 0x001fe400078e0007 */
[----:B--2---:R-:W-:Y:S04]  /*4e40*/  STL [R1+0xa9c], R5 ;  /* 0x000a9c0501007387 */ /* 0x004fe80000100800 */
[----:B------:R0:W-:Y:S02]  /*4e50*/  STL [R1+0x35c], R8 ;  /* 0x00035c0801007387 */ /* 0x0001e40000100800 */
[----:B0-----:R-:W-:-:S04]  /*4e60*/  IMAD.X R8, R13, 0x1, R2, P6 ;  /* 0x000000010d087824 */ /* 0x001fc800030e0602 */
[----:B------:R-:W-:-:S05]  /*4e70*/  @!P5 IMAD.MOV.U32 R15, RZ, RZ, R8 ;  /* 0x000000ffff0fd224 */ /* 0x000fca00078e0008 */
[----:B------:R0:W2:Y:S01]  /*4e80*/  @!P5 LDG.E.U8 R33, desc[UR14][R14.64] ;  /* 0x0000000e0e21d981 */ /* 0x0000a2000c1e1100 */
[----:B------:R-:W-:Y:S01]  /*4e90*/  VIADD R17, R18, 0xffffffcd ;  /* 0xffffffcd12117836 */ /* 0x000fe20000000000 */
[----:B------:R-:W-:Y:S01]  /*4ea0*/  IADD3 R5, P6, PT, R16, R3, RZ ;  /* 0x0000000310057210 */ /* 0x000fe20007fde0ff */
[----:B------:R-:W-:Y:S01]  /*4eb0*/  IMAD R16, R28, 0x32, RZ ;  /* 0x000000321c107824 */ /* 0x000fe200078e02ff */
[----:B------:R1:W-:Y:S02]  /*4ec0*/  STL [R1+0x4f0], R7 ;  /* 0x0004f00701007387 */ /* 0x0003e40000100800 */
[----:B------:R-:W-:Y:S02]  /*4ed0*/  ISETP.GE.U32.AND P0, PT, R17, 0x7fffff4e, PT ;  /* 0x7fffff4e1100780c */ /* 0x000fe40003f06070 */
[----:B---3--:R3:W-:Y:S01]  /*4ee0*/  STL [R1+0xaa0], R6 ;  /* 0x000aa00601007387 */ /* 0x0087e20000100800 */
[----:B------:R-:W-:Y:S01]  /*4ef0*/  PRMT R29, RZ, 0x7610, R29 ;  /* 0x00007610ff1d7816 */ /* 0x000fe2000000001d */
[----:B-1----:R-:W-:Y:S01]  /*4f00*/  IMAD.X R7, R13, 0x1, R4, P6 ;  /* 0x000000010d077824 */ /* 0x002fe200030e0604 */
[----:B------:R-:W-:Y:S01]  /*4f10*/  SHF.R.S32.HI R13, RZ, 0x1f, R16 ;  /* 0x0000001fff0d7819 */ /* 0x000fe20000011410 */
[----:B------:R-:W-:Y:S01]  /*4f20*/  STL [R1+0x3f8], R8 ;  /* 0x0003f80801007387 */ /* 0x000fe20000100800 */
[----:B---3--:R-:W-:-:S03]  /*4f30*/  IADD3 R6, P6, PT, R16, R0, RZ ;  /* 0x0000000010067210 */ /* 0x008fc60007fde0ff */
[----:B------:R-:W-:Y:S01]  /*4f40*/  STL [R1+0x4f8], R5 ;  /* 0x0004f80501007387 */ /* 0x000fe20000100800 */
[----:B0-----:R-:W-:Y:S02]  /*4f50*/  @!P5 IMAD.MOV.U32 R14, RZ, RZ, R5 ;  /* 0x000000ffff0ed224 */ /* 0x001fe400078e0005 */
[----:B------:R-:W-:Y:S01]  /*4f60*/  @!P5 IMAD.MOV.U32 R15, RZ, RZ, R7 ;  /* 0x000000ffff0fd224 */ /* 0x000fe200078e0007 */
[----:B------:R-:W-:-:S04]  /*4f70*/  PRMT R160, RZ, 0x7610, R160 ;  /* 0x00007610ffa07816 */ /* 0x000fc800000000a0 */
[----:B------:R0:W3:Y:S02]  /*4f80*/  @!P5 LDG.E.U8 R29, desc[UR14][R14.64] ;  /* 0x0000000e0e1dd981 */ /* 0x0000e4000c1e1100 */
[----:B0-----:R-:W-:Y:S02]  /*4f90*/  @!P0 IMAD.MOV.U32 R14, RZ, RZ, R6 ;  /* 0x000000ffff0e8224 */ /* 0x001fe400078e0006 */
[----:B--2---:R0:W-:Y:S04]  /*4fa0*/  STL [R1+0xaa4], R33 ;  /* 0x000aa42101007387 */ /* 0x0041e80000100800 */
[----:B------:R1:W-:Y:S01]  /*4fb0*/  STL [R1+0x4f4], R7 ;  /* 0x0004f40701007387 */ /* 0x0003e20000100800 */
[----:B------:R-:W-:Y:S01]  /*4fc0*/  VIADD R17, R18, 0xffffffc5 ;  /* 0xffffffc512117836 */ /* 0x000fe20000000000 */
[----:B------:R-:W-:-:S02]  /*4fd0*/  PRMT R144, RZ, 0x7610, R144 ;  /* 0x00007610ff907816 */ /* 0x000fc40000000090 */
[----:B------:R-:W-:Y:S02]  /*4fe0*/  PRMT R165, RZ, 0x7610, R165 ;  /* 0x00007610ffa57816 */ /* 0x000fe400000000a5 */
[----:B------:R-:W-:Y:S01]  /*4ff0*/  PRMT R164, RZ, 0x7610, R164 ;  /* 0x00007610ffa47816 */ /* 0x000fe200000000a4 */
[----:B0-----:R-:W0:Y:S01]  /*5000*/  LDC R33, c[0x0][0x3a0] ;  /* 0x0000e800ff217b82 */ /* 0x001e220000000800 */
[----:B-1----:R-:W-:-:S04]  /*5010*/  IMAD.X R7, R13, 0x1, R2, P6 ;  /* 0x000000010d077824 */ /* 0x002fc800030e0602 */
[----:B------:R-:W-:-:S05]  /*5020*/  @!P0 IMAD.MOV.U32 R15, RZ, RZ, R7 ;  /* 0x000000ffff0f8224 */ /* 0x000fca00078e0007 */
[----:B------:R1:W2:Y:S01]  /*5030*/  @!P0 LDG.E.U8 R160, desc[UR14][R14.64] ;  /* 0x0000000e0ea08981 */ /* 0x0002a2000c1e1100 */
[----:B------:R-:W-:Y:S01]  /*5040*/  IADD3 R5, P6, PT, R16, R3, RZ ;  /* 0x0000000310057210 */ /* 0x000fe20007fde0ff */
[----:B------:R-:W-:Y:S01]  /*5050*/  IMAD R16, R28, 0x3a, RZ ;  /* 0x0000003a1c107824 */ /* 0x000fe200078e02ff */
[----:B------:R-:W-:Y:S01]  /*5060*/  ISETP.GE.U32.AND P2, PT, R17, 0x7fffff46, PT ;  /* 0x7fffff461100780c */ /* 0x000fe20003f46070 */
[----:B------:R-:W-:Y:S04]  /*5070*/  STL [R1+0x570], R6 ;  /* 0x0005700601007387 */ /* 0x000fe80000100800 */
[----:B---3--:R-:W-:Y:S04]  /*5080*/  STL [R1+0xaa8], R29 ;  /* 0x000aa81d01007387 */ /* 0x008fe80000100800 */
[----:B------:R3:W-:Y:S01]  /*5090*/  STL [R1+0x56c], R7 ;  /* 0x00056c0701007387 */ /* 0x0007e20000100800 */
[----:B-1----:R-:W-:-:S03]  /*50a0*/  @!P0 IMAD.MOV.U32 R14, RZ, RZ, R5 ;  /* 0x000000ffff0e8224 */ /* 0x002fc600078e0005 */
[----:B------:R-:W-:Y:S01]  /*50b0*/  STL [R1+0x578], R5 ;  /* 0x0005780501007387 */ /* 0x000fe20000100800 */
[----:B---3--:R-:W-:Y:S01]  /*50c0*/  IMAD.X R7, R13, 0x1, R4, P6 ;  /* 0x000000010d077824 */ /* 0x008fe200030e0604 */
[----:B------:R-:W-:Y:S02]  /*50d0*/  SHF.R.S32.HI R13, RZ, 0x1f, R16 ;  /* 0x0000001fff0d7819 */ /* 0x000fe40000011410 */
[----:B------:R-:W-:Y:S01]  /*50e0*/  IADD3 R6, P6, PT, R16, R0, RZ ;  /* 0x0000000010067210 */ /* 0x000fe20007fde0ff */
[----:B------:R-:W-:-:S05]  /*50f0*/  @!P0 IMAD.MOV.U32 R15, RZ, RZ, R7 ;  /* 0x000000ffff0f8224 */ /* 0x000fca00078e0007 */
[----:B------:R1:W3:Y:S02]  /*5100*/  @!P0 LDG.E.U8 R144, desc[UR14][R14.64] ;  /* 0x0000000e0e908981 */ /* 0x0002e4000c1e1100 */
[----:B-1----:R-:W-:Y:S02]  /*5110*/  @!P2 IMAD.MOV.U32 R14, RZ, RZ, R6 ;  /* 0x000000ffff0ea224 */ /* 0x002fe400078e0006 */
[----:B--2---:R-:W-:Y:S04]  /*5120*/  STL [R1+0xaac], R160 ;  /* 0x000aaca001007387 */ /* 0x004fe80000100800 */
[----:B------:R1:W-:Y:S02]  /*5130*/  STL [R1+0x574], R7 ;  /* 0x0005740701007387 */ /* 0x0003e40000100800 */
        /* <DEDUP_REMOVED lines=8> */
[----:B---3--:R-:W-:Y:S04]  /*51c0*/  STL [R1+0xab0], R144 ;  /* 0x000ab09001007387 */ /* 0x008fe80000100800 */
[----:B------:R3:W-:Y:S01]  /*51d0*/  STL [R1+0x5ec], R7 ;  /* 0x0005ec0701007387 */ /* 0x0007e20000100800 */
[----:B-1----:R-:W-:-:S03]  /*51e0*/  @!P2 IMAD.MOV.U32 R14, RZ, RZ, R5 ;  /* 0x000000ffff0ea224 */ /* 0x002fc600078e0005 */
[----:B------:R-:W-:Y:S01]  /*51f0*/  STL [R1+0x5f8], R5 ;  /* 0x0005f80501007387 */ /* 0x000fe20000100800 */
[----:B---3--:R-:W-:Y:S01]  /*5200*/  IMAD.X R7, R13, 0x1, R4, P6 ;  /* 0x000000010d077824 */ /* 0x008fe200030e0604 */
[----:B------:R-:W-:Y:S02]  /*5210*/  SHF.R.S32.HI R13, RZ, 0x1f, R16 ;  /* 0x0000001fff0d7819 */ /* 0x000fe40000011410 */
[----:B------:R-:W-:Y:S01]  /*5220*/  IADD3 R6, P6, PT, R16, R0, RZ ;  /* 0x0000000010067210 */ /* 0x000fe20007fde0ff */
[----:B------:R-:W-:Y:S01]  /*5230*/  @!P2 IMAD.MOV.U32 R15, RZ, RZ, R7 ;  /* 0x000000ffff0fa224 */ /* 0x000fe200078e0007 */
[----:B------:R-:W-:-:S04]  /*5240*/  PRMT R163, RZ, 0x7610, R163 ;  /* 0x00007610ffa37816 */ /* 0x000fc800000000a3 */
        /* <DEDUP_REMOVED lines=14> */
[----:B------:R-:W-:Y:S01]  /*5330*/  PRMT R162, RZ, 0x7610, R162 ;  /* 0x00007610ffa27816 */ /* 0x000fe200000000a2 */
[----:B-1----:R-:W-:-:S02]  /*5340*/  @!P3 IMAD.MOV.U32 R14, RZ, RZ, R5 ;  /* 0x000000ffff0eb224 */ /* 0x002fc400078e0005 */
        /* <DEDUP_REMOVED lines=13> */
[----:B0-----:R-:W-:Y:S01]  /*5420*/  VIADD R17, R33, 0xffffffad ;  /* 0xffffffad21117836 */ /* 0x001fe20000000000 */
        /* <DEDUP_REMOVED lines=9> */
[----:B0-----:R-:W-:Y:S01]  /*54c0*/  IMAD.X R7, R13, 0x1, R4, P6 ;  /* 0x000000010d077824 */ /* 0x001fe200030e0604 */
[----:B------:R-:W-:Y:S02]  /*54d0*/  SHF.R.S32.HI R13, RZ, 0x1f, R16 ;  /* 0x0000001fff0d7819 */ /* 0x000fe40000011410 */
[----:B------:R-:W-:Y:S01]  /*54e0*/  IADD3 R6, P6, PT, R16, R0, RZ ;  /* 0x0000000010067210 */ /* 0x000fe20007fde0ff */
        /* <DEDUP_REMOVED lines=17> */
[----:B------:R-:W-:-:S02]  /*5600*/  VIADD R17, R33, 0xffffff9d ;  /* 0xffffff9d21117836 */ /* 0x000fc40000000000 */
[----:B------:R-:W-:Y:S01]  /*5610*/  STL [R1+0x778], R5 ;  /* 0x0007780501007387 */ /* 0x000fe20000100800 */
[----:B0-----:R-:W-:Y:S02]  /*5620*/  @!P5 IMAD.MOV.U32 R14, RZ, RZ, R5 ;  /* 0x000000ffff0ed224 */ /* 0x001fe400078e0005 */
[----:B-1----:R-:W-:Y:S01]  /*5630*/  IMAD.X R7, R13, 0x1, R4, P6 ;  /* 0x000000010d077824 */ /* 0x002fe200030e0604 */
[----:B------:R-:W-:Y:S02]  /*5640*/  SHF.R.S32.HI R13, RZ, 0x1f, R16 ;  /* 0x0000001fff0d7819 */ /* 0x000fe40000011410 */
[----:B------:R-:W-:Y:S01]  /*5650*/  IADD3 R6, P6, PT, R16, R0, RZ ;  /* 0x0000000010067210 */ /* 0x000fe20007fde0ff */
[----:B------:R-:W-:Y:S01]  /*5660*/  @!P5 IMAD.MOV.U32 R15, RZ, RZ, R7 ;  /* 0x000000ffff0fd224 */ /* 0x000fe200078e0007 */
[----:B------:R-:W-:Y:S02]  /*5670*/  ISETP.GE.U32.AND P2, PT, R17, 0x7fffff1e, PT ;  /* 0x7fffff1e1100780c */ /* 0x000fe40003f46070 */
[----:B------:R-:W-:-:S02]  /*5680*/  PRMT R156, RZ, 0x7610, R156 ;  /* 0x00007610ff9c7816 */ /* 0x000fc4000000009c */
[----:B------:R0:W3:Y:S01]  /*5690*/  @!P5 LDG.E.U8 R157, desc[UR14][R14.64] ;  /* 0x0000000e0e9dd981 */ /* 0x0000e2000c1e1100 */
[----:B------:R-:W-:Y:S01]  /*56a0*/  PRMT R155, RZ, 0x7610, R155 ;  /* 0x00007610ff9b7816 */ /* 0x000fe2000000009b */
[----:B------:R-:W-:Y:S02]  /*56b0*/  VIADD R17, R33, 0xffffff95 ;  /* 0xffffff9521117836 */ /* 0x000fe40000000000 */
[----:B0-----:R-:W-:-:S03]  /*56c0*/  @!P0 IMAD.MOV.U32 R14, RZ, RZ, R6 ;  /* 0x000000ffff0e8224 */ /* 0x001fc600078e0006 */
[----:B------:R-:W-:Y:S02]  /*56d0*/  ISETP.GE.U32.AND P3, PT, R17, 0x7fffff16, PT ;  /* 0x7fffff161100780c */ /* 0x000fe40003f66070 */
[----:B------:R-:W-:Y:S01]  /*56e0*/  PRMT R154, RZ, 0x7610, R154 ;  /* 0x00007610ff9a7816 */ /* 0x000fe2000000009a */
[----:B------:R-:W-:Y:S01]  /*56f0*/  VIADD R17, R33, 0xffffff8d ;  /* 0xffffff8d21117836 */ /* 0x000fe20000000000 */
[----:B------:R-:W-:Y:S02]  /*5700*/  PRMT R153, RZ, 0x7610, R153 ;  /* 0x00007610ff997816 */ /* 0x000fe40000000099 */
[----:B------:R-:W-:Y:S02]  /*5710*/  PRMT R152, RZ, 0x7610, R152 ;  /* 0x00007610ff987816 */ /* 0x000fe40000000098 */
[----:B------:R-:W-:Y:S01]  /*5720*/  ISETP.GE.U32.AND P4, PT, R17, 0x7fffff0e, PT ;  /* 0x7fffff0e1100780c */ /* 0x000fe20003f86070 */
[----:B------:R-:W-:Y:S01]  /*5730*/  VIADD R17, R33, 0xffffff85 ;  /* 0xffffff8521117836 */ /* 0x000fe20000000000 */
[----:B------:R-:W-:-:S02]  /*5740*/  PRMT R151, RZ, 0x7610, R151 ;  /* 0x00007610ff977816 */ /* 0x000fc40000000097 */
[----:B------:R-:W-:Y:S02]  /*5750*/  PRMT R150, RZ, 0x7610, R150 ;  /* 0x00007610ff967816 */ /* 0x000fe40000000096 */
[----:B------:R-:W-:Y:S01]  /*5760*/  ISETP.GE.U32.AND P5, PT, R17, 0x7fffff06, PT ;  /* 0x7fffff061100780c */ /* 0x000fe20003fa6070 */
[----:B------:R-:W-:Y:S01]  /*5770*/  VIADD R17, R33, 0xfffffffc ;  /* 0xfffffffc21117836 */ /* 0x000fe20000000000 */
[----:B------:R-:W-:Y:S02]  /*5780*/  PRMT R149, RZ, 0x7610, R149 ;  /* 0x00007610ff957816 */ /* 0x000fe40000000095 */
[----:B------:R-:W-:Y:S02]  /*5790*/  PRMT R148, RZ, 0x7610, R148 ;  /* 0x00007610ff947816 */ /* 0x000fe40000000094 */
[----:B------:R-:W-:Y:S02]  /*57a0*/  PRMT R147, RZ, 0x7610, R147 ;  /* 0x00007610ff937816 */ /* 0x000fe40000000093 */
[----:B------:R-:W-:Y:S01]  /*57b0*/  PRMT R146, RZ, 0x7610, R146 ;  /* 0x00007610ff927816 */ /* 0x000fe20000000092 */
[----:B------:R-:W-:Y:S01]  /*57c0*/  IMAD R20, R28, 0xb, RZ ;  /* 0x0000000b1c147824 */ /* 0x000fe200078e02ff */
[----:B------:R-:W-:-:S02]  /*57d0*/  PRMT R145, RZ, 0x7610, R145 ;  /* 0x00007610ff917816 */ /* 0x000fc40000000091 */
[----:B------:R-:W-:Y:S02]  /*57e0*/  PRMT R143, RZ, 0x7610, R143 ;  /* 0x00007610ff8f7816 */ /* 0x000fe4000000008f */
[----:B------:R-:W-:Y:S02]  /*57f0*/  PRMT R142, RZ, 0x7610, R142 ;  /* 0x00007610ff8e7816 */ /* 0x000fe4000000008e */
[----:B------:R-:W-:Y:S02]  /*5800*/  PRMT R141, RZ, 0x7610, R141 ;  /* 0x00007610ff8d7816 */ /* 0x000fe4000000008d */
[----:B------:R-:W-:Y:S02]  /*5810*/  PRMT R140, RZ, 0x7610, R140 ;  /* 0x00007610ff8c7816 */ /* 0x000fe4000000008c */
[----:B------:R-:W-:Y:S01]  /*5820*/  PRMT R139, RZ, 0x7610, R139 ;  /* 0x00007610ff8b7816 */ /* 0x000fe2000000008b */
[----:B------:R-:W-:Y:S01]  /*5830*/  VIADD R21, R33, 0xffffffd4 ;  /* 0xffffffd421157836 */ /* 0x000fe20000000000 */
[----:B------:R-:W-:-:S02]  /*5840*/  PRMT R138, RZ, 0x7610, R138 ;  /* 0x00007610ff8a7816 */ /* 0x000fc4000000008a */
[----:B------:R-:W-:Y:S02]  /*5850*/  PRMT R137, RZ, 0x7610, R137 ;  /* 0x00007610ff897816 */ /* 0x000fe40000000089 */
[----:B------:R-:W-:Y:S02]  /*5860*/  PRMT R136, RZ, 0x7610, R136 ;  /* 0x00007610ff887816 */ /* 0x000fe40000000088 */
[----:B------:R-:W-:Y:S02]  /*5870*/  PRMT R135, RZ, 0x7610, R135 ;  /* 0x00007610ff877816 */ /* 0x000fe40000000087 */
[----:B------:R-:W-:Y:S02]  /*5880*/  PRMT R134, RZ, 0x7610, R134 ;  /* 0x00007610ff867816 */ /* 0x000fe40000000086 */
[----:B------:R-:W-:Y:S02]  /*5890*/  PRMT R133, RZ, 0x7610, R133 ;  /* 0x00007610ff857816 */ /* 0x000fe40000000085 */
[----:B------:R-:W-:-:S02]  /*58a0*/  PRMT R131, RZ, 0x7610, R131 ;  /* 0x00007610ff837816 */ /* 0x000fc40000000083 */
[----:B------:R-:W-:Y:S02]  /*58b0*/  PRMT R130, RZ, 0x7610, R130 ;  /* 0x00007610ff827816 */ /* 0x000fe40000000082 */
[----:B------:R-:W-:Y:S02]  /*58c0*/  PRMT R129, RZ, 0x7610, R129 ;  /* 0x00007610ff817816 */ /* 0x000fe40000000081 */
[----:B------:R-:W-:Y:S02]  /*58d0*/  PRMT R128, RZ, 0x7610, R128 ;  /* 0x00007610ff807816 */ /* 0x000fe40000000080 */
[----:B------:R-:W-:Y:S02]  /*58e0*/  PRMT R126, RZ, 0x7610, R126 ;  /* 0x00007610ff7e7816 */ /* 0x000fe4000000007e */
[----:B------:R-:W-:Y:S02]  /*58f0*/  PRMT R125, RZ, 0x7610, R125 ;  /* 0x00007610ff7d7816 */ /* 0x000fe4000000007d */
[----:B------:R-:W-:-:S02]  /*5900*/  PRMT R124, RZ, 0x7610, R124 ;  /* 0x00007610ff7c7816 */ /* 0x000fc4000000007c */
[----:B------:R-:W-:Y:S01]  /*5910*/  PRMT R123, RZ, 0x7610, R123 ;  /* 0x00007610ff7b7816 */ /* 0x000fe2000000007b */
[----:B--2---:R-:W-:Y:S04]  /*5920*/  STL [R1+0xacc], R158 ;  /* 0x000acc9e01007387 */ /* 0x004fe80000100800 */
[----:B------:R0:W-:Y:S04]  /*5930*/  STL [R1+0x774], R7 ;  /* 0x0007740701007387 */ /* 0x0001e80000100800 */
[----:B------:R-:W-:Y:S01]  /*5940*/  STL [R1+0x7f0], R6 ;  /* 0x0007f00601007387 */ /* 0x000fe20000100800 */
[----:B0-----:R-:W-:Y:S01]  /*5950*/  IMAD.X R7, R13, 0x1, R2, P6 ;  /* 0x000000010d077824 */ /* 0x001fe200030e0602 */
[----:B------:R-:W-:Y:S01]  /*5960*/  IADD3 R5, P6, PT, R16, R3, RZ ;  /* 0x0000000310057210 */ /* 0x000fe20007fde0ff */
[----:B------:R-:W-:-:S02]  /*5970*/  IMAD R16, R28, 0x62, RZ ;  /* 0x000000621c107824 */ /* 0x000fc400078e02ff */
[----:B------:R-:W-:Y:S01]  /*5980*/  @!P0 IMAD.MOV.U32 R15, RZ, RZ, R7 ;  /* 0x000000ffff0f8224 */ /* 0x000fe200078e0007 */
[----:B------:R0:W-:Y:S04]  /*5990*/  STL [R1+0x7ec], R7 ;  /* 0x0007ec0701007387 */ /* 0x0001e80000100800 */
[----:B------:R1:W2:Y:S01]  /*59a0*/  @!P0 LDG.E.U8 R156, desc[UR14][R14.64] ;  /* 0x0000000e0e9c8981 */ /* 0x0002a2000c1e1100 */
[----:B0-----:R-:W-:Y:S01]  /*59b0*/  IMAD.X R7, R13, 0x1, R4, P6 ;  /* 0x000000010d077824 */ /* 0x001fe200030e0604 */
[----:B------:R-:W-:Y:S02]  /*59c0*/  SHF.R.S32.HI R13, RZ, 0x1f, R16 ;  /* 0x0000001fff0d7819 */ /* 0x000fe40000011410 */
[----:B------:R-:W-:Y:S01]  /*59d0*/  IADD3 R6, P6, PT, R16, R0, RZ ;  /* 0x0000000010067210 */ /* 0x000fe20007fde0ff */
[----:B------:R-:W-:Y:S01]  /*59e0*/  STL [R1+0x7f8], R5 ;  /* 0x0007f80501007387 */ /* 0x000fe20000100800 */
[----:B-1----:R-:W-:-:S02]  /*59f0*/  @!P0 IMAD.MOV.U32 R14, RZ, RZ, R5 ;  /* 0x000000ffff0e8224 */ /* 0x002fc400078e0005 */
[----:B------:R-:W-:Y:S01]  /*5a00*/  @!P0 IMAD.MOV.U32 R15, RZ, RZ, R7 ;  /* 0x000000ffff0f8224 */ /* 0x000fe200078e0007 */
[----:B------:R0:W-:Y:S04]  /*5a10*/  STL [R1+0x7f4], R7 ;  /* 0x0007f40701007387 */ /* 0x0001e80000100800 */
[----:B------:R1:W4:Y:S01]  /*5a20*/  @!P0 LDG.E.U8 R155, desc[UR14][R14.64] ;  /* 0x0000000e0e9b8981 */ /* 0x000322000c1e1100 */
[----:B0-----:R-:W-:Y:S01]  /*5a30*/  IMAD.X R7, R13, 0x1, R2, P6 ;  /* 0x000000010d077824 */ /* 0x001fe200030e0602 */
[----:B------:R-:W-:Y:S01]  /*5a40*/  IADD3 R5, P6, PT, R16, R3, RZ ;  /* 0x0000000310057210 */ /* 0x000fe20007fde0ff */
[----:B------:R-:W-:Y:S01]  /*5a50*/  IMAD R16, R28, 0x6a, RZ ;  /* 0x0000006a1c107824 */ /* 0x000fe200078e02ff */
[----:B------:R-:W-:Y:S01]  /*5a60*/  STL [R1+0x870], R6 ;  /* 0x0008700601007387 */ /* 0x000fe20000100800 */
[----:B-1----:R-:W-:-:S02]  /*5a70*/  @!P2 IMAD.MOV.U32 R14, RZ, RZ, R6 ;  /* 0x000000ffff0ea224 */ /* 0x002fc400078e0006 */
        /* <DEDUP_REMOVED lines=10> */
[----:B------:R1:W2:Y:S01]  /*5b20*/  @!P2 LDG.E.U8 R153, desc[UR14][R14.64] ;  /* 0x0000000e0e99a981 */ /* 0x0002a2000c1e1100 */
        /* <DEDUP_REMOVED lines=22> */
[----:B------:R0:W-:Y:S01]  /*5c90*/  STL [R1+0x96c], R7 ;  /* 0x00096c0701007387 */ /* 0x0001e20000100800 */
[----:B------:R-:W-:Y:S01]  /*5ca0*/  ISETP.GE.U32.AND P0, PT, R17, 0x7fffff7d, PT ;  /* 0x7fffff7d1100780c */ /* 0x000fe20003f06070 */
[----:B------:R-:W-:Y:S02]  /*5cb0*/  VIADD R17, R33, 0xfffffff4 ;  /* 0xfffffff421117836 */ /* 0x000fe40000000000 */
[----:B------:R1:W2:Y:S01]  /*5cc0*/  @!P4 LDG.E.U8 R150, desc[UR14][R14.64] ;  /* 0x0000000e0e96c981 */ /* 0x0002a2000c1e1100 */
[----:B0-----:R-:W-:Y:S01]  /*5cd0*/  IMAD.X R7, R13, 0x1, R4, P6 ;  /* 0x000000010d077824 */ /* 0x001fe200030e0604 */
[----:B------:R-:W-:Y:S02]  /*5ce0*/  SHF.R.S32.HI R13, RZ, 0x1f, R16 ;  /* 0x0000001fff0d7819 */ /* 0x000fe40000011410 */
[----:B------:R-:W-:Y:S01]  /*5cf0*/  IADD3 R6, P6, PT, R16, R0, RZ ;  /* 0x0000000010067210 */ /* 0x000fe20007fde0ff */
        /* <DEDUP_REMOVED lines=8> */
[----:B------:R-:W-:Y:S02]  /*5d80*/  IADD3 R5, P6, PT, R16, R3, RZ ;  /* 0x0000000310057210 */ /* 0x000fe40007fde0ff */
[----:B------:R0:W-:Y:S01]  /*5d90*/  STL [R1+0x9f0], R6 ;  /* 0x0009f00601007387 */ /* 0x0001e20000100800 */
[----:B-1----:R-:W-:-:S02]  /*5da0*/  @!P5 IMAD.MOV.U32 R14, RZ, RZ, R6 ;  /* 0x000000ffff0ed224 */ /* 0x002fc400078e0006 */
[----:B------:R-:W-:Y:S01]  /*5db0*/  @!P5 IMAD.MOV.U32 R15, RZ, RZ, R7 ;  /* 0x000000ffff0fd224 */ /* 0x000fe200078e0007 */
[----:B------:R-:W-:Y:S01]  /*5dc0*/  ISETP.GE.U32.AND P3, PT, R17, 0x7fffff6d, PT ;  /* 0x7fffff6d1100780c */ /* 0x000fe20003f66070 */
[----:B------:R-:W-:Y:S02]  /*5dd0*/  IMAD R16, R28, 0x3, RZ ;  /* 0x000000031c107824 */ /* 0x000fe400078e02ff */
[----:B------:R-:W-:Y:S01]  /*5de0*/  VIADD R17, R33, 0xffffffe4 ;  /* 0xffffffe421117836 */ /* 0x000fe20000000000 */
[----:B------:R1:W2:Y:S01]  /*5df0*/  @!P5 LDG.E.U8 R148, desc[UR14][R14.64] ;  /* 0x0000000e0e94d981 */ /* 0x0002a2000c1e1100 */
[----:B0-----:R-:W-:Y:S01]  /*5e00*/  IMAD.X R6, R13, 0x1, R4, P6 ;  /* 0x000000010d067824 */ /* 0x001fe200030e0604 */
[----:B------:R-:W-:Y:S02]  /*5e10*/  SHF.R.S32.HI R18, RZ, 0x1f, R16 ;  /* 0x0000001fff127819 */ /* 0x000fe40000011410 */
[----:B------:R-:W-:Y:S02]  /*5e20*/  IADD3 R13, P6, PT, R16, R0, RZ ;  /* 0x00000000100d7210 */ /* 0x000fe40007fde0ff */
[----:B------:R-:W-:Y:S01]  /*5e30*/  ISETP.GE.U32.AND P4, PT, R17, 0x7fffff65, PT ;  /* 0x7fffff651100780c */ /* 0x000fe20003f86070 */
[----:B-1----:R-:W-:-:S02]  /*5e40*/  @!P5 IMAD.MOV.U32 R14, RZ, RZ, R5 ;  /* 0x000000ffff0ed224 */ /* 0x002fc400078e0005 */
[----:B------:R-:W-:Y:S02]  /*5e50*/  @!P5 IMAD.MOV.U32 R15, RZ, RZ, R6 ;  /* 0x000000ffff0fd224 */ /* 0x000fe400078e0006 */
[----:B------:R-:W-:-:S03]  /*5e60*/  VIADD R17, R33, 0xffffffdc ;  /* 0xffffffdc21117836 */ /* 0x000fc60000000000 */
[----:B------:R0:W2:Y:S02]  /*5e70*/  @!P5 LDG.E.U8 R147, desc[UR14][R14.64] ;  /* 0x0000000e0e93d981 */ /* 0x0000a4000c1e1100 */
[----:B------:R-:W-:Y:S01]  /*5e80*/  ISETP.GE.U32.AND P5, PT, R17, 0x7fffff5d, PT ;  /* 0x7fffff5d1100780c */ /* 0x000fe20003fa6070 */
[----:B0-----:R-:W-:Y:S01]  /*5e90*/  IMAD.X R14, R18, 0x1, R2, P6 ;  /* 0x00000001120e7824 */ /* 0x001fe200030e0602 */
[----:B------:R-:W-:Y:S01]  /*5ea0*/  IADD3 R15, P6, PT, R16, R3, RZ ;  /* 0x00000003100f7210 */ /* 0x000fe20007fde0ff */
[----:B------:R-:W-:Y:S02]  /*5eb0*/  @!P0 IMAD.MOV.U32 R16, RZ, RZ, R13 ;  /* 0x000000ffff108224 */ /* 0x000fe400078e000d */
[----:B------:R-:W-:Y:S01]  /*5ec0*/  @!P0 IMAD.MOV.U32 R17, RZ, RZ, R14 ;  /* 0x000000ffff118224 */ /* 0x000fe200078e000e */
[----:B------:R-:W-:Y:S04]  /*5ed0*/  STL [R1+0x9ec], R7 ;  /* 0x0009ec0701007387 */ /* 0x000fe80000100800 */
[----:B------:R-:W-:Y:S04]  /*5ee0*/  STL [R1+0x9f8], R5 ;  /* 0x0009f80501007387 */ /* 0x000fe80000100800 */
[----:B------:R0:W2:Y:S04]  /*5ef0*/  @!P0 LDG.E.U8 R146, desc[UR14][R16.64] ;  /* 0x0000000e10928981 */ /* 0x0000a8000c1e1100 */
[----:B------:R1:W-:Y:S01]  /*5f00*/  STL [R1+0x9f4], R6 ;  /* 0x0009f40601007387 */ /* 0x0003e20000100800 */
[----:B0-----:R-:W-:Y:S01]  /*5f10*/  IMAD.X R16, R18, 0x1, R4, P6 ;  /* 0x0000000112107824 */ /* 0x001fe200030e0604 */
[----:B------:R-:W-:-:S02]  /*5f20*/  SHF.R.S32.HI R17, RZ, 0x1f, R20 ;  /* 0x0000001fff117819 */ /* 0x000fc40000011414 */
[C---:B-1----:R-:W-:Y:S01]  /*5f30*/  IADD3 R6, P6, PT, R20.reuse, R0, RZ ;  /* 0x0000000014067210 */ /* 0x042fe20007fde0ff */
[----:B------:R-:W-:Y:S02]  /*5f40*/  @!P0 IMAD.MOV.U32 R18, RZ, RZ, R15 ;  /* 0x000000ffff128224 */ /* 0x000fe400078e000f */
[----:B------:R-:W-:Y:S02]  /*5f50*/  @!P0 IMAD.MOV.U32 R19, RZ, RZ, R16 ;  /* 0x000000ffff138224 */ /* 0x000fe400078e0010 */
[----:B------:R-:W-:Y:S01]  /*5f60*/  IMAD.X R7, R17, 0x1, R2, P6 ;  /* 0x0000000111077824 */ /* 0x000fe200030e0602 */
[----:B------:R-:W-:Y:S01]  /*5f70*/  IADD3 R5, P6, PT, R20, R3, RZ ;  /* 0x0000000314057210 */ /* 0x000fe20007fde0ff */
[----:B------:R-:W-:Y:S01]  /*5f80*/  IMAD R20, R28, 0x13, RZ ;  /* 0x000000131c147824 */ /* 0x000fe200078e02ff */
[----:B------:R0:W2:Y:S04]  /*5f90*/  @!P0 LDG.E.U8 R145, desc[UR14][R18.64] ;  /* 0x0000000e12918981 */ /* 0x0000a8000c1e1100 */
[----:B------:R-:W-:Y:S04]  /*5fa0*/  STL [R1+0x1e8], R6 ;  /* 0x0001e80601007387 */ /* 0x000fe80000100800 */
[----:B------:R1:W-:Y:S01]  /*5fb0*/  STL [R1+0x1e4], R7 ;  /* 0x0001e40701007387 */ /* 0x0003e20000100800 */
[----:B0-----:R-:W-:-:S02]  /*5fc0*/  @!P2 IMAD.MOV.U32 R18, RZ, RZ, R6 ;  /* 0x000000ffff12a224 */ /* 0x001fc400078e0006 */
[----:B------:R-:W-:Y:S01]  /*5fd0*/  @!P2 IMAD.MOV.U32 R19, RZ, RZ, R7 ;  /* 0x000000ffff13a224 */ /* 0x000fe200078e0007 */
[----:B------:R-:W-:Y:S04]  /*5fe0*/  STL [R1+0x1f0], R5 ;  /* 0x0001f00501007387 */ /* 0x000fe80000100800 */
[----:B------:R0:W2:Y:S01]  /*5ff0*/  @!P2 LDG.E.U8 R143, desc[UR14][R18.64] ;  /* 0x0000000e128fa981 */ /* 0x0000a2000c1e1100 */
[----:B-1----:R-:W-:Y:S01]  /*6000*/  IMAD.X R7, R17, 0x1, R4, P6 ;  /* 0x0000000111077824 */ /* 0x002fe200030e0604 */
[----:B------:R-:W-:Y:S02]  /*6010*/  SHF.R.S32.HI R17, RZ, 0x1f, R20 ;  /* 0x0000001fff117819 */ /* 0x000fe40000011414 */
[----:B------:R-:W-:Y:S02]  /*6020*/  IADD3 R6, P6, PT, R20, R0, RZ ;  /* 0x0000000014067210 */ /* 0x000fe40007fde0ff */
[----:B------:R1:W-:Y:S01]  /*6030*/  STL [R1+0x1ec], R7 ;  /* 0x0001ec0701007387 */ /* 0x0003e20000100800 */
[----:B0-----:R-:W-:-:S02]  /*6040*/  @!P2 IMAD.MOV.U32 R18, RZ, RZ, R5 ;  /* 0x000000ffff12a224 */ /* 0x001fc400078e0005 */
[----:B------:R-:W-:Y:S02]  /*6050*/  @!P2 IMAD.MOV.U32 R19, RZ, RZ, R7 ;  /* 0x000000ffff13a224 */ /* 0x000fe400078e0007 */
[----:B-1----:R-:W-:Y:S01]  /*6060*/  IMAD.X R7, R17, 0x1, R2, P6 ;  /* 0x0000000111077824 */ /* 0x002fe200030e0602 */
        /* <DEDUP_REMOVED lines=30> */
[----:B------:R-:W-:Y:S01]  /*6250*/  @!P4 IMAD.MOV.U32 R19, RZ, RZ, R7 ;  /* 0x000000ffff13c224 */ /* 0x000fe200078e0007 */
[----:B------:R-:W-:Y:S01]  /*6260*/  ISETP.GE.U32.AND P0, PT, R21, 0x7fffff55, PT ;  /* 0x7fffff551500780c */ /* 0x000fe20003f06070 */
        /* <DEDUP_REMOVED lines=8> */
[----:B------:R-:W-:Y:S01]  /*62f0*/  STL [R1+0x370], R5 ;  /* 0x0003700501007387 */ /* 0x000fe20000100800 */
[----:B------:R-:W-:-:S03]  /*6300*/  VIADD R21, R33, 0xffffffcc ;  /* 0xffffffcc21157836 */ /* 0x000fc60000000000 */
[----:B------:R0:W2:Y:S01]  /*6310*/  @!P5 LDG.E.U8 R137, desc[UR14][R18.64] ;  /* 0x0000000e1289d981 */ /* 0x0000a2000c1e1100 */
[----:B-1----:R-:W-:Y:S01]  /*6320*/  IMAD.X R7, R17, 0x1, R4, P6 ;  /* 0x0000000111077824 */ /* 0x002fe200030e0604 */
[----:B------:R-:W-:Y:S02]  /*6330*/  SHF.R.S32.HI R17, RZ, 0x1f, R20 ;  /* 0x0000001fff117819 */ /* 0x000fe40000011414 */
[C---:B------:R-:W-:Y:S02]  /*6340*/  IADD3 R6, P6, PT, R20.reuse, R0, RZ ;  /* 0x0000000014067210 */ /* 0x040fe40007fde0ff */
[----:B------:R1:W-:Y:S01]  /*6350*/  STL [R1+0x36c], R7 ;  /* 0x00036c0701007387 */ /* 0x0003e20000100800 */
[----:B0-----:R-:W-:Y:S02]  /*6360*/  @!P5 IMAD.MOV.U32 R18, RZ, RZ, R5 ;  /* 0x000000ffff12d224 */ /* 0x001fe400078e0005 */
        /* <DEDUP_REMOVED lines=100> */
[----:B------:R-:W-:Y:S01]  /*69b0*/  PRMT R122, RZ, 0x7610, R122 ;  /* 0x00007610ff7a7816 */ /* 0x000fe2000000007a */
[----:B------:R-:W-:Y:S01]  /*69c0*/  VIADD R21, R33, 0xffffff9c ;  /* 0xffffff9c21157836 */ /* 0x000fe20000000000 */
[----:B------:R-:W-:Y:S01]  /*69d0*/  STL [R1+0x788], R5 ;  /* 0x0007880501007387 */ /* 0x000fe20000100800 */
[----:B-1----:R-:W-:Y:S01]  /*69e0*/  IMAD.X R7, R17, 0x1, R4, P6 ;  /* 0x0000000111077824 */ /* 0x002fe200030e0604 */
[----:B------:R-:W-:Y:S02]  /*69f0*/  SHF.R.S32.HI R17, RZ, 0x1f, R20 ;  /* 0x0000001fff117819 */ /* 0x000fe40000011414 */
[----:B------:R0:W2:Y:S01]  /*6a00*/  @!P0 LDG.E.U8 R123, desc[UR14][R18.64] ;  /* 0x0000000e127b8981 */ /* 0x0000a2000c1e1100 */
[----:B------:R-:W-:-:S03]  /*6a10*/  IADD3 R6, P6, PT, R20, R0, RZ ;  /* 0x0000000014067210 */ /* 0x000fc60007fde0ff */
[----:B------:R1:W-:Y:S01]  /*6a20*/  STL [R1+0x784], R7 ;  /* 0x0007840701007387 */ /* 0x0003e20000100800 */
[----:B------:R-:W-:Y:S01]  /*6a30*/  ISETP.GE.U32.AND P3, PT, R21, 0x7fffff1d, PT ;  /* 0x7fffff1d1500780c */ /* 0x000fe20003f66070 */
[----:B0-----:R-:W-:Y:S02]  /*6a40*/  @!P0 IMAD.MOV.U32 R18, RZ, RZ, R5 ;  /* 0x000000ffff128224 */ /* 0x001fe400078e0005 */
[----:B------:R-:W-:Y:S02]  /*6a50*/  @!P0 IMAD.MOV.U32 R19, RZ, RZ, R7 ;  /* 0x000000ffff138224 */ /* 0x000fe400078e0007 */
[----:B-1----:R-:W-:Y:S01]  /*6a60*/  IMAD.X R7, R17, 0x1, R2, P6 ;  /* 0x0000000111077824 */ /* 0x002fe200030e0602 */
[----:B------:R-:W-:Y:S01]  /*6a70*/  IADD3 R5, P6, PT, R20, R3, RZ ;  /* 0x0000000314057210 */ /* 0x000fe20007fde0ff */
[----:B------:R-:W-:Y:S01]  /*6a80*/  IMAD R20, R28, 0x63, RZ ;  /* 0x000000631c147824 */ /* 0x000fe200078e02ff */
[----:B------:R0:W2:Y:S01]  /*6a90*/  @!P0 LDG.E.U8 R122, desc[UR14][R18.64] ;  /* 0x0000000e127a8981 */ /* 0x0000a2000c1e1100 */
[----:B------:R-:W-:-:S03]  /*6aa0*/  PRMT R121, RZ, 0x7610, R121 ;  /* 0x00007610ff797816 */ /* 0x000fc60000000079 */
[----:B------:R-:W-:Y:S04]  /*6ab0*/  STL [R1+0x800], R6 ;  /* 0x0008000601007387 */ /* 0x000fe80000100800 */
[----:B------:R1:W-:Y:S01]  /*6ac0*/  STL [R1+0x7fc], R7 ;  /* 0x0007fc0701007387 */ /* 0x0003e20000100800 */
[----:B0-----:R-:W-:Y:S02]  /*6ad0*/  @!P2 IMAD.MOV.U32 R18, RZ, RZ, R6 ;  /* 0x000000ffff12a224 */ /* 0x001fe400078e0006 */
[----:B------:R-:W-:Y:S01]  /*6ae0*/  @!P2 IMAD.MOV.U32 R19, RZ, RZ, R7 ;  /* 0x000000ffff13a224 */ /* 0x000fe200078e0007 */
[----:B------:R-:W-:Y:S01]  /*6af0*/  PRMT R120, RZ, 0x7610, R120 ;  /* 0x00007610ff787816 */ /* 0x000fe20000000078 */
[----:B------:R-:W-:Y:S01]  /*6b00*/  VIADD R21, R33, 0xffffff94 ;  /* 0xffffff9421157836 */ /* 0x000fe20000000000 */
[----:B------:R-:W-:Y:S01]  /*6b10*/  STL [R1+0x808], R5 ;  /* 0x0008080501007387 */ /* 0x000fe20000100800 */
[----:B-1----:R-:W-:Y:S01]  /*6b20*/  IMAD.X R7, R17, 0x1, R4, P6 ;  /* 0x0000000111077824 */ /* 0x002fe200030e0604 */
[----:B------:R-:W-:-:S02]  /*6b30*/  SHF.R.S32.HI R17, RZ, 0x1f, R20 ;  /* 0x0000001fff117819 */ /* 0x000fc40000011414 */
        /* <DEDUP_REMOVED lines=10> */
[----:B------:R-:W-:Y:S01]  /*6be0*/  PRMT R119, RZ, 0x7610, R119 ;  /* 0x00007610ff777816 */ /* 0x000fe20000000077 */
[----:B------:R-:W-:-:S02]  /*6bf0*/  VIADD R21, R33, 0xffffff8c ;  /* 0xffffff8c21157836 */ /* 0x000fc40000000000 */
[----:B------:R-:W-:Y:S04]  /*6c00*/  STL [R1+0x880], R6 ;  /* 0x0008800601007387 */ /* 0x000fe80000100800 */
[----:B------:R1:W-:Y:S01]  /*6c10*/  STL [R1+0x87c], R7 ;  /* 0x00087c0701007387 */ /* 0x0003e20000100800 */
[----:B0-----:R-:W-:Y:S02]  /*6c20*/  @!P3 IMAD.MOV.U32 R18, RZ, RZ, R6 ;  /* 0x000000ffff12b224 */ /* 0x001fe400078e0006 */
[----:B------:R-:W-:Y:S01]  /*6c30*/  @!P3 IMAD.MOV.U32 R19, RZ, RZ, R7 ;  /* 0x000000ffff13b224 */ /* 0x000fe200078e0007 */
[----:B------:R-:W-:Y:S01]  /*6c40*/  PRMT R118, RZ, 0x7610, R118 ;  /* 0x00007610ff767816 */ /* 0x000fe20000000076 */
[----:B------:R-:W-:Y:S01]  /*6c50*/  STL [R1+0x888], R5 ;  /* 0x0008880501007387 */ /* 0x000fe20000100800 */
[----:B-1----:R-:W-:Y:S01]  /*6c60*/  IMAD.X R7, R17, 0x1, R4, P6 ;  /* 0x0000000111077824 */ /* 0x002fe200030e0604 */
[----:B------:R-:W-:-:S02]  /*6c70*/  SHF.R.S32.HI R17, RZ, 0x1f, R20 ;  /* 0x0000001fff117819 */ /* 0x000fc40000011414 */
[----:B------:R0:W2:Y:S01]  /*6c80*/  @!P3 LDG.E.U8 R119, desc[UR14][R18.64] ;  /* 0x0000000e1277b981 */ /* 0x0000a2000c1e1100 */
[C---:B------:R-:W-:Y:S02]  /*6c90*/  IADD3 R6, P6, PT, R20.reuse, R0, RZ ;  /* 0x0000000014067210 */ /* 0x040fe40007fde0ff */
[----:B------:R-:W-:Y:S01]  /*6ca0*/  ISETP.GE.U32.AND P5, PT, R21, 0x7fffff0d, PT ;  /* 0x7fffff0d1500780c */ /* 0x000fe20003fa6070 */
[----:B------:R1:W-:Y:S01]  /*6cb0*/  STL [R1+0x884], R7 ;  /* 0x0008840701007387 */ /* 0x0003e20000100800 */
[----:B------:R-:W-:Y:S02]  /*6cc0*/  VIADD R21, R33, 0xffffff84 ;  /* 0xffffff8421157836 */ /* 0x000fe40000000000 */
[----:B0-----:R-:W-:Y:S02]  /*6cd0*/  @!P3 IMAD.MOV.U32 R18, RZ, RZ, R5 ;  /* 0x000000ffff12b224 */ /* 0x001fe400078e0005 */
[----:B------:R-:W-:Y:S02]  /*6ce0*/  @!P3 IMAD.MOV.U32 R19, RZ, RZ, R7 ;  /* 0x000000ffff13b224 */ /* 0x000fe400078e0007 */
[----:B-1----:R-:W-:Y:S01]  /*6cf0*/  IMAD.X R7, R17, 0x1, R2, P6 ;  /* 0x0000000111077824 */ /* 0x002fe200030e0602 */
[----:B------:R-:W-:Y:S01]  /*6d00*/  IADD3 R5, P6, PT, R20, R3, RZ ;  /* 0x0000000314057210 */ /* 0x000fe20007fde0ff */
[----:B------:R-:W-:Y:S01]  /*6d10*/  IMAD R20, R28, 0x73, RZ ;  /* 0x000000731c147824 */ /* 0x000fe200078e02ff */
[----:B------:R0:W2:Y:S01]  /*6d20*/  @!P3 LDG.E.U8 R118, desc[UR14][R18.64] ;  /* 0x0000000e1276b981 */ /* 0x0000a2000c1e1100 */
[----:B------:R-:W-:-:S02]  /*6d30*/  PRMT R117, RZ, 0x7610, R117 ;  /* 0x00007610ff757816 */ /* 0x000fc40000000075 */
[----:B------:R-:W-:Y:S01]  /*6d40*/  ISETP.GE.U32.AND P0, PT, R21, 0x7fffff05, PT ;  /* 0x7fffff051500780c */ /* 0x000fe20003f06070 */
[----:B------:R-:W-:Y:S01]  /*6d50*/  STL [R1+0x900], R6 ;  /* 0x0009000601007387 */ /* 0x000fe20000100800 */
[----:B------:R-:W-:-:S03]  /*6d60*/  VIADD R21, R33, 0xfffffffb ;  /* 0xfffffffb21157836 */ /* 0x000fc60000000000 */
[----:B------:R1:W-:Y:S01]  /*6d70*/  STL [R1+0x8fc], R7 ;  /* 0x0008fc0701007387 */ /* 0x0003e20000100800 */
[----:B0-----:R-:W-:Y:S02]  /*6d80*/  @!P4 IMAD.MOV.U32 R18, RZ, RZ, R6 ;  /* 0x000000ffff12c224 */ /* 0x001fe400078e0006 */
[----:B------:R-:W-:Y:S01]  /*6d90*/  @!P4 IMAD.MOV.U32 R19, RZ, RZ, R7 ;  /* 0x000000ffff13c224 */ /* 0x000fe200078e0007 */
[----:B------:R-:W-:Y:S01]  /*6da0*/  PRMT R24, RZ, 0x7610, R24 ;  /* 0x00007610ff187816 */ /* 0x000fe20000000018 */
[----:B------:R-:W-:Y:S01]  /*6db0*/  STL [R1+0x908], R5 ;  /* 0x0009080501007387 */ /* 0x000fe20000100800 */
[----:B-1----:R-:W-:Y:S01]  /*6dc0*/  IMAD.X R7, R17, 0x1, R4, P6 ;  /* 0x0000000111077824 */ /* 0x002fe200030e0604 */
[----:B------:R-:W-:Y:S02]  /*6dd0*/  SHF.R.S32.HI R17, RZ, 0x1f, R20 ;  /* 0x0000001fff117819 */ /* 0x000fe40000011414 */
[----:B------:R0:W2:Y:S01]  /*6de0*/  @!P4 LDG.E.U8 R117, desc[UR14][R18.64] ;  /* 0x0000000e1275c981 */ /* 0x0000a2000c1e1100 */
[----:B------:R-:W-:-:S02]  /*6df0*/  IADD3 R6, P6, PT, R20, R0, RZ ;  /* 0x0000000014067210 */ /* 0x000fc40007fde0ff */
        /* <DEDUP_REMOVED lines=28> */
[----:B------:R-:W-:Y:S02]  /*6fc0*/  IADD3 R5, P6, PT, R20, R3, RZ ;  /* 0x0000000314057210 */ /* 0x000fe40007fde0ff */
[----:B------:R0:W2:Y:S01]  /*6fd0*/  @!P5 LDG.E.U8 R115, desc[UR14][R18.64] ;  /* 0x0000000e1273d981 */ /* 0x0000a2000c1e1100 */
[----:B------:R-:W-:-:S02]  /*6fe0*/  PRMT R114, RZ, 0x7610, R114 ;  /* 0x00007610ff727816 */ /* 0x000fc40000000072 */
[----:B------:R-:W-:Y:S01]  /*6ff0*/  ISETP.GE.U32.AND P5, PT, R21, 0x7fffff64, PT ;  /* 0x7fffff641500780c */ /* 0x000fe20003fa6070 */
[----:B------:R1:W-:Y:S01]  /*7000*/  STL [R1+0xa00], R6 ;  /* 0x000a000601007387 */ /* 0x0003e20000100800 */
[----:B------:R-:W-:Y:S02]  /*7010*/  IMAD.SHL.U32 R21, R28, 0x4, RZ ;  /* 0x000000041c157824 */ /* 0x000fe400078e00ff */
[----:B0-----:R-:W-:Y:S02]  /*7020*/  @!P0 IMAD.MOV.U32 R18, RZ, RZ, R6 ;  /* 0x000000ffff128224 */ /* 0x001fe400078e0006 */
[----:B------:R-:W-:Y:S02]  /*7030*/  @!P0 IMAD.MOV.U32 R19, RZ, RZ, R7 ;  /* 0x000000ffff138224 */ /* 0x000fe400078e0007 */
[----:B-1----:R-:W-:Y:S01]  /*7040*/  IMAD.X R6, R17, 0x1, R4, P6 ;  /* 0x0000000111067824 */ /* 0x002fe200030e0604 */
[----:B------:R-:W-:Y:S02]  /*7050*/  PRMT R113, RZ, 0x7610, R113 ;  /* 0x00007610ff717816 */ /* 0x000fe40000000071 */
[----:B------:R0:W2:Y:S01]  /*7060*/  @!P0 LDG.E.U8 R114, desc[UR14][R18.64] ;  /* 0x0000000e12728981 */ /* 0x0000a2000c1e1100 */
[----:B------:R-:W-:-:S02]  /*7070*/  SHF.R.S32.HI R20, RZ, 0x1f, R21 ;  /* 0x0000001fff147819 */ /* 0x000fc40000011415 */
[----:B------:R-:W-:Y:S01]  /*7080*/  IADD3 R17, P6, PT, R21, R0, RZ ;  /* 0x0000000015117210 */ /* 0x000fe20007fde0ff */
[----:B------:R-:W-:Y:S02]  /*7090*/  VIADD R22, R33, 0xffffffdb ;  /* 0xffffffdb21167836 */ /* 0x000fe40000000000 */
[----:B0-----:R-:W-:Y:S02]  /*70a0*/  @!P0 IMAD.MOV.U32 R18, RZ, RZ, R5 ;  /* 0x000000ffff128224 */ /* 0x001fe400078e0005 */
[----:B------:R-:W-:Y:S02]  /*70b0*/  @!P0 IMAD.MOV.U32 R19, RZ, RZ, R6 ;  /* 0x000000ffff138224 */ /* 0x000fe400078e0006 */
[----:B------:R-:W-:-:S03]  /*70c0*/  IMAD.MOV.U32 R11, RZ, RZ, R25 ;  /* 0x000000ffff0b7224 */ /* 0x000fc600078e0019 */
[----:B------:R0:W2:Y:S01]  /*70d0*/  @!P0 LDG.E.U8 R113, desc[UR14][R18.64] ;  /* 0x0000000e12718981 */ /* 0x0000a2000c1e1100 */
[----:B------:R-:W-:Y:S01]  /*70e0*/  IMAD R25, R28, 0xc, RZ ;  /* 0x0000000c1c197824 */ /* 0x000fe200078e02ff */
[----:B------:R-:W-:Y:S01]  /*70f0*/  PRMT R112, RZ, 0x7610, R112 ;  /* 0x00007610ff707816 */ /* 0x000fe20000000070 */
[----:B------:R-:W-:Y:S01]  /*7100*/  IMAD.MOV.U32 R12, RZ, RZ, R23 ;  /* 0x000000ffff0c7224 */ /* 0x000fe200078e0017 */
[----:B------:R-:W-:Y:S01]  /*7110*/  ISETP.GE.U32.AND P0, PT, R22, 0x7fffff5c, PT ;  /* 0x7fffff5c1600780c */ /* 0x000fe20003f06070 */
[----:B------:R-:W-:Y:S01]  /*7120*/  STL [R1+0x9fc], R7 ;  /* 0x0009fc0701007387 */ /* 0x000fe20000100800 */
[----:B------:R-:W-:Y:S02]  /*7130*/  @!P2 IMAD.MOV.U32 R22, RZ, RZ, R17 ;  /* 0x000000ffff16a224 */ /* 0x000fe400078e0011 */
[C---:B0-----:R-:W-:Y:S01]  /*7140*/  IMAD.X R18, R20.reuse, 0x1, R2, P6 ;  /* 0x0000000114127824 */ /* 0x041fe200030e0602 */
[----:B------:R-:W-:Y:S01]  /*7150*/  IADD3 R19, P6, PT, R21, R3, RZ ;  /* 0x0000000315137210 */ /* 0x000fe20007fde0ff */
[----:B------:R-:W-:Y:S02]  /*7160*/  STL [R1+0xa08], R5 ;  /* 0x000a080501007387 */ /* 0x000fe40000100800 */
[----:B------:R-:W-:Y:S01]  /*7170*/  @!P2 IMAD.MOV.U32 R23, RZ, RZ, R18 ;  /* 0x000000ffff17a224 */ /* 0x000fe200078e0012 */
[----:B------:R-:W-:Y:S01]  /*7180*/  SHF.R.S32.HI R21, RZ, 0x1f, R25 ;  /* 0x0000001fff157819 */ /* 0x000fe20000011419 */
[----:B------:R0:W-:Y:S01]  /*7190*/  STL [R1+0xa04], R6 ;  /* 0x000a040601007387 */ /* 0x0001e20000100800 */
[----:B------:R-:W-:Y:S01]  /*71a0*/  IMAD.X R20, R20, 0x1, R4, P6 ;  /* 0x0000000114147824 */ /* 0x000fe200030e0604 */
[----:B------:R-:W-:-:S02]  /*71b0*/  PRMT R111, RZ, 0x7610, R111 ;  /* 0x00007610ff6f7816 */ /* 0x000fc4000000006f */
[----:B------:R1:W2:Y:S01]  /*71c0*/  @!P2 LDG.E.U8 R112, desc[UR14][R22.64] ;  /* 0x0000000e1670a981 */ /* 0x0002a2000c1e1100 */
[----:B0-----:R-:W-:Y:S01]  /*71d0*/  IADD3 R6, P6, PT, R25, R0, RZ ;  /* 0x0000000019067210 */ /* 0x001fe20007fde0ff */
[----:B-1----:R-:W-:Y:S02]  /*71e0*/  @!P2 IMAD.MOV.U32 R22, RZ, RZ, R19 ;  /* 0x000000ffff16a224 */ /* 0x002fe400078e0013 */
[----:B------:R-:W-:Y:S02]  /*71f0*/  @!P2 IMAD.MOV.U32 R23, RZ, RZ, R20 ;  /* 0x000000ffff17a224 */ /* 0x000fe400078e0014 */
[----:B------:R-:W-:Y:S01]  /*7200*/  IMAD.X R7, R21, 0x1, R2, P6 ;  /* 0x0000000115077824 */ /* 0x000fe200030e0602 */
        /* <DEDUP_REMOVED lines=13> */
[----:B------:R-:W-:-:S03]  /*72e0*/  IADD3 R6, P6, PT, R25, R0, RZ ;  /* 0x0000000019067210 */ /* 0x000fc60007fde0ff */
[----:B------:R1:W-:Y:S01]  /*72f0*/  STL [R1+0x1fc], R7 ;  /* 0x0001fc0701007387 */ /* 0x0003e20000100800 */
[----:B------:R-:W-:Y:S01]  /*7300*/  PRMT R108, RZ, 0x7610, R108 ;  /* 0x00007610ff6c7816 */ /* 0x000fe2000000006c */
[----:B0-----:R-:W-:Y:S02]  /*7310*/  @!P3 IMAD.MOV.U32 R22, RZ, RZ, R5 ;  /* 0x000000ffff16b224 */ /* 0x001fe400078e0005 */
        /* <DEDUP_REMOVED lines=10> */
[----:B------:R-:W-:Y:S01]  /*73c0*/  STL [R1+0x280], R5 ;  /* 0x0002800501007387 */ /* 0x000fe20000100800 */
[----:B-1----:R-:W-:Y:S01]  /*73d0*/  IMAD.X R7, R21, 0x1, R4, P6 ;  /* 0x0000000115077824 */ /* 0x002fe200030e0604 */
[----:B------:R-:W-:Y:S02]  /*73e0*/  SHF.R.S32.HI R21, RZ, 0x1f, R25 ;  /* 0x0000001fff157819 */ /* 0x000fe40000011419 */
        /* <DEDUP_REMOVED lines=160> */
[----:B------:R-:W-:Y:S02]  /*7df0*/  IADD3 R6, P6, PT, R25, R0, RZ ;  /* 0x0000000019067210 */ /* 0x000fe40007fde0ff */
[----:B------:R-:W-:Y:S01]  /*7e00*/  ISETP.GE.U32.AND P4, PT, R26, 0x7fffff1c, PT ;  /* 0x7fffff1c1a00780c */ /* 0x000fe20003f86070 */
[----:B------:R-:W-:Y:S01]  /*7e10*/  VIADD R26, R33, 0xffffff93 ;  /* 0xffffff93211a7836 */ /* 0x000fe20000000000 */
[----:B------:R1:W-:Y:S01]  /*7e20*/  STL [R1+0x794], R7 ;  /* 0x0007940701007387 */ /* 0x0003e20000100800 */
        /* <DEDUP_REMOVED lines=20> */
[----:B------:R-:W-:Y:S01]  /*7f70*/  VIADD R26, R33, 0xffffff83 ;  /* 0xffffff83211a7836 */ /* 0x000fe20000000000 */
[----:B------:R1:W-:Y:S01]  /*7f80*/  STL [R1+0x814], R7 ;  /* 0x0008140701007387 */ /* 0x0003e20000100800 */
[----:B0-----:R-:W-:Y:S02]  /*7f90*/  @!P3 IMAD.MOV.U32 R22, RZ, RZ, R5 ;  /* 0x000000ffff16b224 */ /* 0x001fe400078e0005 */
[----:B------:R-:W-:Y:S02]  /*7fa0*/  @!P3 IMAD.MOV.U32 R23, RZ, RZ, R7 ;  /* 0x000000ffff17b224 */ /* 0x000fe400078e0007 */
[----:B-1----:R-:W-:Y:S01]  /*7fb0*/  IMAD.X R7, R21, 0x1, R2, P6 ;  /* 0x0000000115077824 */ /* 0x002fe200030e0602 */
[----:B------:R-:W-:Y:S02]  /*7fc0*/  IADD3 R5, P6, PT, R25, R3, RZ ;  /* 0x0000000319057210 */ /* 0x000fe40007fde0ff */
[----:B------:R0:W2:Y:S01]  /*7fd0*/  @!P3 LDG.E.U8 R89, desc[UR14][R22.64] ;  /* 0x0000000e1659b981 */ /* 0x0000a2000c1e1100 */
[----:B------:R-:W-:Y:S01]  /*7fe0*/  PRMT R57, RZ, 0x7610, R57 ;  /* 0x00007610ff397816 */ /* 0x000fe20000000039 */
[----:B------:R-:W-:Y:S01]  /*7ff0*/  IMAD R25, R28, 0x6c, RZ ;  /* 0x0000006c1c197824 */ /* 0x000fe200078e02ff */
[----:B------:R-:W-:Y:S01]  /*8000*/  ISETP.GE.U32.AND P2, PT, R26, 0x7fffff04, PT ;  /* 0x7fffff041a00780c */ /* 0x000fe20003f46070 */
[----:B------:R-:W-:Y:S01]  /*8010*/  STL [R1+0x890], R6 ;  /* 0x0008900601007387 */ /* 0x000fe20000100800 */
[----:B------:R-:W-:-:S03]  /*8020*/  VIADD R26, R33, 0xfffffffa ;  /* 0xfffffffa211a7836 */ /* 0x000fc60000000000 */
[----:B------:R1:W-:Y:S01]  /*8030*/  STL [R1+0x88c], R7 ;  /* 0x00088c0701007387 */ /* 0x0003e20000100800 */
[----:B0-----:R-:W-:Y:S02]  /*8040*/  @!P4 IMAD.MOV.U32 R22, RZ, RZ, R6 ;  /* 0x000000ffff16c224 */ /* 0x001fe400078e0006 */
[----:B------:R-:W-:Y:S01]  /*8050*/  @!P4 IMAD.MOV.U32 R23, RZ, RZ, R7 ;  /* 0x000000ffff17c224 */ /* 0x000fe200078e0007 */
[----:B------:R-:W-:Y:S02]  /*8060*/  PRMT R56, RZ, 0x7610, R56 ;  /* 0x00007610ff387816 */ /* 0x000fe40000000038 */
[----:B------:R-:W-:Y:S02]  /*8070*/  ISETP.GE.U32.AND P3, PT, R26, 0x7fffff7b, PT ;  /* 0x7fffff7b1a00780c */ /* 0x000fe40003f66070 */
[----:B------:R0:W2:Y:S01]  /*8080*/  @!P4 LDG.E.U8 R57, desc[UR14][R22.64] ;  /* 0x0000000e1639c981 */ /* 0x0000a2000c1e1100 */
[----:B-1----:R-:W-:Y:S01]  /*8090*/  IMAD.X R7, R21, 0x1, R4, P6 ;  /* 0x0000000115077824 */ /* 0x002fe200030e0604 */
[----:B------:R-:W-:Y:S01]  /*80a0*/  SHF.R.S32.HI R21, RZ, 0x1f, R25 ;  /* 0x0000001fff157819 */ /* 0x000fe20000011419 */
[----:B------:R-:W-:Y:S01]  /*80b0*/  VIADD R26, R33, 0xfffffff2 ;  /* 0xfffffff2211a7836 */ /* 0x000fe20000000000 */
[----:B------:R-:W-:Y:S01]  /*80c0*/  IADD3 R6, P6, PT, R25, R0, RZ ;  /* 0x0000000019067210 */ /* 0x000fe20007fde0ff */
[----:B------:R-:W-:Y:S01]  /*80d0*/  STL [R1+0x898], R5 ;  /* 0x0008980501007387 */ /* 0x000fe20000100800 */
[----:B0-----:R-:W-:-:S02]  /*80e0*/  @!P4 IMAD.MOV.U32 R22, RZ, RZ, R5 ;  /* 0x000000ffff16c224 */ /* 0x001fc400078e0005 */
[----:B------:R-:W-:Y:S01]  /*80f0*/  @!P4 IMAD.MOV.U32 R23, RZ, RZ, R7 ;  /* 0x000000ffff17c224 */ /* 0x000fe200078e0007 */
[----:B------:R0:W-:Y:S01]  /*8100*/  STL [R1+0x894], R7 ;  /* 0x0008940701007387 */ /* 0x0001e20000100800 */
[----:B------:R-:W-:-:S03]  /*8110*/  PRMT R55, RZ, 0x7610, R55 ;  /* 0x00007610ff377816 */ /* 0x000fc60000000037 */
[----:B------:R1:W2:Y:S01]  /*8120*/  @!P4 LDG.E.U8 R56, desc[UR14][R22.64] ;  /* 0x0000000e1638c981 */ /* 0x0002a2000c1e1100 */
[----:B------:R-:W-:Y:S01]  /*8130*/  ISETP.GE.U32.AND P4, PT, R26, 0x7fffff73, PT ;  /* 0x7fffff731a00780c */ /* 0x000fe20003f86070 */
[----:B------:R-:W-:Y:S02]  /*8140*/  IMAD R26, R28, 0x74, RZ ;  /* 0x000000741c1a7824 */ /* 0x000fe400078e02ff */
[----:B0-----:R-:W-:Y:S01]  /*8150*/  IMAD.X R7, R21, 0x1, R2, P6 ;  /* 0x0000000115077824 */ /* 0x001fe200030e0602 */
[----:B------:R-:W-:Y:S01]  /*8160*/  IADD3 R5, P6, PT, R25, R3, RZ ;  /* 0x0000000319057210 */ /* 0x000fe20007fde0ff */
[----:B------:R-:W-:Y:S01]  /*8170*/  STL [R1+0x910], R6 ;  /* 0x0009100601007387 */ /* 0x000fe20000100800 */
[----:B-1----:R-:W-:Y:S02]  /*8180*/  @!P5 IMAD.MOV.U32 R22, RZ, RZ, R6 ;  /* 0x000000ffff16d224 */ /* 0x002fe400078e0006 */
[----:B------:R-:W-:Y:S01]  /*8190*/  @!P5 IMAD.MOV.U32 R23, RZ, RZ, R7 ;  /* 0x000000ffff17d224 */ /* 0x000fe200078e0007 */
[----:B------:R0:W-:Y:S01]  /*81a0*/  STL [R1+0x90c], R7 ;  /* 0x00090c0701007387 */ /* 0x0001e20000100800 */
[----:B------:R-:W-:-:S03]  /*81b0*/  PRMT R25, RZ, 0x7610, R25 ;  /* 0x00007610ff197816 */ /* 0x000fc60000000019 */
[----:B------:R1:W2:Y:S01]  /*81c0*/  @!P5 LDG.E.U8 R55, desc[UR14][R22.64] ;  /* 0x0000000e1637d981 */ /* 0x0002a2000c1e1100 */
[----:B0-----:R-:W-:Y:S01]  /*81d0*/  IMAD.X R7, R21, 0x1, R4, P6 ;  /* 0x0000000115077824 */ /* 0x001fe200030e0604 */
[----:B------:R-:W-:Y:S02]  /*81e0*/  SHF.R.S32.HI R21, RZ, 0x1f, R26 ;  /* 0x0000001fff157819 */ /* 0x000fe4000001141a */
        /* <DEDUP_REMOVED lines=8> */
[----:B------:R-:W-:Y:S01]  /*8270*/  IADD3 R5, P6, PT, R26, R3, RZ ;  /* 0x000000031a057210 */ /* 0x000fe20007fde0ff */
[----:B------:R-:W-:Y:S01]  /*8280*/  IMAD R26, R28, 0x7c, RZ ;  /* 0x0000007c1c1a7824 */ /* 0x000fe200078e02ff */
        /* <DEDUP_REMOVED lines=40> */
[----:B------:R-:W-:Y:S01]  /*8510*/  IMAD.MOV.U32 R9, RZ, RZ, R12 ;  /* 0x000000ffff097224 */ /* 0x000fe200078e000c */
[----:B------:R-:W-:Y:S01]  /*8520*/  PRMT R87, RZ, 0x7610, R87 ;  /* 0x00007610ff577816 */ /* 0x000fe20000000057 */
[----:B------:R-:W-:Y:S01]  /*8530*/  IMAD.MOV.U32 R12, RZ, RZ, R11 ;  /* 0x000000ffff0c7224 */ /* 0x000fe200078e000b */
[----:B------:R1:W2:Y:S01]  /*8540*/  @!P3 LDG.E.U8 R88, desc[UR14][R22.64] ;  /* 0x0000000e1658b981 */ /* 0x0002a2000c1e1100 */
[----:B------:R-:W-:-:S02]  /*8550*/  IMAD.MOV.U32 R11, RZ, RZ, R31 ;  /* 0x000000ffff0b7224 */ /* 0x000fc400078e001f */
[----:B0-----:R-:W-:Y:S01]  /*8560*/  IMAD.X R7, R21, 0x1, R4, P6 ;  /* 0x0000000115077824 */ /* 0x001fe200030e0604 */
[----:B------:R-:W-:Y:S02]  /*8570*/  SHF.R.S32.HI R21, RZ, 0x1f, R26 ;  /* 0x0000001fff157819 */ /* 0x000fe4000001141a */
[----:B------:R-:W-:Y:S01]  /*8580*/  IADD3 R6, P6, PT, R26, R0, RZ ;  /* 0x000000001a067210 */ /* 0x000fe20007fde0ff */
[----:B------:R-:W-:Y:S01]  /*8590*/  VIADD R31, R33, 0xffffffea ;  /* 0xffffffea211f7836 */ /* 0x000fe20000000000 */
[----:B------:R-:W-:Y:S01]  /*85a0*/  STL [R1+0x190], R5 ;  /* 0x0001900501007387 */ /* 0x000fe20000100800 */
[----:B-1----:R-:W-:Y:S02]  /*85b0*/  @!P3 IMAD.MOV.U32 R22, RZ, RZ, R5 ;  /* 0x000000ffff16b224 */ /* 0x002fe400078e0005 */
[----:B------:R-:W-:Y:S01]  /*85c0*/  @!P3 IMAD.MOV.U32 R23, RZ, RZ, R7 ;  /* 0x000000ffff17b224 */ /* 0x000fe200078e0007 */
[----:B------:R0:W-:Y:S01]  /*85d0*/  STL [R1+0x18c], R7 ;  /* 0x00018c0701007387 */ /* 0x0001e20000100800 */
[----:B------:R-:W-:-:S02]  /*85e0*/  ISETP.GE.U32.AND P5, PT, R31, 0x7fffff6b, PT ;  /* 0x7fffff6b1f00780c */ /* 0x000fc40003fa6070 */
[----:B------:R-:W-:Y:S01]  /*85f0*/  PRMT R86, RZ, 0x7610, R86 ;  /* 0x00007610ff567816 */ /* 0x000fe20000000056 */
        /* <DEDUP_REMOVED lines=8> */
[----:B------:R-:W-:Y:S01]  /*8680*/  PRMT R85, RZ, 0x7610, R85 ;  /* 0x00007610ff557816 */ /* 0x000fe20000000055 */
[----:B------:R-:W-:-:S02]  /*8690*/  VIADD R31, R33, 0xffffffe2 ;  /* 0xffffffe2211f7836 */ /* 0x000fc40000000000 */
        /* <DEDUP_REMOVED lines=147> */
[----:B------:R-:W-:Y:S01]  /*8fd0*/  VIADD R31, R33, 0xffffffaa ;  /* 0xffffffaa211f7836 */ /* 0x000fe20000000000 */
[----:B------:R-:W-:-:S02]  /*8fe0*/  PRMT R70, RZ, 0x7610, R70 ;  /* 0x00007610ff467816 */ /* 0x000fc40000000046 */
[----:B------:R1:W2:Y:S01]  /*8ff0*/  @!P0 LDG.E.U8 R71, desc[UR14][R22.64] ;  /* 0x0000000e16478981 */ /* 0x0002a2000c1e1100 */
[----:B0-----:R-:W-:Y:S01]  /*9000*/  IMAD.X R7, R21, 0x1, R2, P6 ;  /* 0x0000000115077824 */ /* 0x001fe200030e0602 */
[----:B------:R-:W-:Y:S02]  /*9010*/  IADD3 R5, P6, PT, R26, R3, RZ ;  /* 0x000000031a057210 */ /* 0x000fe40007fde0ff */
[----:B------:R0:W-:Y:S01]  /*9020*/  STL [R1+0x720], R6 ;  /* 0x0007200601007387 */ /* 0x0001e20000100800 */
[----:B------:R-:W-:Y:S02]  /*9030*/  IMAD R26, R28, 0x55, RZ ;  /* 0x000000551c1a7824 */ /* 0x000fe400078e02ff */
[----:B-1----:R-:W-:Y:S02]  /*9040*/  @!P2 IMAD.MOV.U32 R22, RZ, RZ, R6 ;  /* 0x000000ffff16a224 */ /* 0x002fe400078e0006 */
[----:B------:R-:W-:Y:S01]  /*9050*/  @!P2 IMAD.MOV.U32 R23, RZ, RZ, R7 ;  /* 0x000000ffff17a224 */ /* 0x000fe200078e0007 */
[----:B------:R-:W-:Y:S01]  /*9060*/  ISETP.GE.U32.AND P3, PT, R31, 0x7fffff2b, PT ;  /* 0x7fffff2b1f00780c */ /* 0x000fe20003f66070 */
[----:B------:R1:W-:Y:S01]  /*9070*/  STL [R1+0x71c], R7 ;  /* 0x00071c0701007387 */ /* 0x0003e20000100800 */
[----:B0-----:R-:W-:-:S03]  /*9080*/  IMAD.X R6, R21, 0x1, R4, P6 ;  /* 0x0000000115067824 */ /* 0x001fc600030e0604 */
[----:B------:R0:W2:Y:S01]  /*9090*/  @!P2 LDG.E.U8 R70, desc[UR14][R22.64] ;  /* 0x0000000e1646a981 */ /* 0x0000a2000c1e1100 */
[----:B------:R-:W-:Y:S02]  /*90a0*/  PRMT R69, RZ, 0x7610, R69 ;  /* 0x00007610ff457816 */ /* 0x000fe40000000045 */
[----:B------:R-:W-:Y:S01]  /*90b0*/  SHF.R.S32.HI R21, RZ, 0x1f, R26 ;  /* 0x0000001fff157819 */ /* 0x000fe2000001141a */
[----:B------:R-:W-:Y:S01]  /*90c0*/  VIADD R31, R33, 0xffffffa2 ;  /* 0xffffffa2211f7836 */ /* 0x000fe20000000000 */
[----:B-1----:R-:W-:Y:S01]  /*90d0*/  IADD3 R7, P6, PT, R26, R0, RZ ;  /* 0x000000001a077210 */ /* 0x002fe20007fde0ff */
[----:B0-----:R-:W-:Y:S02]  /*90e0*/  @!P2 IMAD.MOV.U32 R22, RZ, RZ, R5 ;  /* 0x000000ffff16a224 */ /* 0x001fe400078e0005 */
[----:B------:R-:W-:Y:S01]  /*90f0*/  @!P2 IMAD.MOV.U32 R23, RZ, RZ, R6 ;  /* 0x000000ffff17a224 */ /* 0x000fe200078e0006 */
[----:B------:R0:W-:Y:S01]  /*9100*/  STL [R1+0x728], R5 ;  /* 0x0007280501007387 */ /* 0x0001e20000100800 */
[----:B------:R-:W-:Y:S01]  /*9110*/  IMAD.X R8, R21, 0x1, R2, P6 ;  /* 0x0000000115087824 */ /* 0x000fe200030e0602 */
[----:B------:R-:W-:-:S02]  /*9120*/  ISETP.GE.U32.AND P4, PT, R31, 0x7fffff23, PT ;  /* 0x7fffff231f00780c */ /* 0x000fc40003f86070 */
[----:B------:R1:W2:Y:S01]  /*9130*/  @!P2 LDG.E.U8 R69, desc[UR14][R22.64] ;  /* 0x0000000e1645a981 */ /* 0x0002a2000c1e1100 */
[----:B------:R-:W-:Y:S01]  /*9140*/  VIADD R31, R33, 0xffffff9a ;  /* 0xffffff9a211f7836 */ /* 0x000fe20000000000 */
[----:B------:R-:W-:Y:S02]  /*9150*/  PRMT R68, RZ, 0x7610, R68 ;  /* 0x00007610ff447816 */ /* 0x000fe40000000044 */
[----:B0-----:R-:W-:Y:S01]  /*9160*/  IADD3 R5, P2, PT, R26, R3, RZ ;  /* 0x000000031a057210 */ /* 0x001fe20007f5e0ff */
[----:B------:R0:W-:Y:S01]  /*9170*/  STL [R1+0x724], R6 ;  /* 0x0007240601007387 */ /* 0x0001e20000100800 */
[----:B-1----:R-:W-:Y:S02]  /*9180*/  @!P3 IMAD.MOV.U32 R22, RZ, RZ, R7 ;  /* 0x000000ffff16b224 */ /* 0x002fe400078e0007 */
[----:B------:R-:W-:Y:S01]  /*9190*/  @!P3 IMAD.MOV.U32 R23, RZ, RZ, R8 ;  /* 0x000000ffff17b224 */ /* 0x000fe200078e0008 */
[----:B------:R-:W-:Y:S01]  /*91a0*/  ISETP.GE.U32.AND P5, PT, R31, 0x7fffff1b, PT ;  /* 0x7fffff1b1f00780c */ /* 0x000fe20003fa6070 */
[----:B------:R-:W-:-:S02]  /*91b0*/  VIADD R31, R33, 0xffffff92 ;  /* 0xffffff92211f7836 */ /* 0x000fc40000000000 */
[----:B0-----:R-:W-:Y:S01]  /*91c0*/  IMAD.X R6, R21, 0x1, R4, P2 ;  /* 0x0000000115067824 */ /* 0x001fe200010e0604 */
[----:B------:R-:W-:Y:S01]  /*91d0*/  PRMT R59, RZ, 0x7610, R59 ;  /* 0x00007610ff3b7816 */ /* 0x000fe2000000003b */
[----:B------:R0:W2:Y:S01]  /*91e0*/  @!P3 LDG.E.U8 R68, desc[UR14][R22.64] ;  /* 0x0000000e1644b981 */ /* 0x0000a2000c1e1100 */
[----:B------:R-:W-:Y:S01]  /*91f0*/  IMAD R26, R28, 0x5d, RZ ;  /* 0x0000005d1c1a7824 */ /* 0x000fe200078e02ff */
[----:B------:R-:W-:Y:S02]  /*9200*/  ISETP.GE.U32.AND P0, PT, R31, 0x7fffff13, PT ;  /* 0x7fffff131f00780c */ /* 0x000fe40003f06070 */
[----:B------:R-:W-:Y:S01]  /*9210*/  STL [R1+0x7a0], R7 ;  /* 0x0007a00701007387 */ /* 0x000fe20000100800 */
[----:B------:R-:W-:Y:S02]  /*9220*/  VIADD R31, R33, 0xffffff8a ;  /* 0xffffff8a211f7836 */ /* 0x000fe40000000000 */
[----:B0-----:R-:W-:Y:S02]  /*9230*/  @!P3 IMAD.MOV.U32 R22, RZ, RZ, R5 ;  /* 0x000000ffff16b224 */ /* 0x001fe400078e0005 */
[----:B------:R-:W-:Y:S01]  /*9240*/  @!P3 IMAD.MOV.U32 R23, RZ, RZ, R6 ;  /* 0x000000ffff17b224 */ /* 0x000fe200078e0006 */
[----:B------:R-:W-:Y:S01]  /*9250*/  STL [R1+0x7a8], R5 ;  /* 0x0007a80501007387 */ /* 0x000fe20000100800 */
[----:B------:R-:W-:Y:S01]  /*9260*/  IMAD.MOV.U32 R10, RZ, RZ, R36 ;  /* 0x000000ffff0a7224 */ /* 0x000fe200078e0024 */
[----:B------:R-:W-:-:S02]  /*9270*/  SHF.R.S32.HI R21, RZ, 0x1f, R26 ;  /* 0x0000001fff157819 */ /* 0x000fc4000001141a */
[----:B------:R-:W-:Y:S01]  /*9280*/  STL [R1+0x79c], R8 ;  /* 0x00079c0801007387 */ /* 0x000fe20000100800 */
[----:B------:R-:W-:-:S03]  /*9290*/  IMAD R36, R28, 0x65, RZ ;  /* 0x000000651c247824 */ /* 0x000fc600078e02ff */
[----:B------:R0:W-:Y:S04]  /*92a0*/  STL [R1+0x7a4], R6 ;  /* 0x0007a40601007387 */ /* 0x0001e80000100800 */
[----:B------:R1:W2:Y:S01]  /*92b0*/  @!P3 LDG.E.U8 R59, desc[UR14][R22.64] ;  /* 0x0000000e163bb981 */ /* 0x0002a2000c1e1100 */
[C---:B------:R-:W-:Y:S02]  /*92c0*/  IADD3 R144, P3, PT, R26.reuse, R3, RZ ;  /* 0x000000031a907210 */ /* 0x040fe40007f7e0ff */
[----:B0-----:R-:W-:-:S03]  /*92d0*/  IADD3 R6, P2, PT, R26, R0, RZ ;  /* 0x000000001a067210 */ /* 0x001fc60007f5e0ff */
[----:B------:R-:W-:Y:S01]  /*92e0*/  IMAD.X R158, R21, 0x1, R4, P3 ;  /* 0x00000001159e7824 */ /* 0x000fe200018e0604 */
[----:B------:R-:W-:Y:S01]  /*92f0*/  ISETP.GE.U32.AND P6, PT, R31, 0x7fffff0b, PT ;  /* 0x7fffff0b1f00780c */ /* 0x000fe20003fc6070 */
[----:B-1----:R-:W-:Y:S01]  /*9300*/  VIADD R22, R33, 0xffffff82 ;  /* 0xffffff8221167836 */ /* 0x002fe20000000000 */
[----:B------:R-:W-:Y:S01]  /*9310*/  SHF.R.S32.HI R26, RZ, 0x1f, R36 ;  /* 0x0000001fff1a7819 */ /* 0x000fe20000011424 */
[----:B------:R-:W-:Y:S01]  /*9320*/  IMAD.X R31, R21, 0x1, R2, P2 ;  /* 0x00000001151f7824 */ /* 0x000fe200010e0602 */
[----:B------:R-:W-:Y:S01]  /*9330*/  IADD3 R29, P3, PT, R36, R0, RZ ;  /* 0x00000000241d7210 */ /* 0x000fe20007f7e0ff */
[----:B------:R-:W-:Y:S01]  /*9340*/  IMAD.MOV.U32 R5, RZ, RZ, R37 ;  /* 0x000000ffff057224 */ /* 0x000fe200078e0025 */
[----:B------:R-:W-:Y:S01]  /*9350*/  STL [R1+0x820], R6 ;  /* 0x0008200601007387 */ /* 0x000fe20000100800 */
[----:B------:R-:W-:Y:S01]  /*9360*/  ISETP.GE.U32.AND P2, PT, R22, 0x7fffff03, PT ;  /* 0x7fffff031600780c */ /* 0x000fe20003f46070 */
[----:B------:R-:W-:Y:S01]  /*9370*/  IMAD R37, R28, 0x6d, RZ ;  /* 0x0000006d1c257824 */ /* 0x000fe200078e02ff */
[----:B------:R-:W-:Y:S01]  /*9380*/  PRMT R58, RZ, 0x7610, R58 ;  /* 0x00007610ff3a7816 */ /* 0x000fe2000000003a */
[----:B------:R-:W-:Y:S01]  /*9390*/  STL [R1+0x828], R144 ;  /* 0x0008289001007387 */ /* 0x000fe20000100800 */
[----:B------:R-:W-:-:S02]  /*93a0*/  @!P4 IMAD.MOV.U32 R22, RZ, RZ, R6 ;  /* 0x000000ffff16c224 */ /* 0x000fc400078e0006 */
[----:B------:R-:W-:Y:S01]  /*93b0*/  @!P4 IMAD.MOV.U32 R23, RZ, RZ, R31 ;  /* 0x000000ffff17c224 */ /* 0x000fe200078e001f */
[----:B------:R0:W-:Y:S01]  /*93c0*/  STL [R1+0x81c], R31 ;  /* 0x00081c1f01007387 */ /* 0x0001e20000100800 */
[----:B------:R-:W-:Y:S01]  /*93d0*/  IMAD.MOV.U32 R8, RZ, RZ, R38 ;  /* 0x000000ffff087224 */ /* 0x000fe200078e0026 */
[----:B------:R-:W-:Y:S01]  /*93e0*/  PRMT R42, RZ, 0x7610, R42 ;  /* 0x00007610ff2a7816 */ /* 0x000fe2000000002a */
[----:B------:R-:W-:Y:S01]  /*93f0*/  IMAD R38, R28, 0x75, RZ ;  /* 0x000000751c267824 */ /* 0x000fe200078e02ff */
[----:B------:R1:W2:Y:S01]  /*9400*/  @!P4 LDG.E.U8 R58, desc[UR14][R22.64] ;  /* 0x0000000e163ac981 */ /* 0x0002a2000c1e1100 */
[----:B------:R-:W-:Y:S01]  /*9410*/  SHF.R.S32.HI R21, RZ, 0x1f, R37 ;  /* 0x0000001fff157819 */ /* 0x000fe20000011425 */
[----:B0-----:R-:W-:Y:S01]  /*9420*/  IMAD.X R31, R26, 0x1, R2, P3 ;  /* 0x000000011a1f7824 */ /* 0x001fe200018e0602 */
[----:B------:R-:W-:Y:S01]  /*9430*/  IADD3 R6, P3, PT, R37, R0, RZ ;  /* 0x0000000025067210 */ /* 0x000fe20007f7e0ff */
[----:B------:R-:W-:Y:S01]  /*9440*/  STL [R1+0x824], R158 ;  /* 0x0008249e01007387 */ /* 0x000fe20000100800 */
[----:B-1----:R-:W-:-:S02]  /*9450*/  @!P5 IMAD.MOV.U32 R22, RZ, RZ, R29 ;  /* 0x000000ffff16d224 */ /* 0x002fc400078e001d */
[----:B------:R-:W-:Y:S01]  /*9460*/  @!P5 IMAD.MOV.U32 R23, RZ, RZ, R31 ;  /* 0x000000ffff17d224 */ /* 0x000fe200078e001f */
[----:B------:R0:W-:Y:S01]  /*9470*/  STL [R1+0x8a0], R29 ;  /* 0x0008a01d01007387 */ /* 0x0001e20000100800 */
[----:B------:R-:W-:-:S03]  /*9480*/  IMAD.MOV.U32 R7, RZ, RZ, R39 ;  /* 0x000000ffff077224 */ /* 0x000fc600078e0027 */
[----:B------:R1:W-:Y:S01]  /*9490*/  STL [R1+0x89c], R31 ;  /* 0x00089c1f01007387 */ /* 0x0003e20000100800 */
[----:B------:R-:W-:-:S03]  /*94a0*/  IMAD R39, R28, 0x7d, RZ ;  /* 0x0000007d1c277824 */ /* 0x000fc600078e02ff */
[----:B------:R3:W2:Y:S01]  /*94b0*/  @!P5 LDG.E.U8 R42, desc[UR14][R22.64] ;  /* 0x0000000e162ad981 */ /* 0x0006a2000c1e1100 */
[----:B0-----:R-:W-:Y:S01]  /*94c0*/  IMAD.X R29, R21, 0x1, R2, P3 ;  /* 0x00000001151d7824 */ /* 0x001fe200018e0602 */
[----:B------:R-:W-:Y:S02]  /*94d0*/  IADD3 R164, P3, PT, R38, R0, RZ ;  /* 0x0000000026a47210 */ /* 0x000fe40007f7e0ff */
[----:B------:R0:W-:Y:S01]  /*94e0*/  STL [R1+0x920], R6 ;  /* 0x0009200601007387 */ /* 0x0001e20000100800 */
[----:B-1----:R-:W-:Y:S01]  /*94f0*/  SHF.R.S32.HI R31, RZ, 0x1f, R38 ;  /* 0x0000001fff1f7819 */ /* 0x002fe20000011426 */
[----:B---3--:R-:W-:Y:S02]  /*9500*/  @!P0 IMAD.MOV.U32 R22, RZ, RZ, R6 ;  /* 0x000000ffff168224 */ /* 0x008fe400078e0006 */
[----:B0-----:R-:W-:Y:S02]  /*9510*/  IMAD.MOV.U32 R6, RZ, RZ, R5 ;  /* 0x000000ffff067224 */ /* 0x001fe400078e0005 */
[----:B------:R-:W-:-:S02]  /*9520*/  IMAD.MOV.U32 R5, RZ, RZ, R7 ;  /* 0x000000ffff057224 */ /* 0x000fc400078e0007 */
[----:B------:R-:W-:Y:S01]  /*9530*/  IMAD.MOV.U32 R7, RZ, RZ, R9 ;  /* 0x000000ffff077224 */ /* 0x000fe200078e0009 */
[----:B------:R-:W-:Y:S01]  /*9540*/  PRMT R32, RZ, 0x7610, R32 ;  /* 0x00007610ff207816 */ /* 0x000fe20000000020 */
[----:B------:R-:W-:Y:S02]  /*9550*/  IMAD.MOV.U32 R160, RZ, RZ, R11 ;  /* 0x000000ffffa07224 */ /* 0x000fe400078e000b */
[----:B------:R-:W-:Y:S01]  /*9560*/  IMAD.MOV.U32 R9, RZ, RZ, R34 ;  /* 0x000000ffff097224 */ /* 0x000fe200078e0022 */
[----:B------:R-:W-:Y:S01]  /*9570*/  SHF.R.S32.HI R34, RZ, 0x1f, R39 ;  /* 0x0000001fff227819 */ /* 0x000fe20000011427 */
[----:B------:R-:W-:Y:S01]  /*9580*/  IMAD.X R165, R31, 0x1, R2, P3 ;  /* 0x000000011fa57824 */ /* 0x000fe200018e0602 */
[----:B------:R-:W-:Y:S01]  /*9590*/  IADD3 R162, P3, PT, R39, R0, RZ ;  /* 0x0000000027a27210 */ /* 0x000fe20007f7e0ff */
[----:B------:R-:W-:Y:S02]  /*95a0*/  IMAD.MOV.U32 R11, RZ, RZ, R40 ;  /* 0x000000ffff0b7224 */ /* 0x000fe400078e0028 */
[----:B------:R-:W-:-:S02]  /*95b0*/  @!P0 IMAD.MOV.U32 R23, RZ, RZ, R29 ;  /* 0x000000ffff178224 */ /* 0x000fc400078e001d */
[----:B------:R-:W-:Y:S01]  /*95c0*/  IMAD R40, R28, 0x6, RZ ;  /* 0x000000061c287824 */ /* 0x000fe200078e02ff */
[----:B------:R0:W-:Y:S01]  /*95d0*/  STL [R1+0x91c], R29 ;  /* 0x00091c1d01007387 */ /* 0x0001e20000100800 */
[----:B------:R-:W-:-:S03]  /*95e0*/  IMAD.X R163, R34, 0x1, R2, P3 ;  /* 0x0000000122a37824 */ /* 0x000fc600018e0602 */
[----:B------:R1:W3:Y:S01]  /*95f0*/  @!P0 LDG.E.U8 R32, desc[UR14][R22.64] ;  /* 0x0000000e16208981 */ /* 0x0002e2000c1e1100 */
[----:B------:R-:W-:Y:S01]  /*9600*/  IADD3 R159, P3, PT, R40, R0, RZ ;  /* 0x00000000289f7210 */ /* 0x000fe20007f7e0ff */
[----:B0-----:R-:W-:Y:S02]  /*9610*/  IMAD.MOV.U32 R29, RZ, RZ, R12 ;  /* 0x000000ffff1d7224 */ /* 0x001fe400078e000c */
[----:B------:R-:W-:Y:S01]  /*9620*/  IMAD.MOV.U32 R12, RZ, RZ, R35 ;  /* 0x000000ffff0c7224 */ /* 0x000fe200078e0023 */
[----:B------:R-:W-:Y:S01]  /*9630*/  SHF.R.S32.HI R35, RZ, 0x1f, R40 ;  /* 0x0000001fff237819 */ /* 0x000fe20000011428 */
[----:B-1----:R-:W-:Y:S01]  /*9640*/  VIADD R22, R33, 0xfffffff9 ;  /* 0xfffffff921167836 */ /* 0x002fe20000000000 */
[----:B------:R-:W-:Y:S01]  /*9650*/  PRMT R54, RZ, 0x7610, R54 ;  /* 0x00007610ff367816 */ /* 0x000fe20000000036 */
[----:B------:R-:W-:Y:S02]  /*9660*/  @!P6 IMAD.MOV.U32 R23, RZ, RZ, R165 ;  /* 0x000000ffff17e224 */ /* 0x000fe400078e00a5 */
[----:B------:R-:W-:Y:S01]  /*9670*/  IMAD.X R161, R35, 0x1, R2, P3 ;  /* 0x0000000123a17824 */ /* 0x000fe200018e0602 */
[----:B------:R-:W-:Y:S01]  /*9680*/  ISETP.GE.U32.AND P3, PT, R22, 0x7fffff7a, PT ;  /* 0x7fffff7a1600780c */ /* 0x000fe20003f66070 */
[----:B------:R-:W-:Y:S01]  /*9690*/  @!P6 IMAD.MOV.U32 R22, RZ, RZ, R164 ;  /* 0x000000ffff16e224 */ /* 0x000fe200078e00a4 */
[----:B------:R-:W-:-:S04]  /*96a0*/  PRMT R52, RZ, 0x7610, R52 ;  /* 0x00007610ff347816 */ /* 0x000fc80000000034 */
[----:B------:R0:W2:Y:S01]  /*96b0*/  @!P6 LDG.E.U8 R54, desc[UR14][R22.64] ;  /* 0x0000000e1636e981 */ /* 0x0000a2000c1e1100 */
[----:B------:R-:W-:Y:S01]  /*96c0*/  PRMT R63, RZ, 0x7610, R63 ;  /* 0x00007610ff3f7816 */ /* 0x000fe2000000003f */
[----:B0-----:R-:W-:Y:S02]  /*96d0*/  @!P2 IMAD.MOV.U32 R22, RZ, RZ, R162 ;  /* 0x000000ffff16a224 */ /* 0x001fe400078e00a2 */
[----:B------:R-:W-:-:S05]  /*96e0*/  @!P2 IMAD.MOV.U32 R23, RZ, RZ, R163 ;  /* 0x000000ffff17a224 */ /* 0x000fca00078e00a3 */
[----:B------:R0:W2:Y:S01]  /*96f0*/  @!P2 LDG.E.U8 R52, desc[UR14][R22.64] ;  /* 0x0000000e1634a981 */ /* 0x0000a2000c1e1100 */
[----:B------:R-:W-:Y:S01]  /*9700*/  PRMT R47, RZ, 0x7610, R47 ;  /* 0x00007610ff2f7816 */ /* 0x000fe2000000002f */
[----:B0-----:R-:W-:Y:S02]  /*9710*/  @!P3 IMAD.MOV.U32 R22, RZ, RZ, R159 ;  /* 0x000000ffff16b224 */ /* 0x001fe400078e009f */
[----:B------:R-:W-:-:S05]  /*9720*/  @!P3 IMAD.MOV.U32 R23, RZ, RZ, R161 ;  /* 0x000000ffff17b224 */ /* 0x000fca00078e00a1 */
[----:B------:R0:W2:Y:S04]  /*9730*/  @!P3 LDG.E.U8 R63, desc[UR14][R22.64] ;  /* 0x0000000e163fb981 */ /* 0x0000a8000c1e1100 */
[----:B------:R-:W-:Y:S01]  /*9740*/  STL [R1+0x9a0], R164 ;  /* 0x0009a0a401007387 */ /* 0x000fe20000100800 */
[----:B0-----:R-:W-:Y:S02]  /*9750*/  @!P4 IMAD.MOV.U32 R22, RZ, RZ, R144 ;  /* 0x000000ffff16c224 */ /* 0x001fe400078e0090 */
[----:B------:R-:W-:Y:S01]  /*9760*/  @!P4 IMAD.MOV.U32 R23, RZ, RZ, R158 ;  /* 0x000000ffff17c224 */ /* 0x000fe200078e009e */
[----:B------:R-:W-:Y:S04]  /*9770*/  STL [R1+0x99c], R165 ;  /* 0x00099ca501007387 */ /* 0x000fe80000100800 */
[----:B------:R0:W2:Y:S01]  /*9780*/  @!P4 LDG.E.U8 R47, desc[UR14][R22.64] ;  /* 0x0000000e162fc981 */ /* 0x0000a2000c1e1100 */
[----:B------:R-:W-:-:S03]  /*9790*/  IADD3 R36, P4, PT, R36, R3, RZ ;  /* 0x0000000324247210 */ /* 0x000fc60007f9e0ff */
[----:B------:R-:W-:Y:S04]  /*97a0*/  STL [R1+0xa20], R162 ;  /* 0x000a20a201007387 */ /* 0x000fe80000100800 */
[----:B------:R-:W-:Y:S01]  /*97b0*/  STL [R1+0xa1c], R163 ;  /* 0x000a1ca301007387 */ /* 0x000fe20000100800 */
[----:B------:R-:W-:-:S03]  /*97c0*/  IMAD.X R144, R26, 0x1, R4, P4 ;  /* 0x000000011a907824 */ /* 0x000fc600020e0604 */
[----:B------:R-:W-:Y:S01]  /*97d0*/  STL [R1+0x198], R159 ;  /* 0x0001989f01007387 */ /* 0x000fe20000100800 */
[----:B0-----:R-:W-:-:S03]  /*97e0*/  @!P5 IMAD.MOV.U32 R22, RZ, RZ, R36 ;  /* 0x000000ffff16d224 */ /* 0x001fc600078e0024 */
[----:B------:R-:W-:Y:S01]  /*97f0*/  STL [R1+0x194], R161 ;  /* 0x000194a101007387 */ /* 0x000fe20000100800 */
[----:B------:R-:W-:-:S03]  /*9800*/  PRMT R41, RZ, 0x7610, R41 ;  /* 0x00007610ff297816 */ /* 0x000fc60000000029 */
[----:B------:R0:W-:Y:S01]  /*9810*/  STL [R1+0x8a8], R36 ;  /* 0x0008a82401007387 */ /* 0x0001e20000100800 */
[----:B------:R-:W-:Y:S01]  /*9820*/  @!P5 IMAD.MOV.U32 R23, RZ, RZ, R144 ;  /* 0x000000ffff17d224 */ /* 0x000fe200078e0090 */
[----:B------:R-:W1:Y:S01]  /*9830*/  S2R R43, SR_CgaCtaId ;  /* 0x00000000002b7919 */ /* 0x000e620000008800 */
[----:B------:R-:W-:-:S03]  /*9840*/  PRMT R26, RZ, 0x7610, R26 ;  /* 0x00007610ff1a7816 */ /* 0x000fc6000000001a */
[----:B------:R4:W2:Y:S01]  /*9850*/  @!P5 LDG.E.U8 R41, desc[UR14][R22.64] ;  /* 0x0000000e1629d981 */ /* 0x0008a2000c1e1100 */
[----:B0-----:R-:W-:-:S05]  /*9860*/  IADD3 R36, P4, PT, R37, R3, RZ ;  /* 0x0000000325247210 */ /* 0x001fca0007f9e0ff */
[----:B------:R-:W-:Y:S02]  /*9870*/  IMAD.X R21, R21, 0x1, R4, P4 ;  /* 0x0000000115157824 */ /* 0x000fe400020e0604 */
[----:B----4-:R-:W-:Y:S02]  /*9880*/  @!P0 IMAD.MOV.U32 R22, RZ, RZ, R36 ;  /* 0x000000ffff168224 */ /* 0x010fe400078e0024 */
[----:B------:R-:W-:Y:S01]  /*9890*/  @!P0 IMAD.MOV.U32 R23, RZ, RZ, R21 ;  /* 0x000000ffff178224 */ /* 0x000fe200078e0015 */
[----:B------:R-:W-:Y:S04]  /*98a0*/  STL [R1+0x8a4], R144 ;  /* 0x0008a49001007387 */ /* 0x000fe80000100800 */
[----:B------:R-:W-:Y:S04]  /*98b0*/  STL [R1+0x928], R36 ;  /* 0x0009282401007387 */ /* 0x000fe80000100800 */
[----:B------:R0:W-:Y:S04]  /*98c0*/  STL [R1+0x924], R21 ;  /* 0x0009241501007387 */ /* 0x0001e80000100800 */
[----:B------:R4:W2:Y:S01]  /*98d0*/  @!P0 LDG.E.U8 R26, desc[UR14][R22.64] ;  /* 0x0000000e161a8981 */ /* 0x0008a2000c1e1100 */
[----:B0-----:R-:W-:-:S02]  /*98e0*/  IADD3 R21, P0, PT, R38, R3, RZ ;  /* 0x0000000326157210 */ /* 0x001fc40007f1e0ff */
[----:B------:R-:W-:-:S03]  /*98f0*/  PRMT R53, RZ, 0x7610, R53 ;  /* 0x00007610ff357816 */ /* 0x000fc60000000035 */
[----:B------:R-:W-:Y:S01]  /*9900*/  IMAD.X R31, R31, 0x1, R4, P0 ;  /* 0x000000011f1f7824 */ /* 0x000fe200000e0604 */
[----:B------:R0:W-:Y:S01]  /*9910*/  STL [R1+0x9a8], R21 ;  /* 0x0009a81501007387 */ /* 0x0001e20000100800 */
[----:B----4-:R-:W-:Y:S02]  /*9920*/  @!P6 IMAD.MOV.U32 R22, RZ, RZ, R21 ;  /* 0x000000ffff16e224 */ /* 0x010fe400078e0015 */
[----:B------:R-:W-:Y:S01]  /*9930*/  @!P6 IMAD.MOV.U32 R23, RZ, RZ, R31 ;  /* 0x000000ffff17e224 */ /* 0x000fe200078e001f */
[----:B------:R4:W-:Y:S04]  /*9940*/  STL [R1+0x9a4], R31 ;  /* 0x0009a41f01007387 */ /* 0x0009e80000100800 */
[----:B------:R1:W2:Y:S01]  /*9950*/  @!P6 LDG.E.U8 R53, desc[UR14][R22.64] ;  /* 0x0000000e1635e981 */ /* 0x0002a2000c1e1100 */
[----:B0-----:R-:W-:-:S05]  /*9960*/  IADD3 R21, P0, PT, R39, R3, RZ ;  /* 0x0000000327157210 */ /* 0x001fca0007f1e0ff */
[--C-:B----4-:R-:W-:Y:S01]  /*9970*/  IMAD.X R31, R34, 0x1, R4.reuse, P0 ;  /* 0x00000001221f7824 */ /* 0x110fe200000e0604 */
[----:B------:R0:W-:Y:S01]  /*9980*/  STL [R1+0xa28], R21 ;  /* 0x000a281501007387 */ /* 0x0001e20000100800 */
[----:B-1----:R-:W-:Y:S01]  /*9990*/  @!P2 IMAD.MOV.U32 R22, RZ, RZ, R21 ;  /* 0x000000ffff16a224 */ /* 0x002fe200078e0015 */
[----:B------:R-:W-:Y:S02]  /*99a0*/  PRMT R51, RZ, 0x7610, R51 ;  /* 0x00007610ff337816 */ /* 0x000fe40000000033 */
[----:B------:R1:W-:Y:S01]  /*99b0*/  STL [R1+0xa24], R31 ;  /* 0x000a241f01007387 */ /* 0x0003e20000100800 */
[----:B------:R-:W-:Y:S01]  /*99c0*/  @!P2 IMAD.MOV.U32 R23, RZ, RZ, R31 ;  /* 0x000000ffff17a224 */ /* 0x000fe200078e001f */
[----:B0-----:R-:W-:Y:S01]  /*99d0*/  IADD3 R21, P0, PT, R40, R3, RZ ;  /* 0x0000000328157210 */ /* 0x001fe20007f1e0ff */
[----:B------:R-:W-:Y:S01]  /*99e0*/  IMAD.SHL.U32 R132, R132, 0x40, RZ ;  /* 0x0000004084847824 */ /* 0x000fe200078e00ff */
[----:B------:R-:W-:Y:S02]  /*99f0*/  LOP3.LUT R43, R43, 0x1, RZ, 0xc0, !PT ;  /* 0x000000012b2b7812 */ /* 0x000fe400078ec0ff */
[----:B------:R0:W4:Y:S01]  /*9a00*/  @!P2 LDG.E.U8 R51, desc[UR14][R22.64] ;  /* 0x0000000e1633a981 */ /* 0x000122000c1e1100 */
[----:B-1----:R-:W-:-:S03]  /*9a10*/  IMAD.X R31, R35, 0x1, R4, P0 ;  /* 0x00000001231f7824 */ /* 0x002fc600000e0604 */
[----:B------:R-:W-:Y:S04]  /*9a20*/  STL [R1+0x1a0], R21 ;  /* 0x0001a01501007387 */ /* 0x000fe80000100800 */
[----:B------:R1:W-:Y:S01]  /*9a30*/  STL [R1+0x19c], R31 ;  /* 0x00019c1f01007387 */ /* 0x0003e20000100800 */
[----:B0-----:R-:W-:Y:S02]  /*9a40*/  @!P3 IMAD.MOV.U32 R23, RZ, RZ, R31 ;  /* 0x000000ffff17b224 */ /* 0x001fe400078e001f */
[----:B------:R-:W-:Y:S02]  /*9a50*/  @!P3 IMAD.MOV.U32 R22, RZ, RZ, R21 ;  /* 0x000000ffff16b224 */ /* 0x000fe400078e0015 */
[----:B-1----:R-:W-:Y:S01]  /*9a60*/  IMAD R31, R43, 0x20, R132 ;  /* 0x000000202b1f7824 */ /* 0x002fe200078e0284 */
[----:B------:R-:W-:-:S03]  /*9a70*/  PRMT R62, RZ, 0x7610, R62 ;  /* 0x00007610ff3e7816 */ /* 0x000fc6000000003e */
[C---:B------:R-:W-:Y:S02]  /*9a80*/  VIADD R21, R31.reuse, 0x1 ;  /* 0x000000011f157836 */ /* 0x040fe40000000000 */
[C---:B------:R-:W-:Y:S01]  /*9a90*/  VIADD R34, R31.reuse, 0x2 ;  /* 0x000000021f227836 */ /* 0x040fe20000000000 */
[----:B------:R0:W2:Y:S02]  /*9aa0*/  @!P3 LDG.E.U8 R62, desc[UR14][R22.64] ;  /* 0x0000000e163eb981 */ /* 0x0000a4000c1e1100 */
[----:B------:R-:W-:Y:S01]  /*9ab0*/  IABS R21, R21 ;  /* 0x0000001500157213 */ /* 0x000fe20000000000 */
[----:B------:R-:W-:-:S04]  /*9ac0*/  VIADD R37, R31, 0x3 ;  /* 0x000000031f257836 */ /* 0x000fc80000000000 */
[----:B------:R-:W-:Y:S01]  /*9ad0*/  IMAD.HI.U32 R40, R30, R21, RZ ;  /* 0x000000151e287227 */ /* 0x000fe200078e00ff */
[----:B0-----:R-:W-:-:S03]  /*9ae0*/  IABS R23, R31 ;  /* 0x0000001f00177213 */ /* 0x001fc60000000000 */
[----:B------:R-:W-:Y:S01]  /*9af0*/  IMAD.MOV R40, RZ, RZ, -R40 ;  /* 0x000000ffff287224 */ /* 0x000fe200078e0a28 */
[----:B------:R-:W-:Y:S01]  /*9b00*/  IABS R22, R34 ;  /* 0x0000002200167213 */ /* 0x000fe20000000000 */
[----:B------:R-:W-:Y:S02]  /*9b10*/  IMAD.MOV.U32 R165, RZ, RZ, R45 ;  /* 0x000000ffffa57224 */ /* 0x000fe400078e002d */
[----:B------:R-:W-:-:S04]  /*9b20*/  IMAD.HI.U32 R34, R30, R23, RZ ;  /* 0x000000171e227227 */ /* 0x000fc800078e00ff */
[----:B------:R-:W-:-:S04]  /*9b30*/  IMAD.HI.U32 R39, R30, R22, RZ ;  /* 0x000000161e277227 */ /* 0x000fc800078e00ff */
[----:B------:R-:W-:Y:S02]  /*9b40*/  IMAD.MOV R34, RZ, RZ, -R34 ;  /* 0x000000ffff227224 */ /* 0x000fe400078e0a22 */
[----:B------:R-:W-:Y:S01]  /*9b50*/  IMAD R40, R27, R40, R21 ;  /* 0x000000281b287224 */ /* 0x000fe200078e0215 */
[----:B------:R-:W-:Y:S01]  /*9b60*/  IABS R21, R37 ;  /* 0x0000002500157213 */ /* 0x000fe20000000000 */
[----:B------:R-:W-:Y:S02]  /*9b70*/  VIADD R35, R31, 0x5 ;  /* 0x000000051f237836 */ /* 0x000fe40000000000 */
[----:B------:R-:W-:Y:S02]  /*9b80*/  IMAD.MOV.U32 R162, RZ, RZ, R165 ;  /* 0x000000ffffa27224 */ /* 0x000fe400078e00a5 */
[----:B------:R-:W-:Y:S02]  /*9b90*/  IMAD.MOV.U32 R165, RZ, RZ, R160 ;  /* 0x000000ffffa57224 */ /* 0x000fe400078e00a0 */
[----:B------:R-:W-:Y:S01]  /*9ba0*/  IMAD.MOV R39, RZ, RZ, -R39 ;  /* 0x000000ffff277224 */ /* 0x000fe200078e0a27 */
[----:B------:R-:W0:Y:S01]  /*9bb0*/  S2R R160, SR_TID.X ;  /* 0x0000000000a07919 */ /* 0x000e220000002100 */
[----:B------:R-:W-:Y:S01]  /*9bc0*/  IMAD R34, R27, R34, R23 ;  /* 0x000000221b227224 */ /* 0x000fe200078e0217 */
[----:B------:R-:W-:Y:S01]  /*9bd0*/  IABS R23, R35 ;  /* 0x0000002300177213 */ /* 0x000fe20000000000 */
[----:B------:R-:W-:-:S02]  /*9be0*/  VIADD R36, R31, 0x4 ;  /* 0x000000041f247836 */ /* 0x000fc40000000000 */
[----:B------:R-:W-:-:S04]  /*9bf0*/  IMAD.HI.U32 R38, R30, R21, RZ ;  /* 0x000000151e267227 */ /* 0x000fc800078e00ff */
[----:B------:R-:W-:Y:S01]  /*9c00*/  IMAD R39, R27, R39, R22 ;  /* 0x000000271b277224 */ /* 0x000fe200078e0216 */
[----:B------:R-:W-:Y:S01]  /*9c10*/  IABS R22, R36 ;  /* 0x0000002400167213 */ /* 0x000fe20000000000 */
[----:B------:R-:W-:-:S04]  /*9c20*/  IMAD.HI.U32 R36, R30, R23, RZ ;  /* 0x000000171e247227 */ /* 0x000fc800078e00ff */
[----:B------:R-:W-:Y:S02]  /*9c30*/  IMAD.MOV R38, RZ, RZ, -R38 ;  /* 0x000000ffff267224 */ /* 0x000fe400078e0a26 */
[----:B------:R-:W-:Y:S02]  /*9c40*/  VIADD R45, R31, 0x6 ;  /* 0x000000061f2d7836 */ /* 0x000fe40000000000 */
[----:B------:R-:W-:Y:S02]  /*9c50*/  IMAD.MOV R36, RZ, RZ, -R36 ;  /* 0x000000ffff247224 */ /* 0x000fe400078e0a24 */
[----:B------:R-:W-:Y:S01]  /*9c60*/  IMAD R38, R27, R38, R21 ;  /* 0x000000261b267224 */ /* 0x000fe200078e0215 */
[----:B------:R-:W-:Y:S01]  /*9c70*/  IABS R21, R45 ;  /* 0x0000002d00157213 */ /* 0x000fe20000000000 */
[----:B------:R-:W-:Y:S02]  /*9c80*/  VIADD R35, R31, 0x8 ;  /* 0x000000081f237836 */ /* 0x000fe40000000000 */
[----:B------:R-:W-:-:S03]  /*9c90*/  IMAD R36, R27, R36, R23 ;  /* 0x000000241b247224 */ /* 0x000fc600078e0217 */
[----:B------:R-:W-:Y:S01]  /*9ca0*/  IABS R23, R35 ;  /* 0x0000002300177213 */ /* 0x000fe20000000000 */
[----:B------:R-:W-:-:S04]  /*9cb0*/  IMAD.HI.U32 R35, R30, R21, RZ ;  /* 0x000000151e237227 */ /* 0x000fc800078e00ff */
[----:B------:R-:W-:Y:S02]  /*9cc0*/  IMAD.MOV R35, RZ, RZ, -R35 ;  /* 0x000000ffff237224 */ /* 0x000fe400078e0a23 */
[----:B------:R-:W-:Y:S01]  /*9cd0*/  VIADD R158, R31, 0x9 ;  /* 0x000000091f9e7836 */ /* 0x000fe20000000000 */
[----:B------:R-:W-:-:S04]  /*9ce0*/  @!UP1 UIADD3 UR4, UPT, UPT, -UR4, 0x100000, URZ ;  /* 0x0010000004049890 */ /* 0x000fc8000fffe1ff */
[----:B------:R-:W-:Y:S02]  /*9cf0*/  @!UP1 USHF.L.U32 UR5, UR4, 0xb, URZ ;  /* 0x0000000b04059899 */ /* 0x000fe400080006ff */
[----:B------:R-:W-:Y:S01]  /*9d00*/  @!UP1 USHF.L.U32 UR4, UR4, 0x1, URZ ;  /* 0x0000000104049899 */ /* 0x000fe200080006ff */
[----:B------:R-:W-:Y:S01]  /*9d10*/  IMAD R35, R27, R35, R21 ;  /* 0x000000231b237224 */ /* 0x000fe200078e0215 */
[----:B------:R-:W-:Y:S01]  /*9d20*/  IABS R21, R158 ;  /* 0x0000009e00157213 */ /* 0x000fe20000000000 */
[----:B------:R-:W-:Y:S02]  /*9d30*/  IMAD.MOV.U32 R164, RZ, RZ, R6 ;  /* 0x000000ffffa47224 */ /* 0x000fe400078e0006 */
[----:B------:R-:W-:Y:S02]  /*9d40*/  IMAD.MOV.U32 R6, RZ, RZ, R7 ;  /* 0x000000ffff067224 */ /* 0x000fe400078e0007 */
[----:B------:R-:W-:Y:S01]  /*9d50*/  IMAD.MOV.U32 R7, RZ, RZ, R44 ;  /* 0x000000ffff077224 */ /* 0x000fe200078e002c */
[----:B------:R-:W-:Y:S01]  /*9d60*/  VOTEU.ALL UP1, P1 ;  /* 0x0000000000ff7886 */ /* 0x000fe20000820000 */
[----:B------:R-:W-:Y:S01]  /*9d70*/  IMAD.HI.U32 R44, R30, R21, RZ ;  /* 0x000000151e2c7227 */ /* 0x000fe200078e00ff */
[----:B0-----:R-:W-:-:S03]  /*9d80*/  LOP3.LUT R160, R160, 0x7f, RZ, 0xc0, !PT ;  /* 0x0000007fa0a07812 */ /* 0x001fc600078ec0ff */
[----:B------:R-:W-:Y:S01]  /*9d90*/  IMAD.MOV R44, RZ, RZ, -R44 ;  /* 0x000000ffff2c7224 */ /* 0x000fe200078e0a2c */
[----:B------:R0:W1:Y:S01]  /*9da0*/  @!UP1 SYNCS.EXCH.64 URZ, [UR6+0x12008], UR4 ;  /* 0x0120080406ff95b2 */ /* 0x0000620008000100 */
[C---:B------:R-:W-:Y:S01]  /*9db0*/  IMAD.HI.U32 R45, R30.reuse, R23, RZ ;  /* 0x000000171e2d7227 */ /* 0x040fe200078e00ff */
[----:B------:R-:W-:Y:S03]  /*9dc0*/  STS.U8 [R160+UR6], R50 ;  /* 0x00000032a0007988 */ /* 0x000fe60008000006 */
[----:B------:R-:W-:Y:S01]  /*9dd0*/  IMAD R44, R27, R44, R21 ;  /* 0x0000002c1b2c7224 */ /* 0x000fe200078e0215 */
[----:B------:R-:W-:Y:S01]  /*9de0*/  STS.U8 [R160+UR6+0x4000], R49 ;  /* 0x00400031a0007988 */ /* 0x000fe20008000006 */
[----:B------:R-:W-:Y:S02]  /*9df0*/  VIADD R21, R33, 0xfffffff1 ;  /* 0xfffffff121157836 */ /* 0x000fe40000000000 */
[----:B------:R-:W-:Y:S01]  /*9e00*/  IMAD.MOV R45, RZ, RZ, -R45 ;  /* 0x000000ffff2d7224 */ /* 0x000fe200078e0a2d */
[----:B------:R1:W-:Y:S01]  /*9e10*/  STS.U8 [R160+UR6+0x400], R48 ;  /* 0x00040030a0007988 */ /* 0x0003e20008000006 */
[----:B------:R-:W-:Y:S01]  /*9e20*/  IMAD.HI.U32 R37, R30, R22, RZ ;  /* 0x000000161e257227 */ /* 0x000fe200078e00ff */
[----:B------:R-:W-:Y:S01]  /*9e30*/  ISETP.GE.U32.AND P0, PT, R21, 0x7fffff72, PT ;  /* 0x7fffff721500780c */ /* 0x000fe20003f06070 */
[----:B0-----:R-:W0:Y:S02]  /*9e40*/  LDCU UR4, c[0x0][0x3b0] ;  /* 0x00007600ff0477ac */ /* 0x001e240008000800 */
[----:B------:R-:W-:-:S02]  /*9e50*/  IMAD R45, R27, R45, R23 ;  /* 0x0000002d1b2d7224 */ /* 0x000fc400078e0217 */
[----:B------:R-:W-:Y:S01]  /*9e60*/  VIADD R43, R31, 0x7 ;  /* 0x000000071f2b7836 */ /* 0x000fe20000000000 */
[----:B------:R-:W0:Y:S01]  /*9e70*/  LDCU UR5, c[0x0][0x3b0] ;  /* 0x00007600ff0577ac */ /* 0x000e220008000800 */
[----:B-1----:R-:W-:Y:S02]  /*9e80*/  IMAD R48, R28, 0xe, RZ ;  /* 0x0000000e1c307824 */ /* 0x002fe400078e02ff */
[----:B------:R-:W-:-:S03]  /*9e90*/  IMAD.MOV R37, RZ, RZ, -R37 ;  /* 0x000000ffff257224 */ /* 0x000fc600078e0a25 */
[----:B------:R-:W-:Y:S02]  /*9ea0*/  SHF.R.S32.HI R21, RZ, 0x1f, R48 ;  /* 0x0000001fff157819 */ /* 0x000fe40000011430 */
[----:B------:R-:W-:Y:S01]  /*9eb0*/  IADD3 R23, P2, PT, R48, R0, RZ ;  /* 0x0000000030177210 */ /* 0x000fe20007f5e0ff */
[----:B------:R-:W-:Y:S01]  /*9ec0*/  IMAD R37, R27, R37, R22 ;  /* 0x000000251b257224 */ /* 0x000fe200078e0216 */
[----:B------:R-:W-:-:S03]  /*9ed0*/  IABS R22, R43 ;  /* 0x0000002b00167213 */ /* 0x000fc60000000000 */
[----:B------:R-:W-:Y:S01]  /*9ee0*/  IMAD.X R158, R21, 0x1, R2, P2 ;  /* 0x00000001159e7824 */ /* 0x000fe200010e0602 */
[----:B------:R1:W-:Y:S01]  /*9ef0*/  STL [R1+0x218], R23 ;  /* 0x0002181701007387 */ /* 0x0003e20000100800 */
[----:B------:R-:W-:Y:S02]  /*9f00*/  IMAD.MOV.U32 R144, RZ, RZ, R29 ;  /* 0x000000ffff907224 */ /* 0x000fe400078e001d */
[----:B------:R-:W-:Y:S01]  /*9f10*/  IMAD.MOV.U32 R29, RZ, RZ, R46 ;  /* 0x000000ffff1d7224 */ /* 0x000fe200078e002e */
[----:B------:R0:W-:Y:S01]  /*9f20*/  STL [R1+0x214], R158 ;  /* 0x0002149e01007387 */ /* 0x0001e20000100800 */
[----:B------:R-:W-:-:S03]  /*9f30*/  IMAD.HI.U32 R46, R30, R22, RZ ;  /* 0x000000161e2e7227 */ /* 0x000fc600078e00ff */
[----:B------:R-:W2:Y:S01]  /*9f40*/  LDL.LU R163, [R1+0x74] ;  /* 0x0000740001a37983 */ /* 0x000ea20000300800 */
[----:B------:R-:W-:Y:S02]  /*9f50*/  IMAD.MOV R46, RZ, RZ, -R46 ;  /* 0x000000ffff2e7224 */ /* 0x000fe400078e0a2e */
[----:B------:R-:W-:Y:S02]  /*9f60*/  VIADD R43, R31, 0xa ;  /* 0x0000000a1f2b7836 */ /* 0x000fe40000000000 */
[----:B------:R-:W-:-:S03]  /*9f70*/  IMAD R46, R27, R46, R22 ;  /* 0x0000002e1b2e7224 */ /* 0x000fc600078e0216 */
[----:B------:R-:W-:-:S05]  /*9f80*/  IABS R22, R43 ;  /* 0x0000002b00167213 */ /* 0x000fca0000000000 */
[----:B------:R-:W-:-:S04]  /*9f90*/  IMAD.HI.U32 R43, R30, R22, RZ ;  /* 0x000000161e2b7227 */ /* 0x000fc800078e00ff */
[----:B------:R-:W-:-:S04]  /*9fa0*/  IMAD.MOV R43, RZ, RZ, -R43 ;  /* 0x000000ffff2b7224 */ /* 0x000fc800078e0a2b */
[----:B------:R-:W-:Y:S02]  /*9fb0*/  IMAD R43, R27, R43, R22 ;  /* 0x0000002b1b2b7224 */ /* 0x000fe400078e0216 */
[----:B------:R-:W-:Y:S02]  /*9fc0*/  @!P0 IMAD.MOV.U32 R22, RZ, RZ, R23 ;  /* 0x000000ffff168224 */ /* 0x000fe400078e0017 */
[----:B-1----:R-:W-:Y:S01]  /*9fd0*/  @!P0 IMAD.MOV.U32 R23, RZ, RZ, R158 ;  /* 0x000000ffff178224 */ /* 0x002fe200078e009e */
[----:B0-----:R-:W-:Y:S01]  /*9fe0*/  IADD3 R158, P2, PT, R48, R3, RZ ;  /* 0x00000003309e7210 */ /* 0x001fe20007f5e0ff */
[----:B------:R-:W-:Y:S04]  /*9ff0*/  STS.U8 [R160+UR6+0x4400], R60 ;  /* 0x0044003ca0007988 */ /* 0x000fe80008000006 */
[----:B------:R-:W-:Y:S01]  /*a000*/  IMAD.X R21, R21, 0x1, R4, P2 ;  /* 0x0000000115157824 */ /* 0x000fe200010e0604 */
[----:B------:R-:W-:Y:S04]  /*a010*/  STL [R1+0x220], R158 ;  /* 0x0002209e01007387 */ /* 0x000fe80000100800 */
[----:B------:R0:W-:Y:S04]  /*a020*/  STS.U8 [R160+UR6+0x800], R164 ;  /* 0x000800a4a0007988 */ /* 0x0001e80008000006 */
[----:B------:R1:W-:Y:S01]  /*a030*/  STL [R1+0x21c], R21 ;  /* 0x00021c1501007387 */ /* 0x0003e20000100800 */
[----:B0-----:R-:W-:-:S03]  /*a040*/  IMAD.MOV.U32 R164, RZ, RZ, R144 ;  /* 0x000000ffffa47224 */ /* 0x001fc600078e0090 */
[----:B------:R-:W3:Y:S01]  /*a050*/  LDL.LU R144, [R1+0x8c] ;  /* 0x00008c0001907983 */ /* 0x000ee20000300800 */
[----:B------:R-:W-:Y:S02]  /*a060*/  PRMT R50, RZ, 0x7610, R50 ;  /* 0x00007610ff327816 */ /* 0x000fe40000000032 */
[----:B------:R-:W-:Y:S01]  /*a070*/  PRMT R49, RZ, 0x7610, R49 ;  /* 0x00007610ff317816 */ /* 0x000fe20000000031 */
[----:B------:R-:W-:-:S03]  /*a080*/  IMAD R60, R28, 0x16, RZ ;  /* 0x000000161c3c7824 */ /* 0x000fc600078e02ff */
[----:B------:R0:W3:Y:S02]  /*a090*/  @!P0 LDG.E.U8 R50, desc[UR14][R22.64] ;  /* 0x0000000e16328981 */ /* 0x0000e4000c1e1100 */
[----:B0-----:R-:W-:Y:S02]  /*a0a0*/  @!P0 IMAD.MOV.U32 R22, RZ, RZ, R158 ;  /* 0x000000ffff168224 */ /* 0x001fe400078e009e */
[----:B------:R-:W-:Y:S02]  /*a0b0*/  @!P0 IMAD.MOV.U32 R23, RZ, RZ, R21 ;  /* 0x000000ffff178224 */ /* 0x000fe400078e0015 */
[----:B-1----:R-:W-:-:S03]  /*a0c0*/  VIADD R21, R33, 0xffffffe9 ;  /* 0xffffffe921157836 */ /* 0x002fc60000000000 */
[----:B------:R0:W4:Y:S02]  /*a0d0*/  @!P0 LDG.E.U8 R49, desc[UR14][R22.64] ;  /* 0x0000000e16318981 */ /* 0x000124000c1e1100 */
[----:B------:R-:W-:Y:S02]  /*a0e0*/  ISETP.GE.U32.AND P0, PT, R21, 0x7fffff6a, PT ;  /* 0x7fffff6a1500780c */ /* 0x000fe40003f06070 */
[----:B------:R-:W-:Y:S01]  /*a0f0*/  SHF.R.S32.HI R21, RZ, 0x1f, R60 ;  /* 0x0000001fff157819 */ /* 0x000fe2000001143c */
[----:B------:R1:W-:Y:S01]  /*a100*/  STS.U8 [R160+UR6+0x4800], R165 ;  /* 0x004800a5a0007988 */ /* 0x0003e20008000006 */
[----:B0-----:R-:W-:-:S03]  /*a110*/  IADD3 R22, P2, PT, R60, R0, RZ ;  /* 0x000000003c167210 */ /* 0x001fc60007f5e0ff */
[----:B------:R-:W-:Y:S01]  /*a120*/  STS.U8 [R160+UR6+0xc00], R162 ;  /* 0x000c00a2a0007988 */ /* 0x000fe20008000006 */
[----:B------:R-:W-:-:S03]  /*a130*/  PRMT R48, RZ, 0x7610, R48 ;  /* 0x00007610ff307816 */ /* 0x000fc60000000030 */
[----:B------:R0:W-:Y:S01]  /*a140*/  STS.U8 [R160+UR6+0x4c00], R127 ;  /* 0x004c007fa0007988 */ /* 0x0001e20008000006 */
[----:B------:R-:W-:Y:S02]  /*a150*/  IMAD.X R23, R21, 0x1, R2, P2 ;  /* 0x0000000115177824 */ /* 0x000fe400010e0602 */
[----:B-1----:R-:W-:Y:S01]  /*a160*/  IMAD.MOV.U32 R165, RZ, RZ, R29 ;  /* 0x000000ffffa57224 */ /* 0x002fe200078e001d */
[----:B------:R1:W-:Y:S04]  /*a170*/  STS.U8 [R160+UR6+0x1000], R61 ;  /* 0x0010003da0007988 */ /* 0x0003e80008000006 */
[----:B------:R-:W4:Y:S01]  /*a180*/  LDL.LU R29, [R1+0x84] ;  /* 0x00008400011d7983 */ /* 0x000f220000300800 */
[----:B0-----:R-:W-:-:S03]  /*a190*/  IADD3 R127, P2, PT, R60, R3, RZ ;  /* 0x000000033c7f7210 */ /* 0x001fc60007f5e0ff */
[----:B------:R0:W-:Y:S02]  /*a1a0*/  STL [R1+0x298], R22 ;  /* 0x0002981601007387 */ /* 0x0001e40000100800 */
[----:B------:R-:W-:Y:S02]  /*a1b0*/  IMAD.X R21, R21, 0x1, R4, P2 ;  /* 0x0000000115157824 */ /* 0x000fe400010e0604 */
[----:B------:R0:W-:Y:S01]  /*a1c0*/  STL [R1+0x294], R23 ;  /* 0x0002941701007387 */ /* 0x0001e20000100800 */
[----:B-1----:R-:W-:-:S03]  /*a1d0*/  PRMT R61, RZ, 0x7610, R61 ;  /* 0x00007610ff3d7816 */ /* 0x002fc6000000003d */
[----:B------:R0:W4:Y:S04]  /*a1e0*/  @!P0 LDG.E.U8 R48, desc[UR14][R22.64] ;  /* 0x0000000e16308981 */ /* 0x000128000c1e1100 */
[----:B------:R-:W-:Y:S01]  /*a1f0*/  STL [R1+0x2a0], R127 ;  /* 0x0002a07f01007387 */ /* 0x000fe20000100800 */
[----:B0-----:R-:W-:Y:S02]  /*a200*/  @!P0 IMAD.MOV.U32 R22, RZ, RZ, R127 ;  /* 0x000000ffff168224 */ /* 0x001fe400078e007f */
[----:B------:R-:W-:Y:S01]  /*a210*/  @!P0 IMAD.MOV.U32 R23, RZ, RZ, R21 ;  /* 0x000000ffff178224 */ /* 0x000fe200078e0015 */
[----:B------:R0:W-:Y:S04]  /*a220*/  STL [R1+0x29c], R21 ;  /* 0x00029c1501007387 */ /* 0x0001e80000100800 */
[----:B------:R1:W4:Y:S01]  /*a230*/  @!P0 LDG.E.U8 R61, desc[UR14][R22.64] ;  /* 0x0000000e163d8981 */ /* 0x000322000c1e1100 */
[----:B0-----:R-:W-:-:S02]  /*a240*/  VIADD R21, R33, 0xffffffe1 ;  /* 0xffffffe121157836 */ /* 0x001fc40000000000 */
[----:B-1----:R-:W-:-:S03]  /*a250*/  IMAD R22, R28, 0x1e, RZ ;  /* 0x0000001e1c167824 */ /* 0x002fc600078e02ff */
[----:B------:R-:W-:Y:S02]  /*a260*/  ISETP.GE.U32.AND P5, PT, R21, 0x7fffff62, PT ;  /* 0x7fffff621500780c */ /* 0x000fe40003fa6070 */
[----:B------:R-:W-:Y:S02]  /*a270*/  SHF.R.S32.HI R127, RZ, 0x1f, R22 ;  /* 0x0000001fff7f7819 */ /* 0x000fe40000011416 */
[----:B------:R-:W-:Y:S01]  /*a280*/  IADD3 R22, P0, PT, R22, R0, RZ ;  /* 0x0000000016167210 */ /* 0x000fe20007f1e0ff */
[----:B--2---:R-:W-:Y:S04]  /*a290*/  STS.U8 [R160+UR6+0x5000], R163 ;  /* 0x005000a3a0007988 */ /* 0x004fe80008000006 */
[----:B------:R0:W-:Y:S02]  /*a2a0*/  STS.U8 [R160+UR6+0x1400], R9 ;  /* 0x00140009a0007988 */ /* 0x0001e40008000006 */
[----:B0-----:R-:W-:-:S02]  /*a2b0*/  IMAD.MOV.U32 R9, RZ, RZ, R12 ;  /* 0x000000ffff097224 */ /* 0x001fc400078e000c */
[----:B------:R-:W-:Y:S02]  /*a2c0*/  IMAD.MOV.U32 R12, RZ, RZ, R11 ;  /* 0x000000ffff0c7224 */ /* 0x000fe400078e000b */
[----:B------:R-:W2:Y:S04]  /*a2d0*/  LDL.LU R11, [R1+0xbc] ;  /* 0x0000bc00010b7983 */ /* 0x000ea80000300800 */
[----:B------:R-:W2:Y:S04]  /*a2e0*/  LDL.LU R21, [R1+0xb8] ;  /* 0x0000b80001157983 */ /* 0x000ea80000300800 */
[----:B------:R-:W2:Y:S04]  /*a2f0*/  LDL.LU R158, [R1+0xb4] ;  /* 0x0000b400019e7983 */ /* 0x000ea80000300800 */
[----:B------:R-:W2:Y:S04]  /*a300*/  LDL.LU R159, [R1+0xb0] ;  /* 0x0000b000019f7983 */ /* 0x000ea80000300800 */
[----:B------:R-:W-:Y:S04]  /*a310*/  STL [R1+0x318], R22 ;  /* 0x0003181601007387 */ /* 0x000fe80000100800 */
[----:B------:R-:W2:Y:S04]  /*a320*/  LDL.LU R161, [R1+0xac] ;  /* 0x0000ac0001a17983 */ /* 0x000ea80000300800 */
[----:B------:R-:W2:Y:S04]  /*a330*/  LDL.LU R162, [R1+0xa8] ;  /* 0x0000a80001a27983 */ /* 0x000ea80000300800 */
[----:B------:R0:W-:Y:S04]  /*a340*/  STS.U8 [R160+UR6+0x5400], R164 ;  /* 0x005400a4a0007988 */ /* 0x0001e80008000006 */
[----:B------:R-:W2:Y:S04]  /*a350*/  LDL.LU R163, [R1+0xa4] ;  /* 0x0000a40001a37983 */ /* 0x000ea80000300800 */
[----:B------:R1:W-:Y:S04]  /*a360*/  STS.U8 [R160+UR6+0x1800], R165 ;  /* 0x001800a5a0007988 */ /* 0x0003e80008000006 */
[----:B0-----:R-:W2:Y:S04]  /*a370*/  LDL.LU R164, [R1+0xa0] ;  /* 0x0000a00001a47983 */ /* 0x001ea80000300800 */
[----:B-1----:R-:W2:Y:S04]  /*a380*/  LDL.LU R165, [R1+0x9c] ;  /* 0x00009c0001a57983 */ /* 0x002ea80000300800 */
[----:B---3--:R0:W-:Y:S04]  /*a390*/  STS.U8 [R160+UR6+0x5800], R144 ;  /* 0x00580090a0007988 */ /* 0x0081e80008000006 */
[----:B0-----:R-:W3:Y:S01]  /*a3a0*/  LDL.LU R144, [R1+0x94] ;  /* 0x0000940001907983 */ /* 0x001ee20000300800 */
[----:B------:R-:W-:-:S05]  /*a3b0*/  IMAD.X R23, R127, 0x1, R2, P0 ;  /* 0x000000017f177824 */ /* 0x000fca00000e0602 */
[----:B------:R-:W-:Y:S04]  /*a3c0*/  STL [R1+0x314], R23 ;  /* 0x0003141701007387 */ /* 0x000fe80000100800 */
[----:B----4-:R0:W-:Y:S04]  /*a3d0*/  STS.U8 [R160+UR6+0x1c00], R29 ;  /* 0x001c001da0007988 */ /* 0x0101e80008000006 */
[----:B------:R1:W-:Y:S04]  /*a3e0*/  STS.U8 [R160+UR6+0x5c00], R6 ;  /* 0x005c0006a0007988 */ /* 0x0003e80008000006 */
[----:B------:R4:W-:Y:S04]  /*a3f0*/  STS.U8 [R160+UR6+0x2000], R5 ;  /* 0x00200005a0007988 */ /* 0x0009e80008000006 */
[----:B0-----:R-:W3:Y:S04]  /*a400*/  LDL.LU R29, [R1+0x90] ;  /* 0x00009000011d7983 */ /* 0x001ee80000300800 */
[----:B------:R-:W3:Y:S04]  /*a410*/  LDL.LU R33, [R1+0x88] ;  /* 0x0000880001217983 */ /* 0x000ee80000300800 */
[----:B------:R0:W-:Y:S04]  /*a420*/  STS.U8 [R160+UR6+0x6000], R8 ;  /* 0x00600008a0007988 */ /* 0x0001e80008000006 */
[----:B-1----:R-:W3:Y:S04]  /*a430*/  LDL.LU R6, [R1+0x80] ;  /* 0x0000800001067983 */ /* 0x002ee80000300800 */
[----:B------:R1:W-:Y:S04]  /*a440*/  STS.U8 [R160+UR6+0x2400], R7 ;  /* 0x00240007a0007988 */ /* 0x0003e80008000006 */
[----:B----4-:R-:W4:Y:S04]  /*a450*/  LDL.LU R5, [R1+0x7c] ;  /* 0x00007c0001057983 */ /* 0x010f280000300800 */
[----:B------:R1:W-:Y:S04]  /*a460*/  STS.U8 [R160+UR6+0x6400], R10 ;  /* 0x0064000aa0007988 */ /* 0x0003e80008000006 */
[----:B0-----:R-:W4:Y:S04]  /*a470*/  LDL.LU R8, [R1+0x78] ;  /* 0x0000780001087983 */ /* 0x001f280000300800 */
[----:B------:R0:W-:Y:S04]  /*a480*/  STS.U8 [R160+UR6+0x2800], R9 ;  /* 0x00280009a0007988 */ /* 0x0001e80008000006 */
[----:B-1----:R-:W4:Y:S04]  /*a490*/  LDL.LU R7, [R1+0x70] ;  /* 0x0000700001077983 */ /* 0x002f280000300800 */
[----:B------:R1:W-:Y:S04]  /*a4a0*/  STS.U8 [R160+UR6+0x6800], R12 ;  /* 0x0068000ca0007988 */ /* 0x0003e80008000006 */
[----:B------:R-:W4:Y:S01]  /*a4b0*/  LDL.LU R10, [R1+0x6c] ;  /* 0x00006c00010a7983 */ /* 0x000f220000300800 */
[----:B------:R-:W-:-:S03]  /*a4c0*/  PRMT R60, RZ, 0x7610, R60 ;  /* 0x00007610ff3c7816 */ /* 0x000fc6000000003c */
[----:B0-----:R-:W4:Y:S04]  /*a4d0*/  LDL.LU R9, [R1+0x68] ;  /* 0x0000680001097983 */ /* 0x001f280000300800 */
[----:B-1----:R-:W4:Y:S04]  /*a4e0*/  LDL.LU R12, [R1+0x64] ;  /* 0x00006400010c7983 */ /* 0x002f280000300800 */
[----:B------:R0:W4:Y:S04]  /*a4f0*/  @!P5 LDG.E.U8 R60, desc[UR14][R22.64] ;  /* 0x0000000e163cd981 */ /* 0x000128000c1e1100 */
[----:B--2---:R1:W-:Y:S04]  /*a500*/  STS.U8 [R160+UR6+0x2c00], R11 ;  /* 0x002c000ba0007988 */ /* 0x0043e80008000006 */
[----:B------:R-:W-:Y:S04]  /*a510*/  STS.U8 [R160+UR6+0x6c00], R21 ;  /* 0x006c0015a0007988 */ /* 0x000fe80008000006 */
[----:B------:R2:W-:Y:S04]  /*a520*/  STS.U8 [R160+UR6+0x3000], R158 ;  /* 0x0030009ea0007988 */ /* 0x0005e80008000006 */
[----:B-1----:R-:W4:Y:S04]  /*a530*/  LDL.LU R11, [R1+0x60] ;  /* 0x00006000010b7983 */ /* 0x002f280000300800 */
[----:B------:R1:W-:Y:S04]  /*a540*/  STS.U8 [R160+UR6+0x7000], R159 ;  /* 0x0070009fa0007988 */ /* 0x0003e80008000006 */
[----:B--2---:R-:W2:Y:S04]  /*a550*/  LDL.LU R158, [R1+0x5c] ;  /* 0x00005c00019e7983 */ /* 0x004ea80000300800 */
[----:B------:R0:W-:Y:S04]  /*a560*/  STS.U8 [R160+UR6+0x3400], R161 ;  /* 0x003400a1a0007988 */ /* 0x0001e80008000006 */
[----:B-1----:R-:W2:Y:S04]  /*a570*/  LDL.LU R159, [R1+0x58] ;  /* 0x00005800019f7983 */ /* 0x002ea80000300800 */
[----:B------:R1:W-:Y:S04]  /*a580*/  STS.U8 [R160+UR6+0x7400], R162 ;  /* 0x007400a2a0007988 */ /* 0x0003e80008000006 */
[----:B0-----:R-:W2:Y:S04]  /*a590*/  LDL.LU R161, [R1+0x54] ;  /* 0x0000540001a17983 */ /* 0x001ea80000300800 */
[----:B------:R0:W-:Y:S04]  /*a5a0*/  STS.U8 [R160+UR6+0x3800], R163 ;  /* 0x003800a3a0007988 */ /* 0x0001e80008000006 */
[----:B-1----:R-:W2:Y:S04]  /*a5b0*/  LDL.LU R162, [R1+0x50] ;  /* 0x0000500001a27983 */ /* 0x002ea80000300800 */
[----:B------:R1:W-:Y:S04]  /*a5c0*/  STS.U8 [R160+UR6+0x7800], R164 ;  /* 0x007800a4a0007988 */ /* 0x0003e80008000006 */
[----:B0-----:R-:W2:Y:S04]  /*a5d0*/  LDL.LU R163, [R1+0x4c] ;  /* 0x00004c0001a37983 */ /* 0x001ea80000300800 */
[----:B------:R0:W-:Y:S04]  /*a5e0*/  STS.U8 [R160+UR6+0x3c00], R165 ;  /* 0x003c00a5a0007988 */ /* 0x0001e80008000006 */
[----:B-1----:R-:W2:Y:S04]  /*a5f0*/  LDL.LU R164, [R1+0x48] ;  /* 0x0000480001a47983 */ /* 0x002ea80000300800 */
[----:B0-----:R-:W2:Y:S04]  /*a600*/  LDL.LU R165, [R1+0x44] ;  /* 0x0000440001a57983 */ /* 0x001ea80000300800 */
[----:B------:R-:W2:Y:S01]  /*a610*/  LDL.LU R23, [R1+0x40] ;  /* 0x0000400001177983 */ /* 0x000ea20000300800 */
[----:B------:R-:W-:-:S03]  /*a620*/  LOP3.LUT R21, R160, 0x10, RZ, 0x3c, !PT ;  /* 0x00000010a0157812 */ /* 0x000fc600078e3cff */
[----:B---3--:R0:W-:Y:S04]  /*a630*/  STS.U8 [R160+UR6+0x7c00], R144 ;  /* 0x007c0090a0007988 */ /* 0x0081e80008000006 */
[----:B0-----:R-:W3:Y:S04]  /*a640*/  LDL.LU R144, [R1+0x3c] ;  /* 0x00003c0001907983 */ /* 0x001ee80000300800 */
[----:B------:R-:W3:Y:S04]  /*a650*/  LDL.LU R160, [R1+0x38] ;  /* 0x0000380001a07983 */ /* 0x000ee80000300800 */
[----:B------:R-:W3:Y:S04]  /*a660*/  LDL.LU R22, [R1+0x34] ;  /* 0x0000340001167983 */ /* 0x000ee80000300800 */
[----:B------:R0:W-:Y:S04]  /*a670*/  STS.U8 [R21+UR6+0x80], R29 ;  /* 0x0000801d15007988 */ /* 0x0001e80008000006 */
[----:B------:R1:W-:Y:S04]  /*a680*/  STS.U8 [R21+UR6+0x4080], R33 ;  /* 0x0040802115007988 */ /* 0x0003e80008000006 */
[----:B------:R4:W-:Y:S04]  /*a690*/  STS.U8 [R21+UR6+0x480], R6 ;  /* 0x0004800615007988 */ /* 0x0009e80008000006 */
[----:B0-----:R-:W3:Y:S04]  /*a6a0*/  LDL.LU R29, [R1+0x30] ;  /* 0x00003000011d7983 */ /* 0x001ee80000300800 */
[----:B-1----:R-:W3:Y:S04]  /*a6b0*/  LDL.LU R33, [R1+0x2c] ;  /* 0x00002c0001217983 */ /* 0x002ee80000300800 */
[----:B----4-:R0:W-:Y:S04]  /*a6c0*/  STS.U8 [R21+UR6+0x4480], R5 ;  /* 0x0044800515007988 */ /* 0x0101e80008000006 */
[----:B------:R-:W4:Y:S04]  /*a6d0*/  LDL.LU R6, [R1+0x28] ;  /* 0x0000280001067983 */ /* 0x000f280000300800 */
[----:B------:R1:W-:Y:S04]  /*a6e0*/  STS.U8 [R21+UR6+0x880], R8 ;  /* 0x0008800815007988 */ /* 0x0003e80008000006 */
[----:B0-----:R-:W4:Y:S04]  /*a6f0*/  LDL.LU R5, [R1+0x24] ;  /* 0x0000240001057983 */ /* 0x001f280000300800 */
[----:B------:R0:W-:Y:S04]  /*a700*/  STS.U8 [R21+UR6+0x4880], R7 ;  /* 0x0048800715007988 */ /* 0x0001e80008000006 */
[----:B-1----:R-:W4:Y:S04]  /*a710*/  LDL.LU R8, [R1+0x20] ;  /* 0x0000200001087983 */ /* 0x002f280000300800 */
[----:B------:R1:W-:Y:S04]  /*a720*/  STS.U8 [R21+UR6+0xc80], R10 ;  /* 0x000c800a15007988 */ /* 0x0003e80008000006 */
[----:B0-----:R-:W4:Y:S04]  /*a730*/  LDL.LU R7, [R1+0x1c] ;  /* 0x00001c0001077983 */ /* 0x001f280000300800 */
[----:B------:R0:W-:Y:S04]  /*a740*/  STS.U8 [R21+UR6+0x4c80], R9 ;  /* 0x004c800915007988 */ /* 0x0001e80008000006 */
[----:B-1----:R-:W4:Y:S04]  /*a750*/  LDL.LU R10, [R1+0x18] ;  /* 0x00001800010a7983 */ /* 0x002f280000300800 */
[----:B------:R1:W-:Y:S04]  /*a760*/  STS.U8 [R21+UR6+0x1080], R12 ;  /* 0x0010800c15007988 */ /* 0x0003e80008000006 */
[----:B0-----:R-:W4:Y:S04]  /*a770*/  LDL.LU R9, [R1+0x14] ;  /* 0x0000140001097983 */ /* 0x001f280000300800 */
[----:B-1----:R-:W4:Y:S04]  /*a780*/  LDL.LU R12, [R1+0x10] ;  /* 0x00001000010c7983 */ /* 0x002f280000300800 */
[----:B------:R0:W-:Y:S04]  /*a790*/  STS.U8 [R21+UR6+0x5080], R11 ;  /* 0x0050800b15007988 */ /* 0x0001e80008000006 */
[----:B--2---:R1:W-:Y:S04]  /*a7a0*/  STS.U8 [R21+UR6+0x6080], R23 ;  /* 0x0060801715007988 */ /* 0x0043e80008000006 */
[----:B0-----:R-:W2:Y:S01]  /*a7b0*/  LDL.LU R11, [R1+0xc] ;  /* 0x00000c00010b7983 */ /* 0x001ea20000300800 */
[----:B-1----:R-:W0:Y:S03]  /*a7c0*/  LDC R23, c[0x0][0x3a0] ;  /* 0x0000e800ff177b82 */ /* 0x002e260000000800 */
[----:B---3--:R0:W-:Y:S02]  /*a7d0*/  STS.U8 [R21+UR6+0x2880], R22 ;  /* 0x0028801615007988 */ /* 0x0081e40008000006 */
[----:B0-----:R-:W-:-:S02]  /*a7e0*/  VIADD R22, R23, 0xffffff81 ;  /* 0xffffff8117167836 */ /* 0x001fc40000000000 */
[----:B------:R-:W-:-:S05]  /*a7f0*/  VIADD R23, R23, 0xffffff88 ;  /* 0xffffff8817177836 */ /* 0x000fca0000000000 */
[----:B------:R-:W-:Y:S02]  /*a800*/  ISETP.GE.U32.AND P3, PT, R23, 0x7fffff09, PT ;  /* 0x7fffff091700780c */ /* 0x000fe40003f66070 */
[----:B------:R-:W0:Y:S01]  /*a810*/  LDC R23, c[0x0][0x3a0] ;  /* 0x0000e800ff177b82 */ /* 0x000e220000000800 */
[----:B------:R1:W-:Y:S01]  /*a820*/  STS.U8 [R21+UR6+0x1480], R158 ;  /* 0x0014809e15007988 */ /* 0x0003e20008000006 */
[----:B------:R-:W-:-:S03]  /*a830*/  ISETP.GE.U32.AND P4, PT, R22, 0x7fffff02, PT ;  /* 0x7fffff021600780c */ /* 0x000fc60003f86070 */
[----:B------:R3:W-:Y:S04]  /*a840*/  STS.U8 [R21+UR6+0x5480], R159 ;  /* 0x0054809f15007988 */ /* 0x0007e80008000006 */
[----:B------:R3:W-:Y:S04]  /*a850*/  STS.U8 [R21+UR6+0x1880], R161 ;  /* 0x001880a115007988 */ /* 0x0007e80008000006 */
[----:B-1----:R-:W2:Y:S04]  /*a860*/  LDL.LU R158, [R1+0xacc] ;  /* 0x000acc00019e7983 */ /* 0x002ea80000300800 */
[----:B---3--:R-:W3:Y:S04]  /*a870*/  LDL.LU R159, [R1+0xac8] ;  /* 0x000ac800019f7983 */ /* 0x008ee80000300800 */
[----:B------:R-:W3:Y:S01]  /*a880*/  LDL.LU R161, [R1+0xac4] ;  /* 0x000ac40001a17983 */ /* 0x000ee20000300800 */
[----:B0-----:R-:W-:-:S03]  /*a890*/  VIADD R22, R23, 0xffffff89 ;  /* 0xffffff8917167836 */ /* 0x001fc60000000000 */
[----:B------:R0:W-:Y:S04]  /*a8a0*/  STS.U8 [R21+UR6+0x5880], R162 ;  /* 0x005880a215007988 */ /* 0x0001e80008000006 */
[----:B------:R1:W-:Y:S04]  /*a8b0*/  STS.U8 [R21+UR6+0x1c80], R163 ;  /* 0x001c80a315007988 */ /* 0x0003e80008000006 */
[----:B------:R4:W-:Y:S04]  /*a8c0*/  STS.U8 [R21+UR6+0x5c80], R164 ;  /* 0x005c80a415007988 */ /* 0x0009e80008000006 */
[----:B0-----:R-:W3:Y:S04]  /*a8d0*/  LDL.LU R162, [R1+0xac0] ;  /* 0x000ac00001a27983 */ /* 0x001ee80000300800 */
[----:B-1----:R-:W3:Y:S01]  /*a8e0*/  LDL.LU R163, [R1+0xabc] ;  /* 0x000abc0001a37983 */ /* 0x002ee20000300800 */
[----:B------:R-:W-:-:S03]  /*a8f0*/  ISETP.GE.U32.AND P0, PT, R22, 0x7fffff0a, PT ;  /* 0x7fffff0a1600780c */ /* 0x000fc60003f06070 */
[----:B----4-:R-:W4:Y:S04]  /*a900*/  LDL.LU R164, [R1+0xab8] ;  /* 0x000ab80001a47983 */ /* 0x010f280000300800 */
[----:B------:R0:W-:Y:S04]  /*a910*/  STS.U8 [R21+UR6+0x2080], R165 ;  /* 0x002080a515007988 */ /* 0x0001e80008000006 */
[----:B------:R1:W-:Y:S04]  /*a920*/  STS.U8 [R21+UR6+0x2480], R144 ;  /* 0x0024809015007988 */ /* 0x0003e80008000006 */
[----:B------:R1:W-:Y:S04]  /*a930*/  STS.U8 [R21+UR6+0x6480], R160 ;  /* 0x006480a015007988 */ /* 0x0003e80008000006 */
[----:B0-----:R-:W3:Y:S04]  /*a940*/  LDL.LU R165, [R1+0xab4] ;  /* 0x000ab40001a57983 */ /* 0x001ee80000300800 */
[----:B-1----:R-:W3:Y:S04]  /*a950*/  LDL.LU R144, [R1+0xab0] ;  /* 0x000ab00001907983 */ /* 0x002ee80000300800 */
[----:B------:R-:W3:Y:S04]  /*a960*/  LDL.LU R160, [R1+0xaac] ;  /* 0x000aac0001a07983 */ /* 0x000ee80000300800 */
[----:B------:R-:W3:Y:S01]  /*a970*/  LDL.LU R22, [R1+0x8] ;  /* 0x0000080001167983 */ /* 0x000ee20000300800 */
[----:B------:R-:W-:-:S03]  /*a980*/  VIADD R23, R23, 0xffffff90 ;  /* 0xffffff9017177836 */ /* 0x000fc60000000000 */
[----:B------:R0:W-:Y:S02]  /*a990*/  STS.U8 [R21+UR6+0x6880], R29 ;  /* 0x0068801d15007988 */ /* 0x0001e40008000006 */
[----:B------:R-:W-:Y:S02]  /*a9a0*/  ISETP.GE.U32.AND P2, PT, R23, 0x7fffff11, PT ;  /* 0x7fffff111700780c */ /* 0x000fe40003f46070 */
[----:B------:R-:W4:Y:S04]  /*a9b0*/  LDL.LU R23, [R1] ;  /* 0x0000000001177983 */ /* 0x000f280000300800 */
        /* <DEDUP_REMOVED lines=16> */
[----:B0-----:R-:W4:Y:S04]  /*aac0*/  LDL.LU R12, [R1+0xa88] ;  /* 0x000a8800010c7983 */ /* 0x001f280000300800 */
[----:B--2---:R0:W-:Y:S04]  /*aad0*/  STS.U8 [R21+UR6+0x3c80], R11 ;  /* 0x003c800b15007988 */ /* 0x0041e80008000006 */
[----:B0-----:R-:W2:Y:S04]  /*aae0*/  LDL.LU R11, [R1+0xa84] ;  /* 0x000a8400010b7983 */ /* 0x001ea80000300800 */
[----:B---3--:R0:W-:Y:S04]  /*aaf0*/  STS.U8 [R21+UR6+0x7c80], R22 ;  /* 0x007c801615007988 */ /* 0x0081e80008000006 */
[----:B0-----:R-:W3:Y:S01]  /*ab00*/  LDL.LU R21, [R1+0x4] ;  /* 0x0000040001157983 */ /* 0x001ee20000300800 */
[----:B------:R-:W0:Y:S02]  /*ab10*/  S2R R22, SR_TID.X ;  /* 0x0000000000167919 */ /* 0x000e240000002100 */
[----:B0-----:R-:W-:-:S04]  /*ab20*/  LOP3.LUT R22, R22, 0x7f, RZ, 0xc0, !PT ;  /* 0x0000007f16167812 */ /* 0x001fc800078ec0ff */
[----:B------:R-:W-:-:S05]  /*ab30*/  LOP3.LUT R22, R22, 0x20, RZ, 0x3c, !PT ;  /* 0x0000002016167812 */ /* 0x000fca00078e3cff */
[----:B------:R0:W-:Y:S02]  /*ab40*/  STS.U8 [R22+UR6+0x1d00], R165 ;  /* 0x001d00a516007988 */ /* 0x0001e40008000006 */
[----:B0-----:R-:W0:Y:S02]  /*ab50*/  S2R R165, SR_TID.X ;  /* 0x0000000000a57919 */ /* 0x001e240000002100 */
[----:B----4-:R1:W-:Y:S04]  /*ab60*/  STS.U8 [R22+UR6+0x4100], R23 ;  /* 0x0041001716007988 */ /* 0x0103e80008000006 */
[----:B------:R-:W-:Y:S04]  /*ab70*/  STS.U8 [R22+UR6+0x900], R9 ;  /* 0x0009000916007988 */ /* 0x000fe80008000006 */
[----:B------:R-:W-:Y:S04]  /*ab80*/  STS.U8 [R22+UR6+0x4900], R10 ;  /* 0x0049000a16007988 */ /* 0x000fe80008000006 */
[----:B------:R-:W-:Y:S04]  /*ab90*/  STS.U8 [R22+UR6+0x4500], R12 ;  /* 0x0045000c16007988 */ /* 0x000fe80008000006 */
[----:B------:R-:W-:Y:S04]  /*aba0*/  STS.U8 [R22+UR6+0xd00], R7 ;  /* 0x000d000716007988 */ /* 0x000fe80008000006 */
[----:B------:R-:W-:Y:S01]  /*abb0*/  STS.U8 [R22+UR6+0x4d00], R8 ;  /* 0x004d000816007988 */ /* 0x000fe20008000006 */
[----:B0-----:R-:W-:-:S04]  /*abc0*/  LOP3.LUT R165, R165, 0x7f, RZ, 0xc0, !PT ;  /* 0x0000007fa5a57812 */ /* 0x001fc800078ec0ff */
[----:B-1----:R-:W-:Y:S01]  /*abd0*/  LOP3.LUT R23, R165, 0x30, RZ, 0x3c, !PT ;  /* 0x00000030a5177812 */ /* 0x002fe200078e3cff */
[----:B------:R-:W-:Y:S04]  /*abe0*/  STS.U8 [R22+UR6+0x1100], R5 ;  /* 0x0011000516007988 */ /* 0x000fe80008000006 */
[----:B------:R-:W-:Y:S04]  /*abf0*/  STS.U8 [R22+UR6+0x5100], R6 ;  /* 0x0051000616007988 */ /* 0x000fe80008000006 */
[----:B------:R-:W-:Y:S04]  /*ac00*/  STS.U8 [R22+UR6+0x1500], R33 ;  /* 0x0015002116007988 */ /* 0x000fe80008000006 */
[----:B------:R-:W-:Y:S04]  /*ac10*/  STS.U8 [R22+UR6+0x5500], R29 ;  /* 0x0055001d16007988 */ /* 0x000fe80008000006 */
[----:B------:R-:W-:Y:S04]  /*ac20*/  STS.U8 [R22+UR6+0x1900], R160 ;  /* 0x001900a016007988 */ /* 0x000fe80008000006 */
[----:B------:R-:W-:Y:S04]  /*ac30*/  STS.U8 [R22+UR6+0x5900], R144 ;  /* 0x0059009016007988 */ /* 0x000fe80008000006 */
[----:B------:R0:W-:Y:S04]  /*ac40*/  STS.U8 [R22+UR6+0x5d00], R164 ;  /* 0x005d00a416007988 */ /* 0x0001e80008000006 */
[----:B------:R1:W-:Y:S04]  /*ac50*/  STS.U8 [R22+UR6+0x2100], R163 ;  /* 0x002100a316007988 */ /* 0x0003e80008000006 */
[----:B------:R-:W-:Y:S04]  /*ac60*/  STS.U8 [R22+UR6+0x6100], R162 ;  /* 0x006100a216007988 */ /* 0x000fe80008000006 */
        /* <DEDUP_REMOVED lines=14> */
[----:B--2---:R2:W-:Y:S01]  /*ad50*/  STS.U8 [R22+UR6+0x500], R11 ;  /* 0x0005000b16007988 */ /* 0x0045e20008000006 */
[----:B0-----:R-:W-:-:S05]  /*ad60*/  IMAD R164, R28, 0x1e, RZ ;  /* 0x0000001e1ca47824 */ /* 0x001fca00078e02ff */
[----:B-1----:R-:W-:Y:S02]  /*ad70*/  IADD3 R163, P6, PT, R164, R3, RZ ;  /* 0x00000003a4a37210 */ /* 0x002fe40007fde0ff */
[----:B------:R-:W0:Y:S01]  /*ad80*/  LDC R164, c[0x0][0x3a0] ;  /* 0x0000e800ffa47b82 */ /* 0x000e220000000800 */
[----:B--2---:R-:W5:Y:S04]  /*ad90*/  LDL.LU R11, [R1+0xa80] ;  /* 0x000a8000010b7983 */ /* 0x004f680000300800 */
[----:B------:R-:W5:Y:S04]  /*ada0*/  LDL.LU R12, [R1+0xa7c] ;  /* 0x000a7c00010c7983 */ /* 0x000f680000300800 */
[----:B------:R-:W5:Y:S04]  /*adb0*/  LDL.LU R9, [R1+0xa78] ;  /* 0x000a780001097983 */ /* 0x000f680000300800 */
[----:B------:R-:W5:Y:S04]  /*adc0*/  LDL.LU R10, [R1+0xa74] ;  /* 0x000a7400010a7983 */ /* 0x000f680000300800 */
[----:B------:R-:W5:Y:S04]  /*add0*/  LDL.LU R7, [R1+0xa70] ;  /* 0x000a700001077983 */ /* 0x000f680000300800 */
[----:B------:R-:W5:Y:S04]  /*ade0*/  LDL.LU R8, [R1+0xa6c] ;  /* 0x000a6c0001087983 */ /* 0x000f680000300800 */
[----:B------:R-:W5:Y:S04]  /*adf0*/  LDL.LU R5, [R1+0xa68] ;  /* 0x000a680001057983 */ /* 0x000f680000300800 */
[----:B------:R-:W5:Y:S04]  /*ae00*/  LDL.LU R6, [R1+0xa64] ;  /* 0x000a640001067983 */ /* 0x000f680000300800 */
[----:B------:R-:W2:Y:S04]  /*ae10*/  LDL.LU R33, [R1+0xa60] ;  /* 0x000a600001217983 */ /* 0x000ea80000300800 */
[----:B------:R-:W4:Y:S04]  /*ae20*/  LDL.LU R29, [R1+0xa5c] ;  /* 0x000a5c00011d7983 */ /* 0x000f280000300800 */
[----:B------:R-:W5:Y:S04]  /*ae30*/  LDL.LU R160, [R1+0xa58] ;  /* 0x000a580001a07983 */ /* 0x000f680000300800 */
[----:B------:R-:W5:Y:S04]  /*ae40*/  LDL.LU R144, [R1+0xa54] ;  /* 0x000a540001907983 */ /* 0x000f680000300800 */
[----:B------:R-:W-:Y:S04]  /*ae50*/  STL [R1+0x320], R163 ;  /* 0x000320a301007387 */ /* 0x000fe80000100800 */
[----:B---3--:R-:W-:Y:S04]  /*ae60*/  STS.U8 [R22+UR6+0x100], R21 ;  /* 0x0001001516007988 */ /* 0x008fe80008000006 */
[----:B------:R1:W-:Y:S04]  /*ae70*/  STS.U8 [R23+UR6+0x7580], R24 ;  /* 0x0075801817007988 */ /* 0x0003e80008000006 */
[----:B------:R-:W-:Y:S01]  /*ae80*/  STS.U8 [R23+UR6+0x180], R146 ;  /* 0x0001809217007988 */ /* 0x000fe20008000006 */
[----:B-1----:R-:W-:-:S03]  /*ae90*/  LOP3.LUT R24, R165, 0x40, RZ, 0x3c, !PT ;  /* 0x00000040a5187812 */ /* 0x002fc600078e3cff */
        /* <DEDUP_REMOVED lines=64> */
[----:B------:R3:W-:Y:S01]  /*b2a0*/  STS.U8 [R25+UR6+0x7280], R41 ;  /* 0x0072802919007988 */ /* 0x0007e20008000006 */
[----:B-1----:R-:W-:-:S03]  /*b2b0*/  LOP3.LUT R26, R165, 0x60, RZ, 0x3c, !PT ;  /* 0x00000060a51a7812 */ /* 0x002fc600078e3cff */
[----:B------:R-:W-:Y:S01]  /*b2c0*/  STS.U8 [R25+UR6+0x280], R88 ;  /* 0x0002805819007988 */ /* 0x000fe20008000006 */
[----:B---3--:R-:W-:-:S03]  /*b2d0*/  IMAD R41, R28, 0x7e, RZ ;  /* 0x0000007e1c297824 */ /* 0x008fc600078e02ff */
        /* <DEDUP_REMOVED lines=23> */
[----:B------:R-:W-:Y:S04]  /*b450*/  STS.U8 [R25+UR6+0x3280], R42 ;  /* 0x0032802a19007988 */ /* 0x000fe80008000006 */
[----:B------:R3:W-:Y:S01]  /*b460*/  STS.U8 [R25+UR6+0x3680], R32 ;  /* 0x0036802019007988 */ /* 0x0007e20008000006 */
[----:B-1----:R-:W-:-:S03]  /*b470*/  IMAD.X R47, R127, 0x1, R4, P6 ;  /* 0x000000017f2f7824 */ /* 0x002fc600030e0604 */
[----:B------:R-:W-:Y:S04]  /*b480*/  STS.U8 [R25+UR6+0x3a80], R54 ;  /* 0x003a803619007988 */ /* 0x000fe80008000006 */
[----:B------:R-:W-:Y:S01]  /*b490*/  STS.U8 [R25+UR6+0x7a80], R53 ;  /* 0x007a803519007988 */ /* 0x000fe20008000006 */
[----:B---3--:R-:W-:-:S03]  /*b4a0*/  SHF.R.S32.HI R32, RZ, 0x1f, R41 ;  /* 0x0000001fff207819 */ /* 0x008fc60000011429 */
[----:B------:R-:W-:Y:S04]  /*b4b0*/  STS.U8 [R25+UR6+0x3e80], R52 ;  /* 0x003e803419007988 */ /* 0x000fe80008000006 */
[----:B------:R-:W-:Y:S01]  /*b4c0*/  STS.U8 [R25+UR6+0x7e80], R51 ;  /* 0x007e803319007988 */ /* 0x000fe20008000006 */
[----:B------:R-:W-:-:S03]  /*b4d0*/  PRMT R92, RZ, 0x7610, R92 ;  /* 0x00007610ff5c7816 */ /* 0x000fc6000000005c */
[----:B------:R1:W-:Y:S04]  /*b4e0*/  STS.U8 [R26+UR6+0x700], R50 ;  /* 0x000700321a007988 */ /* 0x0003e80008000006 */
[----:B------:R3:W-:Y:S04]  /*b4f0*/  STS.U8 [R26+UR6+0x4700], R49 ;  /* 0x004700311a007988 */ /* 0x0007e80008000006 */
[----:B------:R0:W-:Y:S01]  /*b500*/  STS.U8 [R26+UR6+0xb00], R48 ;  /* 0x000b00301a007988 */ /* 0x0001e20008000006 */
[----:B-1----:R-:W-:-:S03]  /*b510*/  IADD3 R50, P6, PT, R41, R0, RZ ;  /* 0x0000000029327210 */ /* 0x002fc60007fde0ff */
[----:B------:R1:W-:Y:S01]  /*b520*/  STL [R1+0x31c], R47 ;  /* 0x00031c2f01007387 */ /* 0x0003e20000100800 */
[----:B---3--:R-:W-:Y:S02]  /*b530*/  @!P5 IMAD.MOV.U32 R49, RZ, RZ, R47 ;  /* 0x000000ffff31d224 */ /* 0x008fe400078e002f */
[----:B------:R-:W-:Y:S02]  /*b540*/  IMAD.X R51, R32, 0x1, R2, P6 ;  /* 0x0000000120337824 */ /* 0x000fe400030e0602 */
[----:B0-----:R-:W-:Y:S01]  /*b550*/  @!P5 IMAD.MOV.U32 R48, RZ, RZ, R163 ;  /* 0x000000ffff30d224 */ /* 0x001fe200078e00a3 */
[----:B------:R-:W-:Y:S02]  /*b560*/  PRMT R73, RZ, 0x7610, R73 ;  /* 0x00007610ff497816 */ /* 0x000fe40000000049 */
[----:B-1----:R-:W-:Y:S01]  /*b570*/  IADD3 R47, P6, PT, R41, R3, RZ ;  /* 0x00000003292f7210 */ /* 0x002fe20007fde0ff */
[----:B------:R-:W-:Y:S01]  /*b580*/  IMAD R41, R28, 0x77, RZ ;  /* 0x000000771c297824 */ /* 0x000fe200078e02ff */
[----:B------:R0:W3:Y:S04]  /*b590*/  @!P5 LDG.E.U8 R92, desc[UR14][R48.64] ;  /* 0x0000000e305cd981 */ /* 0x0000e8000c1e1100 */
        /* <DEDUP_REMOVED lines=321> */
[----:B------:R-:W-:Y:S01]  /*c9b0*/  ISETP.GE.U32.AND P2, PT, R42, 0x7fffff4a, PT ;  /* 0x7fffff4a2a00780c */ /* 0x000fe20003f46070 */
[----:B------:R-:W-:Y:S01]  /*c9c0*/  VIADD R42, R164, 0xffffffd0 ;  /* 0xffffffd0a42a7836 */ /* 0x000fe20000000000 */
[----:B------:R-:W-:-:S02]  /*c9d0*/  PRMT R88, RZ, 0x7610, R88 ;  /* 0x00007610ff587816 */ /* 0x000fc40000000058 */
[----:B------:R0:W2:Y:S01]  /*c9e0*/  @!P3 LDG.E.U8 R89, desc[UR14][R48.64] ;  /* 0x0000000e3059b981 */ /* 0x0000a2000c1e1100 */
[----:B-1----:R-:W-:Y:S01]  /*c9f0*/  IMAD.X R51, R32, 0x1, R4, P6 ;  /* 0x0000000120337824 */ /* 0x002fe200030e0604 */
[----:B------:R-:W-:Y:S02]  /*ca00*/  SHF.R.S32.HI R32, RZ, 0x1f, R41 ;  /* 0x0000001fff207819 */ /* 0x000fe40000011429 */
[C---:B------:R-:W-:Y:S01]  /*ca10*/  IADD3 R50, P6, PT, R41.reuse, R0, RZ ;  /* 0x0000000029327210 */ /* 0x040fe20007fde0ff */
[----:B------:R1:W-:Y:S01]  /*ca20*/  STL [R1+0x638], R47 ;  /* 0x0006382f01007387 */ /* 0x0003e20000100800 */
[----:B0-----:R-:W-:Y:S02]  /*ca30*/  @!P3 IMAD.MOV.U32 R48, RZ, RZ, R47 ;  /* 0x000000ffff30b224 */ /* 0x001fe400078e002f */
[----:B------:R-:W-:Y:S02]  /*ca40*/  @!P3 IMAD.MOV.U32 R49, RZ, RZ, R51 ;  /* 0x000000ffff31b224 */ /* 0x000fe400078e0033 */
[----:B------:R-:W-:Y:S01]  /*ca50*/  IMAD.X R52, R32, 0x1, R2, P6 ;  /* 0x0000000120347824 */ /* 0x000fe200030e0602 */
[----:B-1----:R-:W-:-:S02]  /*ca60*/  IADD3 R47, P6, PT, R41, R3, RZ ;  /* 0x00000003292f7210 */ /* 0x002fc40007fde0ff */
[----:B------:R-:W-:Y:S01]  /*ca70*/  ISETP.GE.U32.AND P5, PT, R42, 0x7fffff51, PT ;  /* 0x7fffff512a00780c */ /* 0x000fe20003fa6070 */
[----:B------:R0:W2:Y:S01]  /*ca80*/  @!P3 LDG.E.U8 R88, desc[UR14][R48.64] ;  /* 0x0000000e3058b981 */ /* 0x0000a2000c1e1100 */
[----:B------:R-:W-:Y:S01]  /*ca90*/  PRMT R102, RZ, 0x7610, R102 ;  /* 0x00007610ff667816 */ /* 0x000fe20000000066 */
[----:B------:R-:W-:Y:S02]  /*caa0*/  VIADD R42, R164, 0xffffffd1 ;  /* 0xffffffd1a42a7836 */ /* 0x000fe40000000000 */
[----:B------:R1:W-:Y:S01]  /*cab0*/  STL [R1+0x634], R51 ;  /* 0x0006343301007387 */ /* 0x0003e20000100800 */
[----:B------:R-:W-:Y:S02]  /*cac0*/  IMAD R41, R28, 0x36, RZ ;  /* 0x000000361c297824 */ /* 0x000fe400078e02ff */
[----:B0-----:R-:W-:Y:S02]  /*cad0*/  @!P0 IMAD.MOV.U32 R48, RZ, RZ, R50 ;  /* 0x000000ffff308224 */ /* 0x001fe400078e0032 */
[----:B------:R-:W-:-:S02]  /*cae0*/  @!P0 IMAD.MOV.U32 R49, RZ, RZ, R52 ;  /* 0x000000ffff318224 */ /* 0x000fc400078e0034 */
[----:B-1----:R-:W-:Y:S01]  /*caf0*/  IMAD.X R51, R32, 0x1, R4, P6 ;  /* 0x0000000120337824 */ /* 0x002fe200030e0604 */
[----:B------:R-:W-:Y:S01]  /*cb00*/  ISETP.GE.U32.AND P4, PT, R42, 0x7fffff52, PT ;  /* 0x7fffff522a00780c */ /* 0x000fe20003f86070 */
[----:B------:R0:W-:Y:S01]  /*cb10*/  STL [R1+0x5c0], R50 ;  /* 0x0005c03201007387 */ /* 0x0001e20000100800 */
[----:B------:R-:W-:Y:S01]  /*cb20*/  PRMT R103, RZ, 0x7610, R103 ;  /* 0x00007610ff677816 */ /* 0x000fe20000000067 */
[----:B------:R-:W-:Y:S01]  /*cb30*/  VIADD R42, R164, 0xffffffd8 ;  /* 0xffffffd8a42a7836 */ /* 0x000fe20000000000 */
[----:B------:R-:W-:Y:S01]  /*cb40*/  SHF.R.S32.HI R32, RZ, 0x1f, R41 ;  /* 0x0000001fff207819 */ /* 0x000fe20000011429 */
[----:B------:R1:W2:Y:S04]  /*cb50*/  @!P0 LDG.E.U8 R102, desc[UR14][R48.64] ;  /* 0x0000000e30668981 */ /* 0x0002a8000c1e1100 */
[----:B------:R-:W-:Y:S01]  /*cb60*/  STL [R1+0x5bc], R52 ;  /* 0x0005bc3401007387 */ /* 0x000fe20000100800 */
[----:B0-----:R-:W-:Y:S01]  /*cb70*/  IADD3 R50, P6, PT, R41, R0, RZ ;  /* 0x0000000029327210 */ /* 0x001fe20007fde0ff */
[----:B-1----:R-:W-:-:S02]  /*cb80*/  @!P0 IMAD.MOV.U32 R48, RZ, RZ, R47 ;  /* 0x000000ffff308224 */ /* 0x002fc400078e002f */
[----:B------:R-:W-:Y:S01]  /*cb90*/  @!P0 IMAD.MOV.U32 R49, RZ, RZ, R51 ;  /* 0x000000ffff318224 */ /* 0x000fe200078e0033 */
[----:B------:R-:W-:Y:S01]  /*cba0*/  STL [R1+0x5c8], R47 ;  /* 0x0005c82f01007387 */ /* 0x000fe20000100800 */
[----:B------:R-:W-:-:S03]  /*cbb0*/  ISETP.GE.U32.AND P3, PT, R42, 0x7fffff59, PT ;  /* 0x7fffff592a00780c */ /* 0x000fc60003f66070 */
[----:B------:R0:W-:Y:S01]  /*cbc0*/  STL [R1+0x5c4], R51 ;  /* 0x0005c43301007387 */ /* 0x0001e20000100800 */
[----:B------:R-:W-:-:S03]  /*cbd0*/  PRMT R91, RZ, 0x7610, R91 ;  /* 0x00007610ff5b7816 */ /* 0x000fc6000000005b */
[----:B------:R1:W2:Y:S01]  /*cbe0*/  @!P0 LDG.E.U8 R103, desc[UR14][R48.64] ;  /* 0x0000000e30678981 */ /* 0x0002a2000c1e1100 */
[----:B------:R-:W-:Y:S01]  /*cbf0*/  IADD3 R42, P0, PT, R41, R3, RZ ;  /* 0x00000003292a7210 */ /* 0x000fe20007f1e0ff */
[----:B0-----:R-:W-:Y:S02]  /*cc00*/  IMAD.X R51, R32, 0x1, R2, P6 ;  /* 0x0000000120337824 */ /* 0x001fe400030e0602 */
[----:B------:R-:W-:Y:S02]  /*cc10*/  IMAD R41, R28, 0x2f, RZ ;  /* 0x0000002f1c297824 */ /* 0x000fe400078e02ff */
[----:B-1----:R-:W-:Y:S02]  /*cc20*/  @!P2 IMAD.MOV.U32 R48, RZ, RZ, R50 ;  /* 0x000000ffff30a224 */ /* 0x002fe400078e0032 */
[----:B------:R-:W-:Y:S02]  /*cc30*/  @!P2 IMAD.MOV.U32 R49, RZ, RZ, R51 ;  /* 0x000000ffff31a224 */ /* 0x000fe400078e0033 */
[----:B------:R-:W-:Y:S01]  /*cc40*/  IMAD.X R47, R32, 0x1, R4, P0 ;  /* 0x00000001202f7824 */ /* 0x000fe200000e0604 */
[----:B------:R0:W-:Y:S01]  /*cc50*/  STL [R1+0x5b0], R50 ;  /* 0x0005b03201007387 */ /* 0x0001e20000100800 */
[----:B------:R-:W-:-:S02]  /*cc60*/  PRMT R90, RZ, 0x7610, R90 ;  /* 0x00007610ff5a7816 */ /* 0x000fc4000000005a */
[----:B------:R-:W-:Y:S01]  /*cc70*/  SHF.R.S32.HI R32, RZ, 0x1f, R41 ;  /* 0x0000001fff207819 */ /* 0x000fe20000011429 */
[----:B------:R1:W2:Y:S01]  /*cc80*/  @!P2 LDG.E.U8 R91, desc[UR14][R48.64] ;  /* 0x0000000e305ba981 */ /* 0x0002a2000c1e1100 */
[----:B0-----:R-:W-:-:S03]  /*cc90*/  IADD3 R50, P0, PT, R41, R0, RZ ;  /* 0x0000000029327210 */ /* 0x001fc60007f1e0ff */
[----:B------:R0:W-:Y:S01]  /*cca0*/  STL [R1+0x5b8], R42 ;  /* 0x0005b82a01007387 */ /* 0x0001e20000100800 */
[----:B-1----:R-:W-:Y:S02]  /*ccb0*/  @!P2 IMAD.MOV.U32 R48, RZ, RZ, R42 ;  /* 0x000000ffff30a224 */ /* 0x002fe400078e002a */
[----:B------:R-:W-:Y:S01]  /*ccc0*/  @!P2 IMAD.MOV.U32 R49, RZ, RZ, R47 ;  /* 0x000000ffff31a224 */ /* 0x000fe200078e002f */
[----:B------:R1:W-:Y:S01]  /*ccd0*/  STL [R1+0x5ac], R51 ;  /* 0x0005ac3301007387 */ /* 0x0003e20000100800 */
[----:B------:R-:W-:-:S03]  /*cce0*/  PRMT R100, RZ, 0x7610, R100 ;  /* 0x00007610ff647816 */ /* 0x000fc60000000064 */
[----:B------:R3:W2:Y:S01]  /*ccf0*/  @!P2 LDG.E.U8 R90, desc[UR14][R48.64] ;  /* 0x0000000e305aa981 */ /* 0x0006a2000c1e1100 */
[----:B0-----:R-:W-:Y:S01]  /*cd00*/  IADD3 R42, P2, PT, R41, R3, RZ ;  /* 0x00000003292a7210 */ /* 0x001fe20007f5e0ff */
[----:B------:R-:W-:Y:S02]  /*cd10*/  IMAD R41, R28, 0x2e, RZ ;  /* 0x0000002e1c297824 */ /* 0x000fe400078e02ff */
[C---:B-1----:R-:W-:Y:S01]  /*cd20*/  IMAD.X R51, R32.reuse, 0x1, R2, P0 ;  /* 0x0000000120337824 */ /* 0x042fe200000e0602 */
[----:B------:R0:W-:Y:S01]  /*cd30*/  STL [R1+0x5b4], R47 ;  /* 0x0005b42f01007387 */ /* 0x0001e20000100800 */
[----:B---3--:R-:W-:Y:S02]  /*cd40*/  @!P5 IMAD.MOV.U32 R48, RZ, RZ, R50 ;  /* 0x000000ffff30d224 */ /* 0x008fe400078e0032 */
[----:B------:R-:W-:Y:S01]  /*cd50*/  @!P5 IMAD.MOV.U32 R49, RZ, RZ, R51 ;  /* 0x000000ffff31d224 */ /* 0x000fe200078e0033 */
[----:B------:R1:W-:Y:S01]  /*cd60*/  STL [R1+0x540], R50 ;  /* 0x0005403201007387 */ /* 0x0003e20000100800 */
[----:B------:R-:W-:Y:S01]  /*cd70*/  PRMT R101, RZ, 0x7610, R101 ;  /* 0x00007610ff657816 */ /* 0x000fe20000000065 */
[----:B0-----:R-:W-:Y:S01]  /*cd80*/  IMAD.X R47, R32, 0x1, R4, P2 ;  /* 0x00000001202f7824 */ /* 0x001fe200010e0604 */
[----:B------:R-:W-:Y:S01]  /*cd90*/  SHF.R.S32.HI R32, RZ, 0x1f, R41 ;  /* 0x0000001fff207819 */ /* 0x000fe20000011429 */
[----:B------:R0:W3:Y:S01]  /*cda0*/  @!P5 LDG.E.U8 R100, desc[UR14][R48.64] ;  /* 0x0000000e3064d981 */ /* 0x0000e2000c1e1100 */
[----:B-1----:R-:W-:-:S03]  /*cdb0*/  IADD3 R50, P0, PT, R41, R0, RZ ;  /* 0x0000000029327210 */ /* 0x002fc60007f1e0ff */
[----:B------:R1:W-:Y:S01]  /*cdc0*/  STL [R1+0x548], R42 ;  /* 0x0005482a01007387 */ /* 0x0003e20000100800 */
[----:B------:R-:W-:-:S03]  /*cdd0*/  IADD3 R41, P2, PT, R41, R3, RZ ;  /* 0x0000000329297210 */ /* 0x000fc60007f5e0ff */
[----:B------:R4:W-:Y:S01]  /*cde0*/  STL [R1+0x53c], R51 ;  /* 0x00053c3301007387 */ /* 0x0009e20000100800 */
[----:B0-----:R-:W-:Y:S02]  /*cdf0*/  @!P5 IMAD.MOV.U32 R48, RZ, RZ, R42 ;  /* 0x000000ffff30d224 */ /* 0x001fe400078e002a */
[----:B------:R-:W-:Y:S01]  /*ce00*/  @!P5 IMAD.MOV.U32 R49, RZ, RZ, R47 ;  /* 0x000000ffff31d224 */ /* 0x000fe200078e002f */
[----:B------:R-:W-:Y:S01]  /*ce10*/  PRMT R71, RZ, 0x7610, R71 ;  /* 0x00007610ff477816 */ /* 0x000fe20000000047 */
[----:B-1----:R-:W-:Y:S02]  /*ce20*/  IMAD R42, R28, 0x27, RZ ;  /* 0x000000271c2a7824 */ /* 0x002fe400078e02ff */
[----:B----4-:R-:W-:Y:S01]  /*ce30*/  IMAD.X R51, R32, 0x1, R2, P0 ;  /* 0x0000000120337824 */ /* 0x010fe200000e0602 */
[----:B------:R0:W4:Y:S04]  /*ce40*/  @!P5 LDG.E.U8 R101, desc[UR14][R48.64] ;  /* 0x0000000e3065d981 */ /* 0x000128000c1e1100 */
[----:B------:R1:W-:Y:S04]  /*ce50*/  STL [R1+0x544], R47 ;  /* 0x0005442f01007387 */ /* 0x0003e80000100800 */
[----:B------:R1:W-:Y:S01]  /*ce60*/  STL [R1+0x530], R50 ;  /* 0x0005303201007387 */ /* 0x0003e20000100800 */
[----:B0-----:R-:W-:-:S02]  /*ce70*/  @!P4 IMAD.MOV.U32 R48, RZ, RZ, R50 ;  /* 0x000000ffff30c224 */ /* 0x001fc400078e0032 */
[----:B------:R-:W-:Y:S02]  /*ce80*/  @!P4 IMAD.MOV.U32 R49, RZ, RZ, R51 ;  /* 0x000000ffff31c224 */ /* 0x000fe400078e0033 */
[----:B-1----:R-:W-:Y:S01]  /*ce90*/  IMAD.X R47, R32, 0x1, R4, P2 ;  /* 0x00000001202f7824 */ /* 0x002fe200010e0604 */
[----:B------:R-:W-:Y:S01]  /*cea0*/  SHF.R.S32.HI R32, RZ, 0x1f, R42 ;  /* 0x0000001fff207819 */ /* 0x000fe2000001142a */
[----:B------:R-:W-:Y:S01]  /*ceb0*/  STL [R1+0x538], R41 ;  /* 0x0005382901007387 */ /* 0x000fe20000100800 */
[----:B------:R-:W-:Y:S02]  /*cec0*/  IADD3 R50, P0, PT, R42, R0, RZ ;  /* 0x000000002a327210 */ /* 0x000fe40007f1e0ff */
[----:B------:R-:W-:Y:S01]  /*ced0*/  PRMT R70, RZ, 0x7610, R70 ;  /* 0x00007610ff467816 */ /* 0x000fe20000000046 */
[----:B------:R0:W2:Y:S01]  /*cee0*/  @!P4 LDG.E.U8 R71, desc[UR14][R48.64] ;  /* 0x0000000e3047c981 */ /* 0x0000a2000c1e1100 */
[----:B------:R-:W-:-:S03]  /*cef0*/  VIADD R93, R31, 0xb ;  /* 0x0000000b1f5d7836 */ /* 0x000fc60000000000 */
[----:B------:R1:W-:Y:S01]  /*cf00*/  STL [R1+0x52c], R51 ;  /* 0x00052c3301007387 */ /* 0x0003e20000100800 */
[----:B------:R-:W-:-:S03]  /*cf10*/  VIADD R137, R31, 0xc ;  /* 0x0000000c1f897836 */ /* 0x000fc60000000000 */
[----:B------:R1:W-:Y:S01]  /*cf20*/  STL [R1+0x534], R47 ;  /* 0x0005342f01007387 */ /* 0x0003e20000100800 */
[----:B0-----:R-:W-:Y:S02]  /*cf30*/  @!P4 IMAD.MOV.U32 R48, RZ, RZ, R41 ;  /* 0x000000ffff30c224 */ /* 0x001fe400078e0029 */
[----:B------:R-:W-:Y:S02]  /*cf40*/  @!P4 IMAD.MOV.U32 R49, RZ, RZ, R47 ;  /* 0x000000ffff31c224 */ /* 0x000fe400078e002f */
[----:B-1----:R-:W-:Y:S01]  /*cf50*/  IMAD.X R51, R32, 0x1, R2, P0 ;  /* 0x0000000120337824 */ /* 0x002fe200000e0602 */
[----:B------:R-:W-:Y:S02]  /*cf60*/  PRMT R98, RZ, 0x7610, R98 ;  /* 0x00007610ff627816 */ /* 0x000fe40000000062 */
[----:B------:R0:W2:Y:S01]  /*cf70*/  @!P4 LDG.E.U8 R70, desc[UR14][R48.64] ;  /* 0x0000000e3046c981 */ /* 0x0000a2000c1e1100 */
[----:B------:R-:W-:Y:S02]  /*cf80*/  IADD3 R47, P0, PT, R42, R3, RZ ;  /* 0x000000032a2f7210 */ /* 0x000fe40007f1e0ff */
[----:B------:R-:W-:Y:S01]  /*cf90*/  IABS R41, R93 ;  /* 0x0000005d00297213 */ /* 0x000fe20000000000 */
[----:B------:R1:W-:Y:S02]  /*cfa0*/  STL [R1+0x3cc], R50 ;  /* 0x0003cc3201007387 */ /* 0x0003e40000100800 */
[----:B------:R-:W-:-:S02]  /*cfb0*/  IMAD.X R32, R32, 0x1, R4, P0 ;  /* 0x0000000120207824 */ /* 0x000fc400000e0604 */
[----:B0-----:R-:W-:Y:S02]  /*cfc0*/  @!P3 IMAD.MOV.U32 R48, RZ, RZ, R50 ;  /* 0x000000ffff30b224 */ /* 0x001fe400078e0032 */
[----:B------:R-:W-:Y:S01]  /*cfd0*/  @!P3 IMAD.MOV.U32 R49, RZ, RZ, R51 ;  /* 0x000000ffff31b224 */ /* 0x000fe200078e0033 */
[----:B-1----:R-:W-:Y:S01]  /*cfe0*/  IABS R50, R137 ;  /* 0x0000008900327213 */ /* 0x002fe20000000000 */
[----:B------:R-:W-:Y:S01]  /*cff0*/  STL [R1+0x3c8], R51 ;  /* 0x0003c83301007387 */ /* 0x000fe20000100800 */
[----:B------:R-:W-:-:S03]  /*d000*/  IMAD.HI.U32 R42, R30, R41, RZ ;  /* 0x000000291e2a7227 */ /* 0x000fc600078e00ff */
[----:B------:R0:W2:Y:S04]  /*d010*/  @!P3 LDG.E.U8 R98, desc[UR14][R48.64] ;  /* 0x0000000e3062b981 */ /* 0x0000a8000c1e1100 */
[----:B------:R-:W-:Y:S04]  /*d020*/  STL [R1+0x3d4], R47 ;  /* 0x0003d42f01007387 */ /* 0x000fe80000100800 */
[----:B------:R1:W-:Y:S01]  /*d030*/  STL [R1+0x3d0], R32 ;  /* 0x0003d02001007387 */ /* 0x0003e20000100800 */
[----:B0-----:R-:W-:Y:S02]  /*d040*/  @!P3 IMAD.MOV.U32 R49, RZ, RZ, R32 ;  /* 0x000000ffff31b224 */ /* 0x001fe400078e0020 */
[----:B------:R-:W-:-:S02]  /*d050*/  IMAD.MOV R42, RZ, RZ, -R42 ;  /* 0x000000ffff2a7224 */ /* 0x000fc400078e0a2a */
[----:B------:R-:W-:Y:S02]  /*d060*/  VIADD R135, R31, 0xe ;  /* 0x0000000e1f877836 */ /* 0x000fe40000000000 */
[----:B-1----:R-:W-:Y:S01]  /*d070*/  IMAD.HI.U32 R32, R30, R50, RZ ;  /* 0x000000321e207227 */ /* 0x002fe200078e00ff */
[----:B------:R-:W-:-:S03]  /*d080*/  PRMT R99, RZ, 0x7610, R99 ;  /* 0x00007610ff637816 */ /* 0x000fc60000000063 */
[----:B------:R-:W-:Y:S02]  /*d090*/  IMAD.MOV R32, RZ, RZ, -R32 ;  /* 0x000000ffff207224 */ /* 0x000fe400078e0a20 */
[C---:B------:R-:W-:Y:S02]  /*d0a0*/  IMAD R42, R27.reuse, R42, R41 ;  /* 0x0000002a1b2a7224 */ /* 0x040fe400078e0229 */
[----:B------:R-:W-:Y:S02]  /*d0b0*/  @!P3 IMAD.MOV.U32 R48, RZ, RZ, R47 ;  /* 0x000000ffff30b224 */ /* 0x000fe400078e002f */
[----:B------:R-:W-:Y:S01]  /*d0c0*/  IMAD R41, R27, R32, R50 ;  /* 0x000000201b297224 */ /* 0x000fe200078e0232 */
[----:B------:R-:W-:Y:S01]  /*d0d0*/  IABS R32, R135 ;  /* 0x0000008700207213 */ /* 0x000fe20000000000 */
[C---:B------:R-:W-:Y:S01]  /*d0e0*/  VIADD R136, R31.reuse, 0xd ;  /* 0x0000000d1f887836 */ /* 0x040fe20000000000 */
[----:B------:R0:W2:Y:S01]  /*d0f0*/  @!P3 LDG.E.U8 R99, desc[UR14][R48.64] ;  /* 0x0000000e3063b981 */ /* 0x0000a2000c1e1100 */
[----:B------:R-:W-:-:S02]  /*d100*/  VIADD R108, R31, 0x10 ;  /* 0x000000101f6c7836 */ /* 0x000fc40000000000 */
[C---:B------:R-:W-:Y:S01]  /*d110*/  IMAD.HI.U32 R51, R30.reuse, R32, RZ ;  /* 0x000000201e337227 */ /* 0x040fe200078e00ff */
[----:B------:R-:W-:Y:S02]  /*d120*/  IABS R47, R136 ;  /* 0x00000088002f7213 */ /* 0x000fe40000000000 */
[----:B0-----:R-:W-:Y:S01]  /*d130*/  IABS R48, R108 ;  /* 0x0000006c00307213 */ /* 0x001fe20000000000 */
[----:B------:R-:W-:Y:S02]  /*d140*/  IMAD.MOV R51, RZ, RZ, -R51 ;  /* 0x000000ffff337224 */ /* 0x000fe400078e0a33 */
[----:B------:R-:W-:Y:S02]  /*d150*/  VIADD R134, R31, 0x11 ;  /* 0x000000111f867836 */ /* 0x000fe40000000000 */
[----:B------:R-:W-:-:S04]  /*d160*/  IMAD.HI.U32 R52, R30, R47, RZ ;  /* 0x0000002f1e347227 */ /* 0x000fc800078e00ff */
[----:B------:R-:W-:-:S04]  /*d170*/  IMAD.HI.U32 R49, R30, R48, RZ ;  /* 0x000000301e317227 */ /* 0x000fc800078e00ff */
[----:B------:R-:W-:Y:S01]  /*d180*/  IMAD R51, R27, R51, R32 ;  /* 0x000000331b337224 */ /* 0x000fe200078e0220 */
[----:B------:R-:W-:Y:S01]  /*d190*/  IABS R32, R134 ;  /* 0x0000008600207213 */ /* 0x000fe20000000000 */
[----:B------:R-:W-:Y:S02]  /*d1a0*/  IMAD.MOV R52, RZ, RZ, -R52 ;  /* 0x000000ffff347224 */ /* 0x000fe400078e0a34 */
[----:B------:R-:W-:Y:S02]  /*d1b0*/  VIADD R109, R31, 0xf ;  /* 0x0000000f1f6d7836 */ /* 0x000fe40000000000 */
[----:B------:R-:W-:Y:S02]  /*d1c0*/  IMAD.MOV R49, RZ, RZ, -R49 ;  /* 0x000000ffff317224 */ /* 0x000fe400078e0a31 */
[C---:B------:R-:W-:Y:S01]  /*d1d0*/  IMAD R52, R27.reuse, R52, R47 ;  /* 0x000000341b347224 */ /* 0x040fe200078e022f */
[----:B------:R-:W-:Y:S01]  /*d1e0*/  IABS R47, R109 ;  /* 0x0000006d002f7213 */ /* 0x000fe20000000000 */
[----:B------:R-:W-:-:S02]  /*d1f0*/  IMAD R49, R27, R49, R48 ;  /* 0x000000311b317224 */ /* 0x000fc400078e0230 */
[----:B------:R-:W-:-:S04]  /*d200*/  IMAD.HI.U32 R48, R30, R32, RZ ;  /* 0x000000201e307227 */ /* 0x000fc800078e00ff */
[C---:B------:R-:W-:Y:S02]  /*d210*/  VIADD R133, R31.reuse, 0x12 ;  /* 0x000000121f857836 */ /* 0x040fe40000000000 */
[----:B------:R-:W-:Y:S02]  /*d220*/  IMAD.MOV R48, RZ, RZ, -R48 ;  /* 0x000000ffff307224 */ /* 0x000fe400078e0a30 */
[----:B------:R-:W-:Y:S02]  /*d230*/  VIADD R131, R31, 0x13 ;  /* 0x000000131f837836 */ /* 0x000fe40000000000 */
[----:B------:R-:W-:Y:S01]  /*d240*/  IMAD.HI.U32 R50, R30, R47, RZ ;  /* 0x0000002f1e327227 */ /* 0x000fe200078e00ff */
[----:B------:R-:W-:-:S03]  /*d250*/  IABS R53, R133 ;  /* 0x0000008500357213 */ /* 0x000fc60000000000 */
[----:B------:R-:W-:Y:S01]  /*d260*/  IMAD R48, R27, R48, R32 ;  /* 0x000000301b307224 */ /* 0x000fe200078e0220 */
[----:B------:R-:W-:Y:S01]  /*d270*/  IABS R32, R131 ;  /* 0x0000008300207213 */ /* 0x000fe20000000000 */
[----:B------:R-:W-:-:S04]  /*d280*/  IMAD.MOV R50, RZ, RZ, -R50 ;  /* 0x000000ffff327224 */ /* 0x000fc800078e0a32 */
[----:B------:R-:W-:Y:S02]  /*d290*/  IMAD R50, R27, R50, R47 ;  /* 0x000000321b327224 */ /* 0x000fe400078e022f */
[----:B------:R-:W-:-:S04]  /*d2a0*/  IMAD.HI.U32 R47, R30, R53, RZ ;  /* 0x000000351e2f7227 */ /* 0x000fc800078e00ff */
[----:B------:R-:W-:-:S04]  /*d2b0*/  IMAD.HI.U32 R58, R30, R32, RZ ;  /* 0x000000201e3a7227 */ /* 0x000fc800078e00ff */
[----:B------:R-:W-:Y:S02]  /*d2c0*/  IMAD.MOV R47, RZ, RZ, -R47 ;  /* 0x000000ffff2f7224 */ /* 0x000fe400078e0a2f */
[C---:B------:R-:W-:Y:S02]  /*d2d0*/  VIADD R130, R31.reuse, 0x14 ;  /* 0x000000141f827836 */ /* 0x040fe40000000000 */
[----:B------:R-:W-:Y:S02]  /*d2e0*/  IMAD.MOV R58, RZ, RZ, -R58 ;  /* 0x000000ffff3a7224 */ /* 0x000fe400078e0a3a */
[----:B------:R-:W-:Y:S02]  /*d2f0*/  VIADD R117, R31, 0x15 ;  /* 0x000000151f757836 */ /* 0x000fe40000000000 */
[C---:B------:R-:W-:Y:S01]  /*d300*/  IMAD R47, R27.reuse, R47, R53 ;  /* 0x0000002f1b2f7224 */ /* 0x040fe200078e0235 */
[----:B------:R-:W-:Y:S01]  /*d310*/  IABS R53, R130 ;  /* 0x0000008200357213 */ /* 0x000fe20000000000 */
[----:B------:R-:W-:Y:S01]  /*d320*/  IMAD R58, R27, R58, R32 ;  /* 0x0000003a1b3a7224 */ /* 0x000fe200078e0220 */
[----:B------:R-:W-:-:S02]  /*d330*/  IABS R32, R117 ;  /* 0x0000007500207213 */ /* 0x000fc40000000000 */
[----:B------:R-:W-:Y:S01]  /*d340*/  ISETP.GT.U32.AND P3, PT, R27, R40, PT ;  /* 0x000000281b00720c */ /* 0x000fe20003f64070 */
        /* <DEDUP_REMOVED lines=8> */
[C---:B------:R-:W-:Y:S01]  /*d3d0*/  IMAD R56, R27.reuse, R56, R32 ;  /* 0x000000381b387224 */ /* 0x040fe200078e0220 */
[----:B------:R-:W-:Y:S01]  /*d3e0*/  IABS R32, R129 ;  /* 0x0000008100207213 */ /* 0x000fe20000000000 */
[----:B------:R-:W-:Y:S01]  /*d3f0*/  @!P3 IMAD.IADD R40, R40, 0x1, -R27 ;  /* 0x000000012828b824 */ /* 0x000fe200078e0a1b */
[----:B------:R-:W-:Y:S01]  /*d400*/  ISETP.GT.U32.AND P2, PT, R27, R39, PT ;  /* 0x000000271b00720c */ /* 0x000fe20003f44070 */
[----:B------:R-:W-:Y:S01]  /*d410*/  VIADD R128, R31, 0x18 ;  /* 0x000000181f807836 */ /* 0x000fe20000000000 */
[----:B------:R-:W-:Y:S01]  /*d420*/  ISETP.GT.U32.AND P3, PT, R27, R35, PT ;  /* 0x000000231b00720c */ /* 0x000fe20003f64070 */
[----:B------:R-:W-:-:S04]  /*d430*/  IMAD.HI.U32 R55, R30, R53, RZ ;  /* 0x000000351e377227 */ /* 0x000fc800078e00ff */
[----:B------:R-:W-:Y:S01]  /*d440*/  IMAD.HI.U32 R54, R30, R32, RZ ;  /* 0x000000201e367227 */ /* 0x000fe200078e00ff */
[----:B------:R-:W-:Y:S02]  /*d450*/  IABS R59, R128 ;  /* 0x00000080003b7213 */ /* 0x000fe40000000000 */
[----:B------:R-:W-:Y:S01]  /*d460*/  ISETP.GT.U32.AND P0, PT, R27, R38, PT ;  /* 0x000000261b00720c */ /* 0x000fe20003f04070 */
[----:B------:R-:W-:Y:S02]  /*d470*/  IMAD.MOV R55, RZ, RZ, -R55 ;  /* 0x000000ffff377224 */ /* 0x000fe400078e0a37 */
[----:B------:R-:W-:Y:S02]  /*d480*/  IMAD.MOV R54, RZ, RZ, -R54 ;  /* 0x000000ffff367224 */ /* 0x000fe400078e0a36 */
[----:B------:R-:W-:Y:S01]  /*d490*/  VIADD R116, R31, 0x19 ;  /* 0x000000191f747836 */ /* 0x000fe20000000000 */
[C---:B------:R-:W-:Y:S01]  /*d4a0*/  ISETP.GT.U32.AND P4, PT, R27.reuse, R34, PT ;  /* 0x000000221b00720c */ /* 0x040fe20003f84070 */
[----:B------:R-:W-:-:S02]  /*d4b0*/  IMAD R55, R27, R55, R53 ;  /* 0x000000371b377224 */ /* 0x000fc400078e0235 */
[----:B------:R-:W-:Y:S01]  /*d4c0*/  IMAD R54, R27, R54, R32 ;  /* 0x000000361b367224 */ /* 0x000fe200078e0220 */
[----:B------:R-:W-:Y:S01]  /*d4d0*/  IABS R32, R116 ;  /* 0x0000007400207213 */ /* 0x000fe20000000000 */
[----:B------:R-:W-:Y:S01]  /*d4e0*/  IMAD.HI.U32 R53, R30, R59, RZ ;  /* 0x0000003b1e357227 */ /* 0x000fe200078e00ff */
[----:B------:R0:W-:Y:S03]  /*d4f0*/  STS.U8 [R26+UR6+0x300], R63 ;  /* 0x0003003f1a007988 */ /* 0x0001e60008000006 */
[--C-:B------:R-:W-:Y:S01]  /*d500*/  @!P2 IMAD.IADD R39, R39, 0x1, -R27.reuse ;  /* 0x000000012727a824 */ /* 0x100fe200078e0a1b */
[----:B------:R-:W-:Y:S01]  /*d510*/  ISETP.GT.U32.AND P2, PT, R27, R46, PT ;  /* 0x0000002e1b00720c */ /* 0x000fe20003f44070 */
[----:B------:R-:W-:Y:S01]  /*d520*/  @!P3 IMAD.IADD R35, R35, 0x1, -R27 ;  /* 0x000000012323b824 */ /* 0x000fe200078e0a1b */
[----:B------:R-:W-:Y:S01]  /*d530*/  ISETP.GT.U32.AND P3, PT, R27, R42, PT ;  /* 0x0000002a1b00720c */ /* 0x000fe20003f64070 */
[----:B------:R-:W-:-:S02]  /*d540*/  IMAD.MOV R53, RZ, RZ, -R53 ;  /* 0x000000ffff357224 */ /* 0x000fc400078e0a35 */
[----:B------:R-:W-:Y:S02]  /*d550*/  VIADD R115, R31, 0x1a ;  /* 0x0000001a1f737836 */ /* 0x000fe40000000000 */
[----:B0-----:R-:W-:-:S04]  /*d560*/  IMAD.HI.U32 R63, R30, R32, RZ ;  /* 0x000000201e3f7227 */ /* 0x001fc800078e00ff */
[----:B------:R-:W-:Y:S01]  /*d570*/  IMAD R53, R27, R53, R59 ;  /* 0x000000351b357224 */ /* 0x000fe200078e023b */
[----:B------:R-:W-:Y:S01]  /*d580*/  IABS R59, R115 ;  /* 0x00000073003b7213 */ /* 0x000fe20000000000 */
[----:B------:R-:W-:Y:S02]  /*d590*/  IMAD.MOV R63, RZ, RZ, -R63 ;  /* 0x000000ffff3f7224 */ /* 0x000fe400078e0a3f */
[----:B------:R-:W-:Y:S02]  /*d5a0*/  VIADD R113, R31, 0x1b ;  /* 0x0000001b1f717836 */ /* 0x000fe40000000000 */
[--C-:B------:R-:W-:Y:S01]  /*d5b0*/  @!P0 IMAD.IADD R38, R38, 0x1, -R27.reuse ;  /* 0x0000000126268824 */ /* 0x100fe200078e0a1b */
[C---:B------:R-:W-:Y:S01]  /*d5c0*/  ISETP.GT.U32.AND P0, PT, R27.reuse, R45, PT ;  /* 0x0000002d1b00720c */ /* 0x040fe20003f04070 */
[----:B------:R0:W-:Y:S01]  /*d5d0*/  STS.U8 [R26+UR6+0x4300], R62 ;  /* 0x0043003e1a007988 */ /* 0x0001e20008000006 */
[C---:B------:R-:W-:Y:S01]  /*d5e0*/  IMAD R63, R27.reuse, R63, R32 ;  /* 0x0000003f1b3f7224 */ /* 0x040fe200078e0220 */
[----:B------:R-:W-:Y:S01]  /*d5f0*/  IABS R32, R113 ;  /* 0x0000007100207213 */ /* 0x000fe20000000000 */
[--C-:B------:R-:W-:Y:S01]  /*d600*/  @!P4 IMAD.IADD R34, R34, 0x1, -R27.reuse ;  /* 0x000000012222c824 */ /* 0x100fe200078e0a1b */
[C---:B------:R-:W-:Y:S01]  /*d610*/  ISETP.GT.U32.AND P4, PT, R27.reuse, R37, PT ;  /* 0x000000251b00720c */ /* 0x040fe20003f84070 */
[--C-:B------:R-:W-:Y:S01]  /*d620*/  @!P2 IMAD.IADD R46, R46, 0x1, -R27.reuse ;  /* 0x000000012e2ea824 */ /* 0x100fe200078e0a1b */
[----:B------:R-:W-:Y:S01]  /*d630*/  ISETP.GT.U32.AND P2, PT, R27, R41, PT ;  /* 0x000000291b00720c */ /* 0x000fe20003f44070 */
[----:B------:R-:W-:-:S02]  /*d640*/  @!P3 IMAD.IADD R42, R42, 0x1, -R27 ;  /* 0x000000012a2ab824 */ /* 0x000fc400078e0a1b */
[C---:B0-----:R-:W-:Y:S01]  /*d650*/  IMAD.HI.U32 R62, R30.reuse, R59, RZ ;  /* 0x0000003b1e3e7227 */ /* 0x041fe200078e00ff */
[----:B------:R-:W-:Y:S01]  /*d660*/  ISETP.GT.U32.AND P3, PT, R27, R49, PT ;  /* 0x000000311b00720c */ /* 0x000fe20003f64070 */
[----:B------:R0:W-:Y:S02]  /*d670*/  STS.U8 [R26+UR6+0x4b00], R61 ;  /* 0x004b003d1a007988 */ /* 0x0001e40008000006 */
[----:B------:R-:W-:Y:S02]  /*d680*/  IMAD.MOV R62, RZ, RZ, -R62 ;  /* 0x000000ffff3e7224 */ /* 0x000fe400078e0a3e */
[----:B------:R-:W-:Y:S02]  /*d690*/  VIADD R66, R31, 0x1f ;  /* 0x0000001f1f427836 */ /* 0x000fe40000000000 */
[----:B------:R-:W-:Y:S02]  /*d6a0*/  IMAD R62, R27, R62, R59 ;  /* 0x0000003e1b3e7224 */ /* 0x000fe400078e023b */
[----:B0-----:R-:W-:Y:S01]  /*d6b0*/  IMAD.HI.U32 R61, R30, R32, RZ ;  /* 0x000000201e3d7227 */ /* 0x001fe200078e00ff */
[----:B------:R-:W-:-:S03]  /*d6c0*/  IABS R59, R66 ;  /* 0x00000042003b7213 */ /* 0x000fc60000000000 */
[----:B------:R-:W-:Y:S02]  /*d6d0*/  IMAD.MOV R61, RZ, RZ, -R61 ;  /* 0x000000ffff3d7224 */ /* 0x000fe400078e0a3d */
[--C-:B------:R-:W-:Y:S01]  /*d6e0*/  @!P0 IMAD.IADD R45, R45, 0x1, -R27.reuse ;  /* 0x000000012d2d8824 */ /* 0x100fe200078e0a1b */
[C---:B------:R-:W-:Y:S01]  /*d6f0*/  ISETP.GT.U32.AND P0, PT, R27.reuse, R52, PT ;  /* 0x000000341b00720c */ /* 0x040fe20003f04070 */
[----:B------:R-:W-:Y:S02]  /*d700*/  IMAD R61, R27, R61, R32 ;  /* 0x0000003d1b3d7224 */ /* 0x000fe400078e0220 */
[----:B------:R-:W-:Y:S01]  /*d710*/  @!P4 IMAD.IADD R37, R37, 0x1, -R27 ;  /* 0x000000012525c824 */ /* 0x000fe200078e0a1b */
[----:B------:R-:W-:Y:S01]  /*d720*/  ISETP.GT.U32.AND P4, PT, R27, R44, PT ;  /* 0x0000002c1b00720c */ /* 0x000fe20003f84070 */
[----:B------:R-:W-:-:S04]  /*d730*/  IMAD.HI.U32 R32, R30, R59, RZ ;  /* 0x0000003b1e207227 */ /* 0x000fc800078e00ff */
[--C-:B------:R-:W-:Y:S01]  /*d740*/  @!P2 IMAD.IADD R41, R41, 0x1, -R27.reuse ;  /* 0x000000012929a824 */ /* 0x100fe200078e0a1b */
[----:B------:R-:W-:Y:S01]  /*d750*/  ISETP.GT.U32.AND P2, PT, R27, R48, PT ;  /* 0x000000301b00720c */ /* 0x000fe20003f44070 */
[--C-:B------:R-:W-:Y:S01]  /*d760*/  @!P3 IMAD.IADD R49, R49, 0x1, -R27.reuse ;  /* 0x000000013131b824 */ /* 0x100fe200078e0a1b */
[C---:B------:R-:W-:Y:S01]  /*d770*/  ISETP.GT.U32.AND P3, PT, R27.reuse, R56, PT ;  /* 0x000000381b00720c */ /* 0x040fe20003f64070 */
[----:B------:R-:W-:Y:S02]  /*d780*/  IMAD.MOV R32, RZ, RZ, -R32 ;  /* 0x000000ffff207224 */ /* 0x000fe400078e0a20 */
[----:B------:R-:W-:Y:S02]  /*d790*/  @!P0 IMAD.IADD R52, R52, 0x1, -R27 ;  /* 0x0000000134348824 */ /* 0x000fe400078e0a1b */
[C---:B------:R-:W-:Y:S01]  /*d7a0*/  IMAD R32, R27.reuse, R32, R59 ;  /* 0x000000201b207224 */ /* 0x040fe200078e023b */
[C---:B------:R-:W-:Y:S01]  /*d7b0*/  ISETP.GT.U32.AND P0, PT, R27.reuse, R47, PT ;  /* 0x0000002f1b00720c */ /* 0x040fe20003f04070 */
[----:B------:R-:W-:Y:S01]  /*d7c0*/  @!P4 IMAD.IADD R44, R44, 0x1, -R27 ;  /* 0x000000012c2cc824 */ /* 0x000fe200078e0a1b */
[----:B------:R-:W-:-:S02]  /*d7d0*/  ISETP.GT.U32.AND P4, PT, R27, R51, PT ;  /* 0x000000331b00720c */ /* 0x000fc40003f84070 */
[----:B------:R-:W-:Y:S01]  /*d7e0*/  ISETP.GT.U32.AND P5, PT, R27, R32, PT ;  /* 0x000000201b00720c */ /* 0x000fe20003fa4070 */
[----:B------:R-:W-:Y:S02]  /*d7f0*/  VIADD R94, R31, 0x1c ;  /* 0x0000001c1f5e7836 */ /* 0x000fe40000000000 */
[--C-:B------:R-:W-:Y:S01]  /*d800*/  @!P2 IMAD.IADD R48, R48, 0x1, -R27.reuse ;  /* 0x000000013030a824 */ /* 0x100fe200078e0a1b */
[C---:B------:R-:W-:Y:S01]  /*d810*/  ISETP.GT.U32.AND P2, PT, R27.reuse, R55, PT ;  /* 0x000000371b00720c */ /* 0x040fe20003f44070 */
[--C-:B------:R-:W-:Y:S01]  /*d820*/  @!P3 IMAD.IADD R56, R56, 0x1, -R27.reuse ;  /* 0x000000013838b824 */ /* 0x100fe200078e0a1b */
[----:B------:R-:W-:Y:S02]  /*d830*/  ISETP.GT.U32.AND P3, PT, R27, R62, PT ;  /* 0x0000003e1b00720c */ /* 0x000fe40003f64070 */
[----:B------:R-:W-:Y:S01]  /*d840*/  IABS R64, R94 ;  /* 0x0000005e00407213 */ /* 0x000fe20000000000 */
[--C-:B------:R-:W-:Y:S01]  /*d850*/  @!P0 IMAD.IADD R47, R47, 0x1, -R27.reuse ;  /* 0x000000012f2f8824 */ /* 0x100fe200078e0a1b */
[----:B------:R0:W-:Y:S01]  /*d860*/  STS.U8 [R26+UR6+0xf00], R60 ;  /* 0x000f003c1a007988 */ /* 0x0001e20008000006 */
[----:B------:R-:W-:Y:S01]  /*d870*/  ISETP.GT.U32.AND P0, PT, R27, R54, PT ;  /* 0x000000361b00720c */ /* 0x000fe20003f04070 */
[----:B------:R-:W-:-:S02]  /*d880*/  @!P4 IMAD.IADD R51, R51, 0x1, -R27 ;  /* 0x000000013333c824 */ /* 0x000fc400078e0a1b */
[----:B------:R-:W-:Y:S01]  /*d890*/  @!P5 IMAD.IADD R32, R32, 0x1, -R27 ;  /* 0x000000012020d824 */ /* 0x000fe200078e0a1b */
[C---:B------:R-:W-:Y:S02]  /*d8a0*/  ISETP.GT.U32.AND P5, PT, R27.reuse, R36, PT ;  /* 0x000000241b00720c */ /* 0x040fe40003fa4070 */
[----:B------:R-:W-:Y:S01]  /*d8b0*/  ISETP.GT.U32.AND P4, PT, R27, R58, PT ;  /* 0x0000003a1b00720c */ /* 0x000fe20003f84070 */
[----:B0-----:R-:W-:-:S04]  /*d8c0*/  IMAD.HI.U32 R60, R30, R64, RZ ;  /* 0x000000401e3c7227 */ /* 0x001fc800078e00ff */
[----:B------:R-:W-:Y:S02]  /*d8d0*/  IMAD.MOV R60, RZ, RZ, -R60 ;  /* 0x000000ffff3c7224 */ /* 0x000fe400078e0a3c */
[--C-:B------:R-:W-:Y:S01]  /*d8e0*/  @!P2 IMAD.IADD R55, R55, 0x1, -R27.reuse ;  /* 0x000000013737a824 */ /* 0x100fe200078e0a1b */
[C---:B------:R-:W-:Y:S01]  /*d8f0*/  ISETP.GT.U32.AND P2, PT, R27.reuse, R61, PT ;  /* 0x0000003d1b00720c */ /* 0x040fe20003f44070 */
[--C-:B------:R-:W-:Y:S01]  /*d900*/  @!P3 IMAD.IADD R62, R62, 0x1, -R27.reuse ;  /* 0x000000013e3eb824 */ /* 0x100fe200078e0a1b */
[C---:B------:R-:W-:Y:S01]  /*d910*/  ISETP.GT.U32.AND P3, PT, R27.reuse, R34, PT ;  /* 0x000000221b00720c */ /* 0x040fe20003f64070 */
[----:B------:R-:W-:Y:S02]  /*d920*/  IMAD R60, R27, R60, R64 ;  /* 0x0000003c1b3c7224 */ /* 0x000fe400078e0240 */
[----:B------:R-:W-:Y:S02]  /*d930*/  VIADD R112, R31, 0x1d ;  /* 0x0000001d1f707836 */ /* 0x000fe40000000000 */
[----:B------:R-:W-:Y:S01]  /*d940*/  @!P0 IMAD.IADD R54, R54, 0x1, -R27 ;  /* 0x0000000136368824 */ /* 0x000fe200078e0a1b */
[----:B------:R-:W-:-:S02]  /*d950*/  ISETP.GT.U32.AND P0, PT, R27, R60, PT ;  /* 0x0000003c1b00720c */ /* 0x000fc40003f04070 */
[----:B------:R-:W-:Y:S01]  /*d960*/  IABS R65, R112 ;  /* 0x0000007000417213 */ /* 0x000fe20000000000 */
[--C-:B------:R-:W-:Y:S01]  /*d970*/  @!P5 IMAD.IADD R36, R36, 0x1, -R27.reuse ;  /* 0x000000012424d824 */ /* 0x100fe200078e0a1b */
[C---:B------:R-:W-:Y:S01]  /*d980*/  ISETP.GT.U32.AND P5, PT, R27.reuse, R43, PT ;  /* 0x0000002b1b00720c */ /* 0x040fe20003fa4070 */
[----:B------:R-:W-:Y:S01]  /*d990*/  @!P4 IMAD.IADD R58, R58, 0x1, -R27 ;  /* 0x000000013a3ac824 */ /* 0x000fe200078e0a1b */
[----:B------:R-:W-:Y:S01]  /*d9a0*/  ISETP.GT.U32.AND P4, PT, R27, R53, PT ;  /* 0x000000351b00720c */ /* 0x000fe20003f84070 */
[----:B------:R-:W-:-:S04]  /*d9b0*/  IMAD.HI.U32 R59, R30, R65, RZ ;  /* 0x000000411e3b7227 */ /* 0x000fc800078e00ff */
[--C-:B------:R-:W-:Y:S01]  /*d9c0*/  @!P2 IMAD.IADD R61, R61, 0x1, -R27.reuse ;  /* 0x000000013d3da824 */ /* 0x100fe200078e0a1b */
[C---:B------:R-:W-:Y:S01]  /*d9d0*/  ISETP.GT.U32.AND P2, PT, R27.reuse, R32, PT ;  /* 0x000000201b00720c */ /* 0x040fe20003f44070 */
[----:B------:R-:W-:Y:S01]  /*d9e0*/  @!P3 IMAD.IADD R34, R34, 0x1, -R27 ;  /* 0x000000012222b824 */ /* 0x000fe200078e0a1b */
[C---:B------:R-:W-:Y:S01]  /*d9f0*/  ISETP.GT.U32.AND P3, PT, R27.reuse, R37, PT ;  /* 0x000000251b00720c */ /* 0x040fe20003f64070 */
[----:B------:R-:W-:Y:S02]  /*da00*/  IMAD.MOV R59, RZ, RZ, -R59 ;  /* 0x000000ffff3b7224 */ /* 0x000fe400078e0a3b */
[----:B------:R-:W-:Y:S01]  /*da10*/  @!P0 IMAD.IADD R60, R60, 0x1, -R27 ;  /* 0x000000013c3c8824 */ /* 0x000fe200078e0a1b */
[C---:B------:R-:W-:Y:S01]  /*da20*/  ISETP.GT.U32.AND P0, PT, R27.reuse, R40, PT ;  /* 0x000000281b00720c */ /* 0x040fe20003f04070 */
[----:B------:R-:W-:Y:S02]  /*da30*/  IMAD R59, R27, R59, R65 ;  /* 0x0000003b1b3b7224 */ /* 0x000fe400078e0241 */
[--C-:B------:R-:W-:Y:S01]  /*da40*/  @!P5 IMAD.IADD R43, R43, 0x1, -R27.reuse ;  /* 0x000000012b2bd824 */ /* 0x100fe200078e0a1b */
[----:B------:R-:W-:Y:S01]  /*da50*/  ISETP.GT.U32.AND P5, PT, R27, R50, PT ;  /* 0x000000321b00720c */ /* 0x000fe20003fa4070 */
[--C-:B------:R-:W-:Y:S01]  /*da60*/  @!P4 IMAD.IADD R53, R53, 0x1, -R27.reuse ;  /* 0x000000013535c824 */ /* 0x100fe200078e0a1b */
[C---:B------:R-:W-:Y:S01]  /*da70*/  ISETP.GT.U32.AND P4, PT, R27.reuse, R59, PT ;  /* 0x0000003b1b00720c */ /* 0x040fe20003f84070 */
[--C-:B------:R-:W-:Y:S01]  /*da80*/  @!P2 IMAD.IADD R32, R32, 0x1, -R27.reuse ;  /* 0x000000012020a824 */ /* 0x100fe200078e0a1b */
[----:B------:R-:W-:Y:S01]  /*da90*/  ISETP.GT.U32.AND P2, PT, R27, R36, PT ;  /* 0x000000241b00720c */ /* 0x000fe20003f44070 */
[----:B------:R-:W-:Y:S01]  /*daa0*/  @!P3 IMAD.IADD R37, R37, 0x1, -R27 ;  /* 0x000000012525b824 */ /* 0x000fe200078e0a1b */
[----:B------:R-:W-:-:S03]  /*dab0*/  ISETP.GT.U32.AND P3, PT, R27, R44, PT ;  /* 0x0000002c1b00720c */ /* 0x000fc60003f64070 */
[----:B------:R-:W-:Y:S01]  /*dac0*/  @!P0 IMAD.IADD R40, R40, 0x1, -R27 ;  /* 0x0000000128288824 */ /* 0x000fe200078e0a1b */
[----:B------:R-:W-:-:S03]  /*dad0*/  ISETP.GT.U32.AND P0, PT, R27, R35, PT ;  /* 0x000000231b00720c */ /* 0x000fc60003f04070 */
[--C-:B------:R-:W-:Y:S01]  /*dae0*/  @!P5 IMAD.IADD R50, R50, 0x1, -R27.reuse ;  /* 0x000000013232d824 */ /* 0x100fe200078e0a1b */
[----:B------:R-:W-:Y:S01]  /*daf0*/  ISETP.GT.U32.AND P5, PT, R27, R57, PT ;  /* 0x000000391b00720c */ /* 0x000fe20003fa4070 */
[--C-:B------:R-:W-:Y:S01]  /*db00*/  @!P4 IMAD.IADD R59, R59, 0x1, -R27.reuse ;  /* 0x000000013b3bc824 */ /* 0x100fe200078e0a1b */
[C---:B------:R-:W-:Y:S01]  /*db10*/  ISETP.GT.U32.AND P4, PT, R27.reuse, R39, PT ;  /* 0x000000271b00720c */ /* 0x040fe20003f84070 */
[--C-:B------:R-:W-:Y:S01]  /*db20*/  @!P2 IMAD.IADD R36, R36, 0x1, -R27.reuse ;  /* 0x000000012424a824 */ /* 0x100fe200078e0a1b */
[C---:B------:R-:W-:Y:S01]  /*db30*/  ISETP.GT.U32.AND P2, PT, R27.reuse, R43, PT ;  /* 0x0000002b1b00720c */ /* 0x040fe20003f44070 */
[--C-:B------:R-:W-:Y:S01]  /*db40*/  @!P3 IMAD.IADD R44, R44, 0x1, -R27.reuse ;  /* 0x000000012c2cb824 */ /* 0x100fe200078e0a1b */
[----:B------:R-:W-:Y:S01]  /*db50*/  ISETP.GT.U32.AND P3, PT, R27, R51, PT ;  /* 0x000000331b00720c */ /* 0x000fe20003f64070 */
[----:B------:R-:W-:Y:S01]  /*db60*/  VIADD R114, R31, 0x1e ;  /* 0x0000001e1f727836 */ /* 0x000fe20000000000 */
[----:B------:R-:W0:Y:S01]  /*db70*/  S2R R163, SR_CgaCtaId ;  /* 0x0000000000a37919 */ /* 0x000e220000008800 */
[----:B------:R-:W-:Y:S01]  /*db80*/  @!P0 IMAD.IADD R35, R35, 0x1, -R27 ;  /* 0x0000000123238824 */ /* 0x000fe200078e0a1b */
[----:B------:R-:W-:-:S02]  /*db90*/  ISETP.GT.U32.AND P0, PT, R27, R42, PT ;  /* 0x0000002a1b00720c */ /* 0x000fc40003f04070 */
[----:B------:R-:W-:Y:S01]  /*dba0*/  IABS R64, R114 ;  /* 0x0000007200407213 */ /* 0x000fe20000000000 */
[--C-:B------:R-:W-:Y:S01]  /*dbb0*/  @!P5 IMAD.IADD R57, R57, 0x1, -R27.reuse ;  /* 0x000000013939d824 */ /* 0x100fe200078e0a1b */
[----:B------:R-:W-:Y:S01]  /*dbc0*/  ISETP.GT.U32.AND P5, PT, R27, R63, PT ;  /* 0x0000003f1b00720c */ /* 0x000fe20003fa4070 */
        /* <DEDUP_REMOVED lines=8> */
[--C-:B------:R-:W-:Y:S02]  /*dc50*/  @!P0 IMAD.IADD R42, R42, 0x1, -R27.reuse ;  /* 0x000000012a2a8824 */ /* 0x100fe400078e0a1b */
[C---:B------:R-:W-:Y:S01]  /*dc60*/  IMAD R30, R27.reuse, R30, R64 ;  /* 0x0000001e1b1e7224 */ /* 0x040fe200078e0240 */
[----:B------:R-:W-:Y:S01]  /*dc70*/  ISETP.GT.U32.AND P0, PT, R27, R49, PT ;  /* 0x000000311b00720c */ /* 0x000fe20003f04070 */
[----:B------:R-:W-:-:S02]  /*dc80*/  @!P5 IMAD.IADD R63, R63, 0x1, -R27 ;  /* 0x000000013f3fd824 */ /* 0x000fc400078e0a1b */
[--C-:B------:R-:W-:Y:S01]  /*dc90*/  @!P4 IMAD.IADD R46, R46, 0x1, -R27.reuse ;  /* 0x000000012e2ec824 */ /* 0x100fe200078e0a1b */
[C---:B------:R-:W-:Y:S01]  /*dca0*/  ISETP.GT.U32.AND P5, PT, R27.reuse, R30, PT ;  /* 0x0000001e1b00720c */ /* 0x040fe20003fa4070 */
[--C-:B------:R-:W-:Y:S01]  /*dcb0*/  @!P2 IMAD.IADD R50, R50, 0x1, -R27.reuse ;  /* 0x000000013232a824 */ /* 0x100fe200078e0a1b */
[C---:B------:R-:W-:Y:S01]  /*dcc0*/  ISETP.GT.U32.AND P4, PT, R27.reuse, R41, PT ;  /* 0x000000291b00720c */ /* 0x040fe20003f84070 */
[--C-:B------:R-:W-:Y:S01]  /*dcd0*/  @!P3 IMAD.IADD R58, R58, 0x1, -R27.reuse ;  /* 0x000000013a3ab824 */ /* 0x100fe200078e0a1b */
[C---:B------:R-:W-:Y:S02]  /*dce0*/  ISETP.GT.U32.AND P2, PT, R27.reuse, R57, PT ;  /* 0x000000391b00720c */ /* 0x040fe40003f44070 */
[----:B------:R-:W-:Y:S02]  /*dcf0*/  ISETP.GT.U32.AND P3, PT, R27, R54, PT ;  /* 0x000000361b00720c */ /* 0x000fe40003f64070 */
[----:B0-----:R-:W-:Y:S01]  /*dd00*/  LOP3.LUT R163, R163, 0x1, RZ, 0xc0, !PT ;  /* 0x00000001a3a37812 */ /* 0x001fe200078ec0ff */
[----:B------:R-:W-:Y:S01]  /*dd10*/  @!P0 IMAD.IADD R49, R49, 0x1, -R27 ;  /* 0x0000000131318824 */ /* 0x000fe200078e0a1b */
[----:B------:R-:W-:Y:S01]  /*dd20*/  ISETP.GE.AND P0, PT, R31, RZ, PT ;  /* 0x000000ff1f00720c */ /* 0x000fe20003f06270 */
[----:B------:R-:W-:-:S02]  /*dd30*/  VIADD R31, R164, 0xffffffd9 ;  /* 0xffffffd9a41f7836 */ /* 0x000fc40000000000 */
[--C-:B------:R-:W-:Y:S01]  /*dd40*/  @!P5 IMAD.IADD R30, R30, 0x1, -R27.reuse ;  /* 0x000000011e1ed824 */ /* 0x100fe200078e0a1b */
[----:B------:R-:W-:Y:S01]  /*dd50*/  ISETP.GT.U32.AND P5, PT, R27, R38, PT ;  /* 0x000000261b00720c */ /* 0x000fe20003fa4070 */
[----:B------:R-:W-:Y:S02]  /*dd60*/  IMAD R67, R28, 0x26, RZ ;  /* 0x000000261c437824 */ /* 0x000fe400078e02ff */
[--C-:B------:R-:W-:Y:S01]  /*dd70*/  @!P4 IMAD.IADD R41, R41, 0x1, -R27.reuse ;  /* 0x000000012929c824 */ /* 0x100fe200078e0a1b */
[----:B------:R-:W-:Y:S01]  /*dd80*/  ISETP.GT.U32.AND P4, PT, R27, R48, PT ;  /* 0x000000301b00720c */ /* 0x000fe20003f84070 */
[----:B------:R-:W-:Y:S02]  /*dd90*/  IMAD R163, R163, 0x20, R132 ;  /* 0x00000020a3a37824 */ /* 0x000fe400078e0284 */
[--C-:B------:R-:W-:Y:S01]  /*dda0*/  @!P2 IMAD.IADD R57, R57, 0x1, -R27.reuse ;  /* 0x000000013939a824 */ /* 0x100fe200078e0a1b */
[----:B------:R-:W-:Y:S01]  /*ddb0*/  ISETP.GE.U32.AND P2, PT, R31, 0x7fffff5a, PT ;  /* 0x7fffff5a1f00780c */ /* 0x000fe20003f46070 */
[----:B------:R-:W-:Y:S01]  /*ddc0*/  @!P3 IMAD.IADD R54, R54, 0x1, -R27 ;  /* 0x000000013636b824 */ /* 0x000fe200078e0a1b */
[----:B------:R-:W-:Y:S01]  /*ddd0*/  SHF.R.S32.HI R31, RZ, 0x1f, R67 ;  /* 0x0000001fff1f7819 */ /* 0x000fe20000011443 */
[----:B------:R-:W-:Y:S01]  /*dde0*/  VIADD R163, R163, 0x1 ;  /* 0x00000001a3a37836 */ /* 0x000fe20000000000 */
[----:B------:R-:W-:Y:S01]  /*ddf0*/  IADD3 R138, P3, PT, R67, R0, RZ ;  /* 0x00000000438a7210 */ /* 0x000fe20007f7e0ff */
[----:B------:R-:W-:-:S04]  /*de00*/  @!P5 IMAD.IADD R38, R38, 0x1, -R27 ;  /* 0x000000012626d824 */ /* 0x000fc800078e0a1b */
[----:B------:R-:W-:Y:S01]  /*de10*/  IMAD.X R139, R31, 0x1, R2, P3 ;  /* 0x000000011f8b7824 */ /* 0x000fe200018e0602 */
[----:B------:R-:W-:Y:S02]  /*de20*/  ISETP.GE.AND P3, PT, R163, RZ, PT ;  /* 0x000000ffa300720c */ /* 0x000fe40003f66270 */
[----:B------:R-:W0:Y:S01]  /*de30*/  S2R R163, SR_CgaCtaId ;  /* 0x0000000000a37919 */ /* 0x000e220000008800 */
[C---:B------:R-:W-:Y:S01]  /*de40*/  ISETP.GT.U32.AND P5, PT, R27.reuse, R45, PT ;  /* 0x0000002d1b00720c */ /* 0x040fe20003fa4070 */
[--C-:B------:R-:W-:Y:S01]  /*de50*/  @!P4 IMAD.IADD R48, R48, 0x1, -R27.reuse ;  /* 0x000000013030c824 */ /* 0x100fe200078e0a1b */
[----:B------:R-:W-:Y:S01]  /*de60*/  ISETP.GT.U32.AND P4, PT, R27, R56, PT ;  /* 0x000000381b00720c */ /* 0x000fe20003f84070 */
[----:B------:R-:W1:Y:S10]  /*de70*/  S2R R162, SR_CgaCtaId ;  /* 0x0000000000a27919 */ /* 0x000e740000008800 */
[--C-:B------:R-:W-:Y:S01]  /*de80*/  @!P5 IMAD.IADD R45, R45, 0x1, -R27.reuse ;  /* 0x000000012d2dd824 */ /* 0x100fe200078e0a1b */
[C---:B------:R-:W-:Y:S01]  /*de90*/  ISETP.GT.U32.AND P5, PT, R27.reuse, R52, PT ;  /* 0x000000341b00720c */ /* 0x040fe20003fa4070 */
[----:B------:R-:W-:Y:S01]  /*dea0*/  @!P4 IMAD.IADD R56, R56, 0x1, -R27 ;  /* 0x000000013838c824 */ /* 0x000fe200078e0a1b */
[----:B------:R-:W-:-:S11]  /*deb0*/  ISETP.GT.U32.AND P4, PT, R27, R62, PT ;  /* 0x0000003e1b00720c */ /* 0x000fd60003f84070 */
[--C-:B------:R-:W-:Y:S01]  /*dec0*/  @!P5 IMAD.IADD R52, R52, 0x1, -R27.reuse ;  /* 0x000000013434d824 */ /* 0x100fe200078e0a1b */
[C---:B------:R-:W-:Y:S01]  /*ded0*/  ISETP.GT.U32.AND P5, PT, R27.reuse, R47, PT ;  /* 0x0000002f1b00720c */ /* 0x040fe20003fa4070 */
[----:B------:R-:W-:Y:S01]  /*dee0*/  @!P4 IMAD.IADD R62, R62, 0x1, -R27 ;  /* 0x000000013e3ec824 */ /* 0x000fe200078e0a1b */
[----:B------:R-:W-:Y:S02]  /*def0*/  ISETP.GT.U32.AND P4, PT, R27, R59, PT ;  /* 0x0000003b1b00720c */ /* 0x000fe40003f84070 */
[----:B0-----:R-:W-:-:S05]  /*df00*/  LOP3.LUT R163, R163, 0x1, RZ, 0xc0, !PT ;  /* 0x00000001a3a37812 */ /* 0x001fca00078ec0ff */
[----:B------:R-:W-:-:S04]  /*df10*/  IMAD R163, R163, 0x20, R132 ;  /* 0x00000020a3a37824 */ /* 0x000fc800078e0284 */
[----:B------:R-:W-:Y:S02]  /*df20*/  VIADD R163, R163, 0x2 ;  /* 0x00000002a3a37836 */ /* 0x000fe40000000000 */
[--C-:B------:R-:W-:Y:S01]  /*df30*/  @!P5 IMAD.IADD R47, R47, 0x1, -R27.reuse ;  /* 0x000000012f2fd824 */ /* 0x100fe200078e0a1b */
[----:B------:R-:W-:Y:S01]  /*df40*/  ISETP.GT.U32.AND P5, PT, R27, R55, PT ;  /* 0x000000371b00720c */ /* 0x000fe20003fa4070 */
[----:B------:R-:W-:Y:S01]  /*df50*/  @!P4 IMAD.IADD R59, R59, 0x1, -R27 ;  /* 0x000000013b3bc824 */ /* 0x000fe200078e0a1b */
[----:B------:R-:W-:Y:S02]  /*df60*/  ISETP.GE.AND P4, PT, R163, RZ, PT ;  /* 0x000000ffa300720c */ /* 0x000fe40003f86270 */
[----:B-1----:R-:W-:-:S05]  /*df70*/  LOP3.LUT R163, R162, 0x1, RZ, 0xc0, !PT ;  /* 0x00000001a2a37812 */ /* 0x002fca00078ec0ff */
[----:B------:R-:W-:-:S04]  /*df80*/  IMAD R163, R163, 0x20, R132 ;  /* 0x00000020a3a37824 */ /* 0x000fc800078e0284 */
[----:B------:R-:W-:Y:S02]  /*df90*/  VIADD R163, R163, 0x4 ;  /* 0x00000004a3a37836 */ /* 0x000fe40000000000 */
[----:B------:R-:W-:Y:S01]  /*dfa0*/  @!P5 IMAD.IADD R55, R55, 0x1, -R27 ;  /* 0x000000013737d824 */ /* 0x000fe200078e0a1b */
[----:B------:R-:W-:Y:S01]  /*dfb0*/  ISETP.GT.U32.AND P5, PT, R27, R63, PT ;  /* 0x0000003f1b00720c */ /* 0x000fe20003fa4070 */
[----:B------:R-:W-:Y:S01]  /*dfc0*/  @!P0 IMAD.MOV R34, RZ, RZ, -R34 ;  /* 0x000000ffff228224 */ /* 0x000fe200078e0a22 */
[----:B------:R-:W-:Y:S02]  /*dfd0*/  ISETP.GE.AND P0, PT, R163, RZ, PT ;  /* 0x000000ffa300720c */ /* 0x000fe40003f06270 */
[----:B------:R-:W0:Y:S01]  /*dfe0*/  S2R R163, SR_CgaCtaId ;  /* 0x0000000000a37919 */ /* 0x000e220000008800 */
[----:B------:R-:W-:Y:S01]  /*dff0*/  PRMT R69, RZ, 0x7610, R69 ;  /* 0x00007610ff457816 */ /* 0x000fe20000000045 */
[----:B------:R-:W-:Y:S02]  /*e000*/  @!P2 IMAD.MOV.U32 R64, RZ, RZ, R138 ;  /* 0x000000ffff40a224 */ /* 0x000fe400078e008a */
[----:B------:R-:W-:-:S05]  /*e010*/  @!P2 IMAD.MOV.U32 R65, RZ, RZ, R139 ;  /* 0x000000ffff41a224 */ /* 0x000fca00078e008b */
[----:B------:R1:W2:Y:S01]  /*e020*/  @!P2 LDG.E.U8 R69, desc[UR14][R64.64] ;  /* 0x0000000e4045a981 */ /* 0x0002a2000c1e1100 */
[----:B------:R-:W-:Y:S01]  /*e030*/  @!P5 IMAD.IADD R63, R63, 0x1, -R27 ;  /* 0x000000013f3fd824 */ /* 0x000fe200078e0a1b */
[----:B------:R-:W-:Y:S02]  /*e040*/  LOP3.LUT R162, R162, 0x1, RZ, 0xc0, !PT ;  /* 0x00000001a2a27812 */ /* 0x000fe400078ec0ff */
[----:B-1----:R-:W-:Y:S02]  /*e050*/  IADD3 R64, P5, PT, R67, R3, RZ ;  /* 0x0000000343407210 */ /* 0x002fe40007fbe0ff */
[----:B------:R-:W-:-:S03]  /*e060*/  ISETP.GT.U32.AND P6, PT, R27, R53, PT ;  /* 0x000000351b00720c */ /* 0x000fc60003fc4070 */
[----:B------:R-:W-:Y:S01]  /*e070*/  IMAD.X R31, R31, 0x1, R4, P5 ;  /* 0x000000011f1f7824 */ /* 0x000fe200028e0604 */
[----:B------:R-:W-:Y:S01]  /*e080*/  ISETP.GT.U32.AND P5, PT, R27, R30, PT ;  /* 0x0000001e1b00720c */ /* 0x000fe20003fa4070 */
[----:B------:R-:W-:-:S04]  /*e090*/  IMAD R162, R162, 0x20, R132 ;  /* 0x00000020a2a27824 */ /* 0x000fc800078e0284 */
[----:B------:R-:W-:-:S04]  /*e0a0*/  VIADD R162, R162, 0x3 ;  /* 0x00000003a2a27836 */ /* 0x000fc80000000000 */
[----:B------:R-:W-:Y:S01]  /*e0b0*/  @!P6 IMAD.IADD R53, R53, 0x1, -R27 ;  /* 0x000000013535e824 */ /* 0x000fe200078e0a1b */
[----:B------:R-:W-:-:S03]  /*e0c0*/  ISETP.GT.U32.AND P6, PT, R27, R61, PT ;  /* 0x0000003d1b00720c */ /* 0x000fc60003fc4070 */
[----:B------:R-:W-:Y:S01]  /*e0d0*/  @!P5 IMAD.IADD R30, R30, 0x1, -R27 ;  /* 0x000000011e1ed824 */ /* 0x000fe200078e0a1b */
[----:B------:R-:W-:Y:S02]  /*e0e0*/  ISETP.GE.AND P5, PT, R162, RZ, PT ;  /* 0x000000ffa200720c */ /* 0x000fe40003fa6270 */
[C---:B0-----:R-:W-:Y:S02]  /*e0f0*/  LOP3.LUT R162, R163.reuse, 0x1, RZ, 0xc0, !PT ;  /* 0x00000001a3a27812 */ /* 0x041fe400078ec0ff */
[----:B------:R-:W-:-:S05]  /*e100*/  LOP3.LUT R163, R163, 0x1, RZ, 0xc0, !PT ;  /* 0x00000001a3a37812 */ /* 0x000fca00078ec0ff */
[----:B------:R-:W-:-:S04]  /*e110*/  IMAD R163, R163, 0x20, R132 ;  /* 0x00000020a3a37824 */ /* 0x000fc800078e0284 */
[----:B------:R-:W-:Y:S01]  /*e120*/  VIADD R163, R163, 0x6 ;  /* 0x00000006a3a37836 */ /* 0x000fe20000000000 */
[----:B------:R-:W-:Y:S01]  /*e130*/  PRMT R68, RZ, 0x7610, R68 ;  /* 0x00007610ff447816 */ /* 0x000fe20000000044 */
[----:B------:R-:W-:Y:S01]  /*e140*/  @!P6 IMAD.IADD R61, R61, 0x1, -R27 ;  /* 0x000000013d3de824 */ /* 0x000fe200078e0a1b */
[----:B------:R-:W-:Y:S01]  /*e150*/  ISETP.GT.U32.AND P6, PT, R27, R60, PT ;  /* 0x0000003c1b00720c */ /* 0x000fe20003fc4070 */
[----:B------:R-:W-:Y:S01]  /*e160*/  @!P3 IMAD.MOV R40, RZ, RZ, -R40 ;  /* 0x000000ffff28b224 */ /* 0x000fe200078e0a28 */
[----:B------:R-:W-:Y:S01]  /*e170*/  ISETP.GE.AND P3, PT, R163, RZ, PT ;  /* 0x000000ffa300720c */ /* 0x000fe20003f66270 */
[----:B------:R-:W-:Y:S01]  /*e180*/  @!P2 IMAD.MOV.U32 R65, RZ, RZ, R31 ;  /* 0x000000ffff41a224 */ /* 0x000fe200078e001f */
[----:B------:R-:W0:Y:S04]  /*e190*/  S2R R163, SR_CgaCtaId ;  /* 0x0000000000a37919 */ /* 0x000e280000008800 */
[----:B------:R1:W2:Y:S01]  /*e1a0*/  @!P2 LDG.E.U8 R68, desc[UR14][R64.64] ;  /* 0x0000000e4044a981 */ /* 0x0002a2000c1e1100 */
[----:B------:R-:W-:-:S03]  /*e1b0*/  ISETP.GE.AND P2, PT, R66, RZ, PT ;  /* 0x000000ff4200720c */ /* 0x000fc60003f46270 */
[----:B------:R-:W-:Y:S01]  /*e1c0*/  STL [R1+0x3bc], R138 ;  /* 0x0003bc8a01007387 */ /* 0x000fe20000100800 */
[----:B------:R-:W-:-:S03]  /*e1d0*/  @!P6 IMAD.IADD R60, R60, 0x1, -R27 ;  /* 0x000000013c3ce824 */ /* 0x000fc600078e0a1b */
[----:B------:R-:W-:Y:S01]  /*e1e0*/  STL [R1+0x3b8], R139 ;  /* 0x0003b88b01007387 */ /* 0x000fe20000100800 */
[----:B------:R-:W-:-:S03]  /*e1f0*/  VIADD R27, R164, 0xffffffe0 ;  /* 0xffffffe0a41b7836 */ /* 0x000fc60000000000 */
[----:B------:R-:W-:Y:S04]  /*e200*/  STL [R1+0x3c4], R64 ;  /* 0x0003c44001007387 */ /* 0x000fe80000100800 */
[----:B------:R1:W-:Y:S01]  /*e210*/  STL [R1+0x3c0], R31 ;  /* 0x0003c01f01007387 */ /* 0x0003e20000100800 */
[----:B------:R-:W-:Y:S01]  /*e220*/  @!P2 IMAD.MOV R32, RZ, RZ, -R32 ;  /* 0x000000ffff20a224 */ /* 0x000fe200078e0a20 */
[----:B------:R-:W-:Y:S01]  /*e230*/  ISETP.GE.U32.AND P6, PT, R27, 0x7fffff61, PT ;  /* 0x7fffff611b00780c */ /* 0x000fe20003fc6070 */
[----:B-1----:R-:W-:Y:S02]  /*e240*/  IMAD R31, R28, 0x1f, RZ ;  /* 0x0000001f1c1f7824 */ /* 0x002fe400078e02ff */
[----:B------:R-:W-:-:S03]  /*e250*/  IMAD R162, R162, 0x20, R132 ;  /* 0x00000020a2a27824 */ /* 0x000fc600078e0284 */
[----:B------:R-:W-:Y:S02]  /*e260*/  SHF.R.S32.HI R27, RZ, 0x1f, R31 ;  /* 0x0000001fff1b7819 */ /* 0x000fe4000001141f */
[----:B------:R-:W-:Y:S01]  /*e270*/  IADD3 R64, P2, PT, R31, R0, RZ ;  /* 0x000000001f407210 */ /* 0x000fe20007f5e0ff */
[----:B------:R-:W-:-:S04]  /*e280*/  VIADD R162, R162, 0x5 ;  /* 0x00000005a2a27836 */ /* 0x000fc80000000000 */
[----:B------:R-:W-:Y:S01]  /*e290*/  IMAD.X R65, R27, 0x1, R2, P2 ;  /* 0x000000011b417824 */ /* 0x000fe200010e0602 */
[----:B------:R-:W-:-:S05]  /*e2a0*/  IADD3 R31, P2, PT, R31, R3, RZ ;  /* 0x000000031f1f7210 */ /* 0x000fca0007f5e0ff */
[----:B------:R-:W-:Y:S01]  /*e2b0*/  IMAD.X R27, R27, 0x1, R4, P2 ;  /* 0x000000011b1b7824 */ /* 0x000fe200010e0604 */
[----:B------:R-:W-:Y:S02]  /*e2c0*/  ISETP.GE.AND P2, PT, R162, RZ, PT ;  /* 0x000000ffa200720c */ /* 0x000fe40003f46270 */
[----:B0-----:R-:W-:-:S05]  /*e2d0*/  LOP3.LUT R162, R163, 0x1, RZ, 0xc0, !PT ;  /* 0x00000001a3a27812 */ /* 0x001fca00078ec0ff */
[----:B------:R-:W-:-:S04]  /*e2e0*/  IMAD R162, R162, 0x20, R132 ;  /* 0x00000020a2a27824 */ /* 0x000fc800078e0284 */
[----:B------:R-:W-:Y:S02]  /*e2f0*/  VIADD R162, R162, 0x7 ;  /* 0x00000007a2a27836 */ /* 0x000fe40000000000 */
[----:B------:R-:W-:-:S03]  /*e300*/  @!P4 IMAD.MOV R39, RZ, RZ, -R39 ;  /* 0x000000ffff27c224 */ /* 0x000fc600078e0a27 */
[----:B------:R-:W-:Y:S02]  /*e310*/  ISETP.GE.AND P4, PT, R162, RZ, PT ;  /* 0x000000ffa200720c */ /* 0x000fe40003f86270 */
[----:B------:R-:W0:Y:S01]  /*e320*/  S2R R162, SR_CgaCtaId ;  /* 0x0000000000a27919 */ /* 0x000e220000008800 */
[----:B------:R-:W-:Y:S01]  /*e330*/  PRMT R95, RZ, 0x7610, R95 ;  /* 0x00007610ff5f7816 */ /* 0x000fe2000000005f */
[----:B------:R1:W-:Y:S01]  /*e340*/  STL [R1+0x328], R64 ;  /* 0x0003284001007387 */ /* 0x0003e20000100800 */
[----:B------:R-:W-:-:S03]  /*e350*/  PRMT R97, RZ, 0x7610, R97 ;  /* 0x00007610ff617816 */ /* 0x000fc60000000061 */
[----:B------:R1:W-:Y:S04]  /*e360*/  STL [R1+0x324], R65 ;  /* 0x0003244101007387 */ /* 0x0003e80000100800 */
[----:B------:R1:W3:Y:S04]  /*e370*/  @!P6 LDG.E.U8 R95, desc[UR14][R64.64] ;  /* 0x0000000e405fe981 */ /* 0x0002e8000c1e1100 */
[----:B------:R4:W-:Y:S01]  /*e380*/  STL [R1+0x330], R31 ;  /* 0x0003301f01007387 */ /* 0x0009e20000100800 */
[----:B------:R-:W-:-:S03]  /*e390*/  LOP3.LUT R163, R163, 0x1, RZ, 0xc0, !PT ;  /* 0x00000001a3a37812 */ /* 0x000fc600078ec0ff */
[----:B------:R0:W-:Y:S01]  /*e3a0*/  STL [R1+0x32c], R27 ;  /* 0x00032c1b01007387 */ /* 0x0001e20000100800 */
[----:B-1----:R-:W-:Y:S02]  /*e3b0*/  @!P6 IMAD.MOV.U32 R64, RZ, RZ, R31 ;  /* 0x000000ffff40e224 */ /* 0x002fe400078e001f */
[----:B------:R-:W-:Y:S02]  /*e3c0*/  @!P6 IMAD.MOV.U32 R65, RZ, RZ, R27 ;  /* 0x000000ffff41e224 */ /* 0x000fe400078e001b */
[----:B----4-:R-:W-:Y:S02]  /*e3d0*/  IMAD R31, R28, 0x17, RZ ;  /* 0x000000171c1f7824 */ /* 0x010fe400078e02ff */
[----:B------:R-:W-:Y:S01]  /*e3e0*/  @!P3 IMAD.MOV R35, RZ, RZ, -R35 ;  /* 0x000000ffff23b224 */ /* 0x000fe200078e0a23 */
[----:B------:R1:W4:Y:S01]  /*e3f0*/  @!P6 LDG.E.U8 R97, desc[UR14][R64.64] ;  /* 0x0000000e4061e981 */ /* 0x000322000c1e1100 */
[----:B0-----:R-:W-:Y:S02]  /*e400*/  VIADD R27, R164, 0xffffffe8 ;  /* 0xffffffe8a41b7836 */ /* 0x001fe40000000000 */
[----:B------:R-:W-:-:S03]  /*e410*/  IMAD R163, R163, 0x20, R132 ;  /* 0x00000020a3a37824 */ /* 0x000fc600078e0284 */
[----:B------:R-:W-:Y:S02]  /*e420*/  ISETP.GE.U32.AND P6, PT, R27, 0x7fffff69, PT ;  /* 0x7fffff691b00780c */ /* 0x000fe40003fc6070 */
[----:B------:R-:W-:Y:S02]  /*e430*/  SHF.R.S32.HI R27, RZ, 0x1f, R31 ;  /* 0x0000001fff1b7819 */ /* 0x000fe4000001141f */
[----:B-1----:R-:W-:Y:S01]  /*e440*/  IADD3 R64, P3, PT, R31, R0, RZ ;  /* 0x000000001f407210 */ /* 0x002fe20007f7e0ff */
[----:B------:R-:W-:-:S04]  /*e450*/  VIADD R163, R163, 0x8 ;  /* 0x00000008a3a37836 */ /* 0x000fc80000000000 */
[----:B------:R-:W-:Y:S01]  /*e460*/  IMAD.X R65, R27, 0x1, R2, P3 ;  /* 0x000000011b417824 */ /* 0x000fe200018e0602 */
[----:B------:R-:W-:Y:S01]  /*e470*/  IADD3 R31, P3, PT, R31, R3, RZ ;  /* 0x000000031f1f7210 */ /* 0x000fe20007f7e0ff */
[----:B------:R-:W-:Y:S01]  /*e480*/  @!P5 IMAD.MOV R38, RZ, RZ, -R38 ;  /* 0x000000ffff26d224 */ /* 0x000fe200078e0a26 */
[----:B------:R-:W-:Y:S01]  /*e490*/  PRMT R67, RZ, 0x7610, R67 ;  /* 0x00007610ff437816 */ /* 0x000fe20000000043 */
[----:B------:R-:W-:Y:S01]  /*e4a0*/  @!P4 IMAD.MOV R46, RZ, RZ, -R46 ;  /* 0x000000ffff2ec224 */ /* 0x000fe200078e0a2e */
[----:B------:R-:W-:Y:S01]  /*e4b0*/  ISETP.GE.AND P5, PT, R163, RZ, PT ;  /* 0x000000ffa300720c */ /* 0x000fe20003fa6270 */
[----:B------:R-:W-:Y:S01]  /*e4c0*/  IMAD.X R27, R27, 0x1, R4, P3 ;  /* 0x000000011b1b7824 */ /* 0x000fe200018e0604 */
[----:B------:R-:W-:Y:S01]  /*e4d0*/  ISETP.GE.AND P4, PT, R137, RZ, PT ;  /* 0x000000ff8900720c */ /* 0x000fe20003f86270 */
[----:B------:R0:W-:Y:S01]  /*e4e0*/  STL [R1+0x2a8], R64 ;  /* 0x0002a84001007387 */ /* 0x0001e20000100800 */
[----:B------:R-:W-:Y:S02]  /*e4f0*/  LOP3.LUT R163, R162, 0x1, RZ, 0xc0, !PT ;  /* 0x00000001a2a37812 */ /* 0x000fe400078ec0ff */
[----:B------:R-:W-:Y:S01]  /*e500*/  ISETP.GE.AND P3, PT, R93, RZ, PT ;  /* 0x000000ff5d00720c */ /* 0x000fe20003f66270 */
[----:B------:R1:W-:Y:S01]  /*e510*/  STL [R1+0x2a4], R65 ;  /* 0x0002a44101007387 */ /* 0x0003e20000100800 */
[----:B------:R-:W-:-:S03]  /*e520*/  PRMT R93, RZ, 0x7610, R93 ;  /* 0x00007610ff5d7816 */ /* 0x000fc6000000005d */
[----:B------:R0:W3:Y:S01]  /*e530*/  @!P6 LDG.E.U8 R67, desc[UR14][R64.64] ;  /* 0x0000000e4043e981 */ /* 0x0000e2000c1e1100 */
[----:B------:R-:W-:-:S03]  /*e540*/  IMAD R163, R163, 0x20, R132 ;  /* 0x00000020a3a37824 */ /* 0x000fc600078e0284 */
[----:B------:R1:W-:Y:S04]  /*e550*/  STL [R1+0x2b0], R31 ;  /* 0x0002b01f01007387 */ /* 0x0003e80000100800 */
[----:B------:R1:W-:Y:S01]  /*e560*/  STL [R1+0x2ac], R27 ;  /* 0x0002ac1b01007387 */ /* 0x0003e20000100800 */
[----:B0-----:R-:W-:Y:S02]  /*e570*/  @!P6 IMAD.MOV.U32 R64, RZ, RZ, R31 ;  /* 0x000000ffff40e224 */ /* 0x001fe400078e001f */
[----:B-1----:R-:W-:Y:S02]  /*e580*/  @!P6 IMAD.MOV.U32 R65, RZ, RZ, R27 ;  /* 0x000000ffff41e224 */ /* 0x002fe400078e001b */
[----:B------:R-:W-:Y:S02]  /*e590*/  IMAD R31, R28, 0xf, RZ ;  /* 0x0000000f1c1f7824 */ /* 0x000fe400078e02ff */
[----:B------:R-:W-:Y:S01]  /*e5a0*/  VIADD R163, R163, 0xa ;  /* 0x0000000aa3a37836 */ /* 0x000fe20000000000 */
[----:B------:R0:W3:Y:S01]  /*e5b0*/  @!P6 LDG.E.U8 R93, desc[UR14][R64.64] ;  /* 0x0000000e405de981 */ /* 0x0000e2000c1e1100 */
[----:B------:R-:W-:-:S02]  /*e5c0*/  VIADD R27, R164, 0xfffffff0 ;  /* 0xfffffff0a41b7836 */ /* 0x000fc40000000000 */
[----:B------:R-:W-:Y:S01]  /*e5d0*/  @!P5 IMAD.MOV R45, RZ, RZ, -R45 ;  /* 0x000000ffff2dd224 */ /* 0x000fe200078e0a2d */
[----:B------:R-:W-:Y:S02]  /*e5e0*/  ISETP.GE.AND P5, PT, R136, RZ, PT ;  /* 0x000000ff8800720c */ /* 0x000fe40003fa6270 */
[----:B------:R-:W-:Y:S01]  /*e5f0*/  ISETP.GE.U32.AND P6, PT, R27, 0x7fffff71, PT ;  /* 0x7fffff711b00780c */ /* 0x000fe20003fc6070 */
[----:B------:R-:W-:Y:S01]  /*e600*/  @!P4 IMAD.MOV R41, RZ, RZ, -R41 ;  /* 0x000000ffff29c224 */ /* 0x000fe200078e0a29 */
[----:B------:R-:W-:Y:S01]  /*e610*/  SHF.R.S32.HI R27, RZ, 0x1f, R31 ;  /* 0x0000001fff1b7819 */ /* 0x000fe2000001141f */
[----:B------:R-:W-:Y:S01]  /*e620*/  @!P2 IMAD.MOV R36, RZ, RZ, -R36 ;  /* 0x000000ffff24a224 */ /* 0x000fe200078e0a24 */
[----:B------:R-:W-:Y:S02]  /*e630*/  IADD3 R138, P4, PT, R31, R0, RZ ;  /* 0x000000001f8a7210 */ /* 0x000fe40007f9e0ff */
[----:B------:R-:W-:Y:S02]  /*e640*/  ISETP.GE.AND P2, PT, R163, RZ, PT ;  /* 0x000000ffa300720c */ /* 0x000fe40003f46270 */
[----:B------:R-:W-:Y:S01]  /*e650*/  LOP3.LUT R162, R162, 0x1, RZ, 0xc0, !PT ;  /* 0x00000001a2a27812 */ /* 0x000fe200078ec0ff */
[----:B------:R-:W-:Y:S01]  /*e660*/  IMAD.X R139, R27, 0x1, R2, P4 ;  /* 0x000000011b8b7824 */ /* 0x000fe200020e0602 */
[----:B------:R-:W-:-:S02]  /*e670*/  IADD3 R31, P4, PT, R31, R3, RZ ;  /* 0x000000031f1f7210 */ /* 0x000fc40007f9e0ff */
[----:B------:R-:W-:Y:S01]  /*e680*/  PRMT R66, RZ, 0x7610, R66 ;  /* 0x00007610ff427816 */ /* 0x000fe20000000042 */
[----:B------:R-:W-:Y:S02]  /*e690*/  IMAD R162, R162, 0x20, R132 ;  /* 0x00000020a2a27824 */ /* 0x000fe400078e0284 */
[----:B0-----:R-:W-:Y:S02]  /*e6a0*/  @!P6 IMAD.MOV.U32 R64, RZ, RZ, R138 ;  /* 0x000000ffff40e224 */ /* 0x001fe400078e008a */
[----:B------:R-:W-:Y:S02]  /*e6b0*/  @!P6 IMAD.MOV.U32 R65, RZ, RZ, R139 ;  /* 0x000000ffff41e224 */ /* 0x000fe400078e008b */
[----:B------:R-:W-:Y:S02]  /*e6c0*/  VIADD R162, R162, 0x9 ;  /* 0x00000009a2a27836 */ /* 0x000fe40000000000 */
[----:B------:R-:W-:Y:S02]  /*e6d0*/  IMAD.X R27, R27, 0x1, R4, P4 ;  /* 0x000000011b1b7824 */ /* 0x000fe400020e0604 */
[----:B------:R-:W-:Y:S01]  /*e6e0*/  @!P5 IMAD.MOV R52, RZ, RZ, -R52 ;  /* 0x000000ffff34d224 */ /* 0x000fe200078e0a34 */
[----:B------:R-:W-:Y:S01]  /*e6f0*/  ISETP.GE.AND P5, PT, R133, RZ, PT ;  /* 0x000000ff8500720c */ /* 0x000fe20003fa6270 */
[----:B------:R-:W-:Y:S01]  /*e700*/  STL [R1+0x228], R138 ;  /* 0x0002288a01007387 */ /* 0x000fe20000100800 */
[----:B------:R-:W-:Y:S01]  /*e710*/  @!P2 IMAD.MOV R43, RZ, RZ, -R43 ;  /* 0x000000ffff2ba224 */ /* 0x000fe200078e0a2b */
[----:B------:R-:W-:Y:S01]  /*e720*/  ISETP.GE.AND P2, PT, R109, RZ, PT ;  /* 0x000000ff6d00720c */ /* 0x000fe20003f46270 */
[----:B------:R-:W-:Y:S01]  /*e730*/  @!P3 IMAD.MOV R42, RZ, RZ, -R42 ;  /* 0x000000ffff2ab224 */ /* 0x000fe200078e0a2a */
[----:B------:R-:W-:Y:S01]  /*e740*/  STL [R1+0x224], R139 ;  /* 0x0002248b01007387 */ /* 0x000fe20000100800 */
[----:B------:R-:W-:Y:S01]  /*e750*/  @!P0 IMAD.MOV R37, RZ, RZ, -R37 ;  /* 0x000000ffff258224 */ /* 0x000fe200078e0a25 */
[----:B------:R-:W-:-:S02]  /*e760*/  ISETP.GE.AND P3, PT, R108, RZ, PT ;  /* 0x000000ff6c00720c */ /* 0x000fc40003f66270 */
[----:B------:R0:W4:Y:S01]  /*e770*/  @!P6 LDG.E.U8 R66, desc[UR14][R64.64] ;  /* 0x0000000e4042e981 */ /* 0x000122000c1e1100 */
[----:B------:R-:W-:Y:S01]  /*e780*/  ISETP.GE.AND P0, PT, R162, RZ, PT ;  /* 0x000000ffa200720c */ /* 0x000fe20003f06270 */
[----:B------:R-:W-:Y:S02]  /*e790*/  @!P6 IMAD.MOV.U32 R108, RZ, RZ, R31 ;  /* 0x000000ffff6ce224 */ /* 0x000fe400078e001f */
[----:B------:R1:W-:Y:S01]  /*e7a0*/  STL [R1+0x230], R31 ;  /* 0x0002301f01007387 */ /* 0x0003e20000100800 */
[----:B------:R-:W-:Y:S01]  /*e7b0*/  @!P6 IMAD.MOV.U32 R109, RZ, RZ, R27 ;  /* 0x000000ffff6de224 */ /* 0x000fe200078e001b */
[----:B------:R-:W-:Y:S02]  /*e7c0*/  ISETP.GE.AND P4, PT, R134, RZ, PT ;  /* 0x000000ff8600720c */ /* 0x000fe40003f86270 */
[----:B------:R1:W-:Y:S01]  /*e7d0*/  STL [R1+0x22c], R27 ;  /* 0x00022c1b01007387 */ /* 0x0003e20000100800 */
[----:B0-----:R-:W-:Y:S01]  /*e7e0*/  PRMT R65, RZ, 0x7610, R65 ;  /* 0x00007610ff417816 */ /* 0x001fe20000000041 */
[----:B-1----:R-:W-:-:S05]  /*e7f0*/  IMAD R31, R28, 0x7, RZ ;  /* 0x000000071c1f7824 */ /* 0x002fca00078e02ff */
[----:B------:R0:W4:Y:S01]  /*e800*/  @!P6 LDG.E.U8 R65, desc[UR14][R108.64] ;  /* 0x0000000e6c41e981 */ /* 0x000122000c1e1100 */
[----:B------:R-:W-:Y:S02]  /*e810*/  VIADD R27, R164, 0xfffffff8 ;  /* 0xfffffff8a41b7836 */ /* 0x000fe40000000000 */
[----:B------:R-:W-:-:S03]  /*e820*/  @!P5 IMAD.MOV R47, RZ, RZ, -R47 ;  /* 0x000000ffff2fd224 */ /* 0x000fc600078e0a2f */
[----:B------:R-:W-:Y:S02]  /*e830*/  ISETP.GE.U32.AND P6, PT, R27, 0x7fffff79, PT ;  /* 0x7fffff791b00780c */ /* 0x000fe40003fc6070 */
[----:B------:R-:W-:Y:S02]  /*e840*/  SHF.R.S32.HI R27, RZ, 0x1f, R31 ;  /* 0x0000001fff1b7819 */ /* 0x000fe4000001141f */
[----:B------:R-:W-:Y:S01]  /*e850*/  IADD3 R134, P5, PT, R31, R0, RZ ;  /* 0x000000001f867210 */ /* 0x000fe20007fbe0ff */
[----:B------:R-:W-:Y:S01]  /*e860*/  @!P0 IMAD.MOV R44, RZ, RZ, -R44 ;  /* 0x000000ffff2c8224 */ /* 0x000fe200078e0a2c */
[----:B------:R-:W-:Y:S01]  /*e870*/  ISETP.GE.AND P0, PT, R135, RZ, PT ;  /* 0x000000ff8700720c */ /* 0x000fe20003f06270 */
[----:B------:R-:W-:Y:S01]  /*e880*/  @!P4 IMAD.MOV R48, RZ, RZ, -R48 ;  /* 0x000000ffff30c224 */ /* 0x000fe200078e0a30 */
[----:B------:R-:W-:Y:S01]  /*e890*/  ISETP.GE.AND P4, PT, R96, RZ, PT ;  /* 0x000000ff6000720c */ /* 0x000fe20003f86270 */
[----:B------:R-:W-:Y:S01]  /*e8a0*/  IMAD.X R135, R27, 0x1, R2, P5 ;  /* 0x000000011b877824 */ /* 0x000fe200028e0602 */
[----:B------:R-:W-:-:S02]  /*e8b0*/  IADD3 R96, P5, PT, R31, R3, RZ ;  /* 0x000000031f607210 */ /* 0x000fc40007fbe0ff */
[----:B------:R-:W-:Y:S01]  /*e8c0*/  PRMT R64, RZ, 0x7610, R64 ;  /* 0x00007610ff407816 */ /* 0x000fe20000000040 */
[----:B0-----:R-:W-:Y:S02]  /*e8d0*/  @!P6 IMAD.MOV.U32 R108, RZ, RZ, R134 ;  /* 0x000000ffff6ce224 */ /* 0x001fe400078e0086 */
[----:B------:R-:W-:Y:S02]  /*e8e0*/  @!P6 IMAD.MOV.U32 R109, RZ, RZ, R135 ;  /* 0x000000ffff6de224 */ /* 0x000fe400078e0087 */
[----:B------:R-:W-:Y:S01]  /*e8f0*/  IMAD.X R27, R27, 0x1, R4, P5 ;  /* 0x000000011b1b7824 */ /* 0x000fe200028e0604 */
[----:B------:R-:W-:Y:S02]  /*e900*/  PRMT R31, RZ, 0x7610, R31 ;  /* 0x00007610ff1f7816 */ /* 0x000fe4000000001f */
[----:B------:R0:W4:Y:S02]  /*e910*/  @!P6 LDG.E.U8 R64, desc[UR14][R108.64] ;  /* 0x0000000e6c40e981 */ /* 0x000124000c1e1100 */
[----:B0-----:R-:W-:-:S02]  /*e920*/  @!P6 IMAD.MOV.U32 R108, RZ, RZ, R96 ;  /* 0x000000ffff6ce224 */ /* 0x001fc400078e0060 */
[----:B------:R-:W-:-:S05]  /*e930*/  @!P6 IMAD.MOV.U32 R109, RZ, RZ, R27 ;  /* 0x000000ffff6de224 */ /* 0x000fca00078e001b */
[----:B------:R0:W4:Y:S01]  /*e940*/  @!P6 LDG.E.U8 R31, desc[UR14][R108.64] ;  /* 0x0000000e6c1fe981 */ /* 0x000122000c1e1100 */
[----:B------:R-:W-:Y:S01]  /*e950*/  @!P0 IMAD.MOV R51, RZ, RZ, -R51 ;  /* 0x000000ffff338224 */ /* 0x000fe200078e0a33 */
[----:B------:R-:W-:Y:S02]  /*e960*/  ISETP.GE.AND P0, PT, R131, RZ, PT ;  /* 0x000000ff8300720c */ /* 0x000fe40003f06270 */
[----:B------:R-:W-:Y:S01]  /*e970*/  STL [R1+0x1a8], R134 ;  /* 0x0001a88601007387 */ /* 0x000fe20000100800 */
[----:B------:R-:W-:-:S03]  /*e980*/  ISETP.GE.AND P5, PT, R129, RZ, PT ;  /* 0x000000ff8100720c */ /* 0x000fc60003fa6270 */
[----:B------:R-:W-:Y:S07]  /*e990*/  STL [R1+0x1a4], R135 ;  /* 0x0001a48701007387 */ /* 0x000fee0000100800 */
[----:B------:R-:W-:Y:S01]  /*e9a0*/  @!P0 IMAD.MOV R58, RZ, RZ, -R58 ;  /* 0x000000ffff3a8224 */ /* 0x000fe200078e0a3a */
[----:B------:R-:W-:Y:S01]  /*e9b0*/  ISETP.GE.AND P0, PT, R128, RZ, PT ;  /* 0x000000ff8000720c */ /* 0x000fe20003f06270 */
[----:B------:R1:W-:Y:S04]  /*e9c0*/  STL [R1+0x1b0], R96 ;  /* 0x0001b06001007387 */ /* 0x0003e80000100800 */
[----:B------:R0:W-:Y:S01]  /*e9d0*/  STL [R1+0x1ac], R27 ;  /* 0x0001ac1b01007387 */ /* 0x0001e20000100800 */
[----:B-1----:R-:W-:-:S02]  /*e9e0*/  IMAD R96, R28, 0x7f, RZ ;  /* 0x0000007f1c607824 */ /* 0x002fc400078e02ff */
[----:B0-----:R-:W-:-:S05]  /*e9f0*/  VIADD R27, R164, 0xffffff80 ;  /* 0xffffff80a41b7836 */ /* 0x001fca0000000000 */
[----:B------:R-:W-:Y:S01]  /*ea00*/  @!P0 IMAD.MOV R53, RZ, RZ, -R53 ;  /* 0x000000ffff358224 */ /* 0x000fe200078e0a35 */
[----:B------:R-:W-:Y:S02]  /*ea10*/  IADD3 R108, P0, PT, R96, R0, RZ ;  /* 0x00000000606c7210 */ /* 0x000fe40007f1e0ff */
[----:B------:R-:W-:Y:S02]  /*ea20*/  ISETP.GE.U32.AND P6, PT, R27, 0x7fffff01, PT ;  /* 0x7fffff011b00780c */ /* 0x000fe40003fc6070 */
[----:B------:R-:W-:Y:S01]  /*ea30*/  SHF.R.S32.HI R27, RZ, 0x1f, R96 ;  /* 0x0000001fff1b7819 */ /* 0x000fe20000011460 */
[----:B------:R-:W-:Y:S01]  /*ea40*/  @!P2 IMAD.MOV R50, RZ, RZ, -R50 ;  /* 0x000000ffff32a224 */ /* 0x000fe200078e0a32 */
[----:B------:R-:W-:Y:S01]  /*ea50*/  ISETP.GE.AND P2, PT, R130, RZ, PT ;  /* 0x000000ff8200720c */ /* 0x000fe20003f46270 */
[----:B------:R-:W-:Y:S01]  /*ea60*/  @!P4 IMAD.MOV R55, RZ, RZ, -R55 ;  /* 0x000000ffff37c224 */ /* 0x000fe200078e0a37 */
[----:B------:R-:W-:Y:S01]  /*ea70*/  ISETP.GE.AND P4, PT, R113, RZ, PT ;  /* 0x000000ff7100720c */ /* 0x000fe20003f86270 */
[----:B------:R-:W-:Y:S01]  /*ea80*/  IMAD.X R109, R27, 0x1, R2, P0 ;  /* 0x000000011b6d7824 */ /* 0x000fe200000e0602 */
[----:B------:R-:W-:Y:S01]  /*ea90*/  IADD3 R113, P0, PT, R96, R3, RZ ;  /* 0x0000000360717210 */ /* 0x000fe20007f1e0ff */
[----:B------:R-:W-:Y:S01]  /*eaa0*/  @!P5 IMAD.MOV R54, RZ, RZ, -R54 ;  /* 0x000000ffff36d224 */ /* 0x000fe200078e0a36 */
[----:B------:R-:W-:-:S02]  /*eab0*/  ISETP.GE.AND P5, PT, R94, RZ, PT ;  /* 0x000000ff5e00720c */ /* 0x000fc40003fa6270 */
[----:B------:R-:W-:Y:S01]  /*eac0*/  PRMT R94, RZ, 0x7610, R94 ;  /* 0x00007610ff5e7816 */ /* 0x000fe2000000005e */
[----:B------:R-:W-:Y:S01]  /*ead0*/  IMAD.X R27, R27, 0x1, R4, P0 ;  /* 0x000000011b1b7824 */ /* 0x000fe200000e0604 */
[----:B------:R0:W-:Y:S01]  /*eae0*/  STL [R1+0x400], R108 ;  /* 0x0004006c01007387 */ /* 0x0001e20000100800 */
[----:B------:R-:W-:-:S03]  /*eaf0*/  PRMT R96, RZ, 0x7610, R96 ;  /* 0x00007610ff607816 */ /* 0x000fc60000000060 */
[----:B------:R1:W-:Y:S04]  /*eb00*/  STL [R1+0x3fc], R109 ;  /* 0x0003fc6d01007387 */ /* 0x0003e80000100800 */
[----:B------:R0:W4:Y:S01]  /*eb10*/  @!P6 LDG.E.U8 R94, desc[UR14][R108.64] ;  /* 0x0000000e6c5ee981 */ /* 0x000122000c1e1100 */
[----:B------:R-:W-:Y:S01]  /*eb20*/  @!P2 IMAD.MOV R57, RZ, RZ, -R57 ;  /* 0x000000ffff39a224 */ /* 0x000fe200078e0a39 */
[----:B------:R-:W-:Y:S01]  /*eb30*/  ISETP.GE.AND P2, PT, R116, RZ, PT ;  /* 0x000000ff7400720c */ /* 0x000fe20003f46270 */
[----:B------:R-:W-:Y:S02]  /*eb40*/  @!P3 IMAD.MOV R49, RZ, RZ, -R49 ;  /* 0x000000ffff31b224 */ /* 0x000fe400078e0a31 */
[----:B0-----:R-:W-:Y:S02]  /*eb50*/  @!P6 IMAD.MOV.U32 R108, RZ, RZ, R113 ;  /* 0x000000ffff6ce224 */ /* 0x001fe400078e0071 */
[----:B-1----:R-:W-:Y:S01]  /*eb60*/  @!P6 IMAD.MOV.U32 R109, RZ, RZ, R27 ;  /* 0x000000ffff6de224 */ /* 0x002fe200078e001b */
[----:B------:R-:W-:-:S04]  /*eb70*/  ISETP.GE.AND P3, PT, R117, RZ, PT ;  /* 0x000000ff7500720c */ /* 0x000fc80003f66270 */
[----:B------:R0:W4:Y:S01]  /*eb80*/  @!P6 LDG.E.U8 R96, desc[UR14][R108.64] ;  /* 0x0000000e6c60e981 */ /* 0x000122000c1e1100 */
[----:B------:R-:W-:Y:S02]  /*eb90*/  ISETP.GE.AND P6, PT, R114, RZ, PT ;  /* 0x000000ff7200720c */ /* 0x000fe40003fc6270 */
[----:B------:R-:W-:Y:S01]  /*eba0*/  @!P2 IMAD.MOV R63, RZ, RZ, -R63 ;  /* 0x000000ffff3fa224 */ /* 0x000fe200078e0a3f */
[----:B------:R-:W-:Y:S02]  /*ebb0*/  ISETP.GE.AND P0, PT, R112, RZ, PT ;  /* 0x000000ff7000720c */ /* 0x000fe40003f06270 */
[----:B--2---:R-:W-:Y:S02]  /*ebc0*/  ISETP.NE.AND P2, PT, R33, RZ, PT ;  /* 0x000000ff2100720c */ /* 0x004fe40003f45270 */
[----:B------:R-:W-:Y:S01]  /*ebd0*/  LOP3.LUT R33, RZ, R33, RZ, 0x33, !PT ;  /* 0x00000021ff217212 */ /* 0x000fe200078e33ff */
[----:B------:R-:W-:Y:S01]  /*ebe0*/  @!P3 IMAD.MOV R56, RZ, RZ, -R56 ;  /* 0x000000ffff38b224 */ /* 0x000fe200078e0a38 */
[----:B------:R-:W-:Y:S01]  /*ebf0*/  ISETP.GE.AND P3, PT, R115, RZ, PT ;  /* 0x000000ff7300720c */ /* 0x000fe20003f66270 */
[----:B------:R-:W-:Y:S03]  /*ec00*/  STL [R1+0x408], R113 ;  /* 0x0004087101007387 */ /* 0x000fe60000100800 */
[----:B------:R-:W-:Y:S01]  /*ec10*/  @!P6 IMAD.MOV R30, RZ, RZ, -R30 ;  /* 0x000000ffff1ee224 */ /* 0x000fe200078e0a1e */
[----:B------:R1:W-:Y:S01]  /*ec20*/  STL [R1+0x404], R27 ;  /* 0x0004041b01007387 */ /* 0x0003e20000100800 */
[----:B------:R-:W-:-:S02]  /*ec30*/  SEL R114, R33, R37, !P2 ;  /* 0x0000002521727207 */ /* 0x000fc40005000000 */
[C---:B------:R-:W-:Y:S02]  /*ec40*/  SEL R117, R33.reuse, R34, !P2 ;  /* 0x0000002221757207 */ /* 0x040fe40005000000 */
[----:B------:R-:W-:Y:S01]  /*ec50*/  SEL R37, R33, R30, !P2 ;  /* 0x0000001e21257207 */ /* 0x000fe20005000000 */
[C---:B------:R-:W-:Y:S01]  /*ec60*/  IMAD R30, R165.reuse, R29, RZ ;  /* 0x0000001da51e7224 */ /* 0x040fe200078e02ff */
[----:B-1----:R-:W-:Y:S01]  /*ec70*/  LOP3.LUT R27, R165, 0x70, RZ, 0x3c, !PT ;  /* 0x00000070a51b7812 */ /* 0x002fe200078e3cff */
[----:B------:R-:W-:Y:S01]  /*ec80*/  STS.U8 [R26+UR6+0x4f00], R92 ;  /* 0x004f005c1a007988 */ /* 0x000fe20008000006 */
[C---:B------:R-:W-:Y:S01]  /*ec90*/  SEL R34, R33.reuse, R39, !P2 ;  /* 0x0000002721227207 */ /* 0x040fe20005000000 */
[----:B------:R-:W-:Y:S01]  /*eca0*/  @!P0 IMAD.MOV R59, RZ, RZ, -R59 ;  /* 0x000000ffff3b8224 */ /* 0x000fe200078e0a3b */
[C---:B------:R-:W-:Y:S01]  /*ecb0*/  SEL R115, R33.reuse, R38, !P2 ;  /* 0x0000002621737207 */ /* 0x040fe20005000000 */
[----:B------:R-:W-:Y:S01]  /*ecc0*/  STS.U8 [R26+UR6+0x1300], R69 ;  /* 0x001300451a007988 */ /* 0x000fe20008000006 */
[C---:B------:R-:W-:Y:S01]  /*ecd0*/  SEL R39, R33.reuse, R36, !P2 ;  /* 0x0000002421277207 */ /* 0x040fe20005000000 */
[----:B------:R-:W-:Y:S01]  /*ece0*/  IMAD R36, R114, UR12, RZ ;  /* 0x0000000c72247c24 */ /* 0x000fe2000f8e02ff */
[C---:B------:R-:W-:Y:S01]  /*ecf0*/  SEL R38, R33.reuse, R32, !P2 ;  /* 0x0000002021267207 */ /* 0x040fe20005000000 */
[----:B------:R-:W-:Y:S01]  /*ed00*/  STS.U8 [R26+UR6+0x5300], R68 ;  /* 0x005300441a007988 */ /* 0x000fe20008000006 */
[----:B------:R-:W-:Y:S01]  /*ed10*/  SEL R113, R33, R46, !P2 ;  /* 0x0000002e21717207 */ /* 0x000fe20005000000 */
[----:B------:R-:W-:-:S02]  /*ed20*/  IMAD R32, R117, UR4, RZ ;  /* 0x0000000475207c24 */ /* 0x000fc4000f8e02ff */
        /* <DEDUP_REMOVED lines=21> */
[----:B------:R-:W-:Y:S01]  /*ee80*/  STS.U8 [R26+UR6+0x7f00], R72 ;  /* 0x007f00481a007988 */ /* 0x000fe20008000006 */
[----:B------:R-:W-:Y:S01]  /*ee90*/  @!P3 IMAD.MOV R62, RZ, RZ, -R62 ;  /* 0x000000ffff3eb224 */ /* 0x000fe200078e0a3e */
[C---:B0-----:R-:W-:Y:S01]  /*eea0*/  SEL R109, R33.reuse, R44, !P2 ;  /* 0x0000002c216d7207 */ /* 0x041fe20005000000 */
[----:B------:R-:W-:Y:S01]  /*eeb0*/  IMAD R34, R34, UR10, RZ ;  /* 0x0000000a22227c24 */ /* 0x000fe2000f8e02ff */
[C---:B------:R-:W-:Y:S01]  /*eec0*/  SEL R46, R33.reuse, R41, !P2 ;  /* 0x00000029212e7207 */ /* 0x040fe20005000000 */
[----:B---3--:R-:W-:Y:S01]  /*eed0*/  STS.U8 [R27+UR6+0xb80], R67 ;  /* 0x000b80431b007988 */ /* 0x008fe20008000006 */
[----:B------:R-:W-:Y:S01]  /*eee0*/  SEL R44, R33, R43, !P2 ;  /* 0x0000002b212c7207 */ /* 0x000fe20005000000 */
[----:B------:R-:W-:Y:S01]  /*eef0*/  IMAD R41, R113, UR17, RZ ;  /* 0x0000001171297c24 */ /* 0x000fe2000f8e02ff */
[----:B------:R-:W-:Y:S01]  /*ef00*/  SEL R112, R33, R45, !P2 ;  /* 0x0000002d21707207 */ /* 0x000fe20005000000 */
[----:B------:R-:W-:Y:S01]  /*ef10*/  IMAD R39, R39, UR13, RZ ;  /* 0x0000000d27277c24 */ /* 0x000fe2000f8e02ff */
[C---:B------:R-:W-:Y:S01]  /*ef20*/  SEL R108, R33.reuse, R52, !P2 ;  /* 0x00000034216c7207 */ /* 0x040fe20005000000 */
[----:B------:R-:W-:Y:S01]  /*ef30*/  IMAD R44, R44, UR23, RZ ;  /* 0x000000172c2c7c24 */ /* 0x000fe2000f8e02ff */
[----:B------:R-:W-:Y:S01]  /*ef40*/  SEL R116, R33, R40, !P2 ;  /* 0x0000002821747207 */ /* 0x000fe20005000000 */
[----:B------:R-:W-:-:S02]  /*ef50*/  @!P4 IMAD.MOV R61, RZ, RZ, -R61 ;  /* 0x000000ffff3dc224 */ /* 0x000fc400078e0a3d */
[----:B------:R-:W-:Y:S01]  /*ef60*/  @!P5 IMAD.MOV R60, RZ, RZ, -R60 ;  /* 0x000000ffff3cd224 */ /* 0x000fe200078e0a3c */
[C---:B------:R-:W-:Y:S01]  /*ef70*/  SEL R45, R33.reuse, R42, !P2 ;  /* 0x0000002a212d7207 */ /* 0x040fe20005000000 */
[----:B------:R-:W-:Y:S01]  /*ef80*/  IMAD R42, R112, UR21, RZ ;  /* 0x00000015702a7c24 */ /* 0x000fe2000f8e02ff */
[C---:B------:R-:W-:Y:S01]  /*ef90*/  SEL R52, R33.reuse, R51, !P2 ;  /* 0x0000003321347207 */ /* 0x040fe20005000000 */
[----:B------:R-:W-:Y:S01]  /*efa0*/  IMAD R51, R108, UR26, RZ ;  /* 0x0000001a6c337c24 */ /* 0x000fe2000f8e02ff */
[C---:B------:R-:W-:Y:S02]  /*efb0*/  SEL R49, R33.reuse, R49, !P2 ;  /* 0x0000003121317207 */ /* 0x040fe40005000000 */
[C---:B------:R-:W-:Y:S02]  /*efc0*/  SEL R40, R33.reuse, R35, !P2 ;  /* 0x0000002321287207 */ /* 0x040fe40005000000 */
[C---:B------:R-:W-:Y:S02]  /*efd0*/  SEL R50, R33.reuse, R50, !P2 ;  /* 0x0000003221327207 */ /* 0x040fe40005000000 */
[----:B------:R-:W-:-:S02]  /*efe0*/  SEL R48, R33, R48, !P2 ;  /* 0x0000003021307207 */ /* 0x000fc40005000000 */
[C---:B------:R-:W-:Y:S02]  /*eff0*/  SEL R47, R33.reuse, R47, !P2 ;  /* 0x0000002f212f7207 */ /* 0x040fe40005000000 */
[C---:B------:R-:W-:Y:S02]  /*f000*/  SEL R58, R33.reuse, R58, !P2 ;  /* 0x0000003a213a7207 */ /* 0x040fe40005000000 */
        /* <DEDUP_REMOVED lines=9> */
[----:B------:R-:W-:Y:S01]  /*f0a0*/  SEL R59, R33, R59, !P2 ;  /* 0x0000003b213b7207 */ /* 0x000fe20005000000 */
[----:B------:R-:W-:Y:S01]  /*f0b0*/  IMAD R33, R116, UR5, RZ ;  /* 0x0000000574217c24 */ /* 0x000fe2000f8e02ff */
[----:B----4-:R-:W-:Y:S01]  /*f0c0*/  STS.U8 [R27+UR6+0x780], R66 ;  /* 0x000780421b007988 */ /* 0x010fe20008000006 */
[----:B------:R-:W-:Y:S01]  /*f0d0*/  IMAD R45, R45, UR24, RZ ;  /* 0x000000182d2d7c24 */ /* 0x000fe2000f8e02ff */
[----:B------:R-:W0:Y:S01]  /*f0e0*/  LDC R116, c[0x0][0x3a0] ;  /* 0x0000e800ff747b82 */ /* 0x000e220000000800 */
[----:B------:R-:W-:-:S02]  /*f0f0*/  IMAD R49, R49, UR29, RZ ;  /* 0x0000001d31317c24 */ /* 0x000fc4000f8e02ff */
[----:B------:R-:W-:Y:S01]  /*f100*/  IMAD R35, R115, UR11, RZ ;  /* 0x0000000b73237c24 */ /* 0x000fe2000f8e02ff */
[----:B------:R-:W-:Y:S01]  /*f110*/  STS.U8 [R27+UR6+0x4780], R65 ;  /* 0x004780411b007988 */ /* 0x000fe20008000006 */
[----:B------:R-:W-:Y:S02]  /*f120*/  IMAD R52, R52, UR27, RZ ;  /* 0x0000001b34347c24 */ /* 0x000fe4000f8e02ff */
[----:B------:R-:W-:Y:S02]  /*f130*/  IMAD R58, R58, UR32, RZ ;  /* 0x000000203a3a7c24 */ /* 0x000fe4000f8e02ff */
[----:B------:R-:W-:Y:S02]  /*f140*/  IMAD R40, R40, UR16, RZ ;  /* 0x0000001028287c24 */ /* 0x000fe4000f8e02ff */
[----:B------:R-:W-:Y:S02]  /*f150*/  IMAD R48, R48, UR30, RZ ;  /* 0x0000001e30307c24 */ /* 0x000fe4000f8e02ff */
[----:B------:R-:W-:-:S02]  /*f160*/  IMAD R55, R55, UR35, RZ ;  /* 0x0000002337377c24 */ /* 0x000fc4000f8e02ff */
[----:B------:R-:W-:Y:S01]  /*f170*/  IMAD R43, R109, UR22, RZ ;  /* 0x000000166d2b7c24 */ /* 0x000fe2000f8e02ff */
[----:B------:R1:W-:Y:S02]  /*f180*/  STS.U8 [R27+UR6+0x4380], R31 ;  /* 0x0043801f1b007988 */ /* 0x0003e40008000006 */
[C---:B-1----:R-:W-:Y:S02]  /*f190*/  IADD3 R31, P0, PT, R30.reuse, UR18, RZ ;  /* 0x000000121e1f7c10 */ /* 0x042fe4000ff1e0ff */
[----:B------:R1:W-:Y:S01]  /*f1a0*/  STS.U8 [R27+UR6+0x380], R64 ;  /* 0x000380401b007988 */ /* 0x0003e20008000006 */
[----:B------:R-:W-:Y:S01]  /*f1b0*/  IMAD R57, R57, UR33, RZ ;  /* 0x0000002139397c24 */ /* 0x000fe2000f8e02ff */
[----:B------:R-:W2:Y:S01]  /*f1c0*/  LDCU UR18, c[0x0][0x3b0] ;  /* 0x00007600ff1277ac */ /* 0x000ea20008000800 */
[----:B------:R-:W-:Y:S02]  /*f1d0*/  LEA.HI.X.SX32 R30, R30, UR19, 0x1, P0 ;  /* 0x000000131e1e7c11 */ /* 0x000fe400080f0eff */
[----:B------:R-:W-:-:S02]  /*f1e0*/  IADD3 R67, P0, PT, R32, R31, RZ ;  /* 0x0000001f20437210 */ /* 0x000fc40007f1e0ff */
[-C--:B------:R-:W-:Y:S02]  /*f1f0*/  IADD3 R161, P3, PT, R36, R31.reuse, RZ ;  /* 0x0000001f24a17210 */ /* 0x080fe40007f7e0ff */
[-C--:B------:R-:W-:Y:S02]  /*f200*/  LEA.HI.X.SX32 R117, R32, R30.reuse, 0x1, P0 ;  /* 0x0000001e20757211 */ /* 0x080fe400000f0eff */
[-C--:B------:R-:W-:Y:S02]  /*f210*/  LEA.HI.X.SX32 R162, R36, R30.reuse, 0x1, P3 ;  /* 0x0000001e24a27211 */ /* 0x080fe400018f0eff */
[CC--:B------:R-:W-:Y:S02]  /*f220*/  IADD3 R84, P0, PT, R34.reuse, R31.reuse, RZ ;  /* 0x0000001f22547210 */ /* 0x0c0fe40007f1e0ff */
[----:B------:R-:W-:Y:S02]  /*f230*/  IADD3 R135, P3, PT, R41, R31, RZ ;  /* 0x0000001f29877210 */ /* 0x000fe40007f7e0ff */
[----:B------:R-:W-:-:S02]  /*f240*/  LEA.HI.X.SX32 R83, R34, R30, 0x1, P0 ;  /* 0x0000001e22537211 */ /* 0x000fc400000f0eff */
[-C--:B------:R-:W-:Y:S02]  /*f250*/  LEA.HI.X.SX32 R136, R41, R30.reuse, 0x1, P3 ;  /* 0x0000001e29887211 */ /* 0x080fe400018f0eff */
[CC--:B------:R-:W-:Y:S02]  /*f260*/  IADD3 R152, P0, PT, R39.reuse, R31.reuse, RZ ;  /* 0x0000001f27987210 */ /* 0x0c0fe40007f1e0ff */
[CC--:B------:R-:W-:Y:S02]  /*f270*/  IADD3 R86, P3, PT, R44.reuse, R31.reuse, RZ ;  /* 0x0000001f2c567210 */ /* 0x0c0fe40007f7e0ff */
[-C--:B------:R-:W-:Y:S02]  /*f280*/  LEA.HI.X.SX32 R153, R39, R30.reuse, 0x1, P0 ;  /* 0x0000001e27997211 */ /* 0x080fe400000f0eff */
[----:B------:R-:W-:Y:S02]  /*f290*/  LEA.HI.X.SX32 R85, R44, R30, 0x1, P3 ;  /* 0x0000001e2c557211 */ /* 0x000fe400018f0eff */
[----:B------:R-:W-:-:S02]  /*f2a0*/  IADD3 R66, P0, PT, R42, R31, RZ ;  /* 0x0000001f2a427210 */ /* 0x000fc40007f1e0ff */
[-C--:B------:R-:W-:Y:S02]  /*f2b0*/  IADD3 R150, P3, PT, R51, R31.reuse, RZ ;  /* 0x0000001f33967210 */ /* 0x080fe40007f7e0ff */
[-C--:B------:R-:W-:Y:S02]  /*f2c0*/  IADD3 R76, P2, PT, R33, R31.reuse, RZ ;  /* 0x0000001f214c7210 */ /* 0x080fe40007f5e0ff */
[-C--:B------:R-:W-:Y:S02]  /*f2d0*/  LEA.HI.X.SX32 R65, R42, R30.reuse, 0x1, P0 ;  /* 0x0000001e2a417211 */ /* 0x080fe400000f0eff */
[----:B------:R-:W-:Y:S02]  /*f2e0*/  LEA.HI.X.SX32 R151, R51, R30, 0x1, P3 ;  /* 0x0000001e33977211 */ /* 0x000fe400018f0eff */
[-C--:B------:R-:W-:Y:S02]  /*f2f0*/  IADD3 R68, P0, PT, R45, R31.reuse, RZ ;  /* 0x0000001f2d447210 */ /* 0x080fe40007f1e0ff */
[----:B------:R-:W-:-:S02]  /*f300*/  IADD3 R72, P3, PT, R49, R31, RZ ;  /* 0x0000001f31487210 */ /* 0x000fc40007f7e0ff */
[-C--:B------:R-:W-:Y:S02]  /*f310*/  LEA.HI.X.SX32 R75, R33, R30.reuse, 0x1, P2 ;  /* 0x0000001e214b7211 */ /* 0x080fe400010f0eff */
[-C--:B------:R-:W-:Y:S02]  /*f320*/  IADD3 R70, P2, PT, R35, R31.reuse, RZ ;  /* 0x0000001f23467210 */ /* 0x080fe40007f5e0ff */
[-C--:B------:R-:W-:Y:S02]  /*f330*/  LEA.HI.X.SX32 R71, R45, R30.reuse, 0x1, P0 ;  /* 0x0000001e2d477211 */ /* 0x080fe400000f0eff */
[----:B-1----:R-:W-:Y:S02]  /*f340*/  LEA.HI.X.SX32 R64, R49, R30, 0x1, P3 ;  /* 0x0000001e31407211 */ /* 0x002fe400018f0eff */
[-C--:B------:R-:W-:Y:S02]  /*f350*/  IADD3 R141, P0, PT, R52, R31.reuse, RZ ;  /* 0x0000001f348d7210 */ /* 0x080fe40007f1e0ff */
[----:B------:R-:W-:-:S02]  /*f360*/  IADD3 R92, P3, PT, R58, R31, RZ ;  /* 0x0000001f3a5c7210 */ /* 0x000fc40007f7e0ff */
[-C--:B------:R-:W-:Y:S02]  /*f370*/  LEA.HI.X.SX32 R91, R35, R30.reuse, 0x1, P2 ;  /* 0x0000001e235b7211 */ /* 0x080fe400010f0eff */
[-C--:B------:R-:W-:Y:S01]  /*f380*/  IADD3 R143, P2, PT, R40, R31.reuse, RZ ;  /* 0x0000001f288f7210 */ /* 0x080fe20007f5e0ff */
[----:B------:R-:W-:Y:S01]  /*f390*/  IMAD R63, R63, UR38, RZ ;  /* 0x000000263f3f7c24 */ /* 0x000fe2000f8e02ff */
[-C--:B------:R-:W-:Y:S02]  /*f3a0*/  LEA.HI.X.SX32 R142, R52, R30.reuse, 0x1, P0 ;  /* 0x0000001e348e7211 */ /* 0x080fe400000f0eff */
[-C--:B------:R-:W-:Y:S02]  /*f3b0*/  LEA.HI.X.SX32 R69, R58, R30.reuse, 0x1, P3 ;  /* 0x0000001e3a457211 */ /* 0x080fe400018f0eff */
[-C--:B------:R-:W-:Y:S02]  /*f3c0*/  IADD3 R80, P0, PT, R48, R31.reuse, RZ ;  /* 0x0000001f30507210 */ /* 0x080fe40007f1e0ff */
[----:B------:R-:W-:Y:S01]  /*f3d0*/  IADD3 R139, P3, PT, R55, R31, RZ ;  /* 0x0000001f378b7210 */ /* 0x000fe20007f7e0ff */
[----:B------:R-:W-:Y:S01]  /*f3e0*/  IMAD R46, R46, UR25, RZ ;  /* 0x000000192e2e7c24 */ /* 0x000fe2000f8e02ff */
[----:B------:R-:W-:-:S02]  /*f3f0*/  LEA.HI.X.SX32 R145, R40, R30, 0x1, P2 ;  /* 0x0000001e28917211 */ /* 0x000fc400010f0eff */
[-C--:B------:R-:W-:Y:S01]  /*f400*/  IADD3 R78, P2, PT, R43, R31.reuse, RZ ;  /* 0x0000001f2b4e7210 */ /* 0x080fe20007f5e0ff */
[----:B------:R-:W-:Y:S01]  /*f410*/  IMAD R54, R54, UR36, RZ ;  /* 0x0000002436367c24 */ /* 0x000fe2000f8e02ff */
[-C--:B------:R-:W-:Y:S01]  /*f420*/  LEA.HI.X.SX32 R79, R48, R30.reuse, 0x1, P0 ;  /* 0x0000001e304f7211 */ /* 0x080fe200000f0eff */
[----:B------:R-:W-:Y:S01]  /*f430*/  IMAD R60, R60, UR41, RZ ;  /* 0x000000293c3c7c24 */ /* 0x000fe2000f8e02ff */
[-C--:B------:R-:W-:Y:S02]  /*f440*/  LEA.HI.X.SX32 R140, R55, R30.reuse, 0x1, P3 ;  /* 0x0000001e378c7211 */ /* 0x080fe400018f0eff */
[-C--:B------:R-:W-:Y:S02]  /*f450*/  IADD3 R156, P0, PT, R57, R31.reuse, RZ ;  /* 0x0000001f399c7210 */ /* 0x080fe40007f1e0ff */
[----:B------:R-:W-:Y:S01]  /*f460*/  IADD3 R82, P3, PT, R63, R31, RZ ;  /* 0x0000001f3f527210 */ /* 0x000fe20007f7e0ff */
[----:B------:R-:W-:Y:S01]  /*f470*/  IMAD R50, R50, UR28, RZ ;  /* 0x0000001c32327c24 */ /* 0x000fe2000f8e02ff */
[----:B------:R-:W-:-:S02]  /*f480*/  LEA.HI.X.SX32 R77, R43, R30, 0x1, P2 ;  /* 0x0000001e2b4d7211 */ /* 0x000fc400010f0eff */
        /* <DEDUP_REMOVED lines=8> */
[-C--:B------:R-:W-:Y:S02]  /*f510*/  IADD3 R133, P2, PT, R50, R31.reuse, RZ ;  /* 0x0000001f32857210 */ /* 0x080fe40007f5e0ff */
[-C--:B------:R-:W-:Y:S02]  /*f520*/  LEA.HI.X.SX32 R131, R54, R30.reuse, 0x1, P0 ;  /* 0x0000001e36837211 */ /* 0x080fe400000f0eff */
[-C--:B------:R-:W-:Y:S01]  /*f530*/  LEA.HI.X.SX32 R155, R60, R30.reuse, 0x1, P3 ;  /* 0x0000001e3c9b7211 */ /* 0x080fe200018f0eff */
[----:B0-----:R-:W-:Y:S01]  /*f540*/  VIADD R60, R116, 0x7f ;  /* 0x0000007f743c7836 */ /* 0x001fe20000000000 */
[-C--:B------:R-:W-:Y:S01]  /*f550*/  IADD3 R90, P0, PT, R62, R31.reuse, RZ ;  /* 0x0000001f3e5a7210 */ /* 0x080fe20007f1e0ff */
[----:B------:R-:W-:Y:S01]  /*f560*/  IMAD R56, R56, UR34, RZ ;  /* 0x0000002238387c24 */ /* 0x000fe2000f8e02ff */
[----:B------:R-:W-:Y:S02]  /*f570*/  LEA.HI.X.SX32 R134, R50, R30, 0x1, P2 ;  /* 0x0000001e32867211 */ /* 0x000fe400010f0eff */
[----:B------:R-:W-:-:S02]  /*f580*/  IADD3 R88, P2, PT, R47, R31, RZ ;  /* 0x0000001f2f587210 */ /* 0x000fc40007f5e0ff */
[-C--:B------:R-:W-:Y:S02]  /*f590*/  LEA.HI.X.SX32 R89, R62, R30.reuse, 0x1, P0 ;  /* 0x0000001e3e597211 */ /* 0x080fe400000f0eff */
[----:B------:R-:W-:Y:S01]  /*f5a0*/  ISETP.GT.AND P0, PT, R60, 0x7f, PT ;  /* 0x0000007f3c00780c */ /* 0x000fe20003f04270 */
[----:B------:R-:W-:Y:S01]  /*f5b0*/  IMAD R53, R53, UR37, RZ ;  /* 0x0000002535357c24 */ /* 0x000fe2000f8e02ff */
[----:B------:R-:W-:Y:S02]  /*f5c0*/  LEA.HI.X.SX32 R87, R47, R30, 0x1, P2 ;  /* 0x0000001e2f577211 */ /* 0x000fe400010f0eff */
[CC--:B------:R-:W-:Y:S02]  /*f5d0*/  IADD3 R148, P2, PT, R56.reuse, R31.reuse, RZ ;  /* 0x0000001f38947210 */ /* 0x0c0fe40007f5e0ff */
[----:B------:R-:W-:Y:S01]  /*f5e0*/  ISETP.LT.AND P0, PT, R165, R116, P0 ;  /* 0x00000074a500720c */ /* 0x000fe20000701270 */
[----:B------:R-:W-:Y:S01]  /*f5f0*/  IMAD R61, R61, UR40, RZ ;  /* 0x000000283d3d7c24 */ /* 0x000fe2000f8e02ff */
[----:B------:R-:W-:Y:S01]  /*f600*/  LEA.HI.X.SX32 R149, R56, R30, 0x1, P2 ;  /* 0x0000001e38957211 */ /* 0x000fe200010f0eff */
[----:B------:R-:W-:Y:S01]  /*f610*/  IMAD R59, R59, UR42, RZ ;  /* 0x0000002a3b3b7c24 */ /* 0x000fe2000f8e02ff */
[----:B------:R-:W-:Y:S01]  /*f620*/  IADD3 R74, P2, PT, R53, R31, RZ ;  /* 0x0000001f354a7210 */ /* 0x000fe20007f5e0ff */
[----:B------:R-:W-:-:S02]  /*f630*/  IMAD R37, R37, UR43, RZ ;  /* 0x0000002b25257c24 */ /* 0x000fc4000f8e02ff */
[----:B--2---:R-:W-:Y:S01]  /*f640*/  IMAD R38, R38, UR18, RZ ;  /* 0x0000001226267c24 */ /* 0x004fe2000f8e02ff */
[-C--:B------:R-:W-:Y:S02]  /*f650*/  LEA.HI.X.SX32 R73, R53, R30.reuse, 0x1, P2 ;  /* 0x0000001e35497211 */ /* 0x080fe400010f0eff */
[-C--:B------:R-:W-:Y:S02]  /*f660*/  IADD3 R163, P2, PT, R61, R31.reuse, RZ ;  /* 0x0000001f3da37210 */ /* 0x080fe40007f5e0ff */
[-C--:B------:R-:W-:Y:S02]  /*f670*/  IADD3 R146, P4, PT, R59, R31.reuse, RZ ;  /* 0x0000001f3b927210 */ /* 0x080fe40007f9e0ff */
[-C--:B------:R-:W-:Y:S02]  /*f680*/  IADD3 R137, P5, PT, R37, R31.reuse, RZ ;  /* 0x0000001f25897210 */ /* 0x080fe40007fbe0ff */
[----:B------:R-:W-:Y:S01]  /*f690*/  IADD3 R128, P6, PT, R38, R31, RZ ;  /* 0x0000001f26807210 */ /* 0x000fe20007fde0ff */
[----:B------:R-:W-:Y:S01]  /*f6a0*/  @P0 IMAD.MOV.U32 R31, RZ, RZ, R117 ;  /* 0x000000ffff1f0224 */ /* 0x000fe200078e0075 */
[----:B------:R-:W-:-:S02]  /*f6b0*/  LEA.HI.X.SX32 R164, R61, R30, 0x1, P2 ;  /* 0x0000001e3da47211 */ /* 0x000fc400010f0eff */
[-C--:B------:R-:W-:Y:S02]  /*f6c0*/  LEA.HI.X.SX32 R147, R59, R30.reuse, 0x1, P4 ;  /* 0x0000001e3b937211 */ /* 0x080fe400020f0eff */
[-C--:B------:R-:W-:Y:S02]  /*f6d0*/  LEA.HI.X.SX32 R138, R37, R30.reuse, 0x1, P5 ;  /* 0x0000001e258a7211 */ /* 0x080fe400028f0eff */
[----:B------:R-:W-:Y:S01]  /*f6e0*/  LEA.HI.X.SX32 R129, R38, R30, 0x1, P6 ;  /* 0x0000001e26817211 */ /* 0x000fe200030f0eff */
[----:B------:R-:W-:Y:S01]  /*f6f0*/  @P0 IMAD.MOV.U32 R30, RZ, RZ, R67 ;  /* 0x000000ffff1e0224 */ /* 0x000fe200078e0043 */
[----:B------:R-:W-:Y:S01]  /*f700*/  PRMT R33, RZ, 0x7610, R33 ;  /* 0x00007610ff217816 */ /* 0x000fe20000000021 */
[----:B------:R-:W-:Y:S01]  /*f710*/  STS.U8 [R27+UR6+0x4b80], R93 ;  /* 0x004b805d1b007988 */ /* 0x000fe20008000006 */
[----:B------:R-:W-:-:S03]  /*f720*/  PRMT R32, RZ, 0x7610, R32 ;  /* 0x00007610ff207816 */ /* 0x000fc60000000020 */
[----:B------:R-:W-:Y:S04]  /*f730*/  STS.U8 [R27+UR6+0xf80], R95 ;  /* 0x000f805f1b007988 */ /* 0x000fe80008000006 */
[----:B------:R0:W2:Y:S01]  /*f740*/  @P0 LDG.E.U8 R33, desc[UR14][R30.64] ;  /* 0x0000000e1e210981 */ /* 0x0000a2000c1e1100 */
[----:B------:R-:W-:-:S03]  /*f750*/  @P0 IMAD.MOV.U32 R34, RZ, RZ, R72 ;  /* 0x000000ffff220224 */ /* 0x000fc600078e0048 */
[----:B------:R-:W-:Y:S01]  /*f760*/  STS.U8 [R27+UR6+0x4f80], R97 ;  /* 0x004f80611b007988 */ /* 0x000fe20008000006 */
[----:B0-----:R-:W-:Y:S02]  /*f770*/  @P0 IMAD.MOV.U32 R30, RZ, RZ, R66 ;  /* 0x000000ffff1e0224 */ /* 0x001fe400078e0042 */
[----:B------:R-:W-:Y:S02]  /*f780*/  @P0 IMAD.MOV.U32 R31, RZ, RZ, R65 ;  /* 0x000000ffff1f0224 */ /* 0x000fe400078e0041 */
[----:B------:R-:W-:-:S03]  /*f790*/  @P0 IMAD.MOV.U32 R35, RZ, RZ, R64 ;  /* 0x000000ffff230224 */ /* 0x000fc600078e0040 */
[----:B------:R0:W3:Y:S02]  /*f7a0*/  @P0 LDG.E.U8 R32, desc[UR14][R30.64] ;  /* 0x0000000e1e200981 */ /* 0x0000e4000c1e1100 */
[----:B0-----:R-:W-:Y:S02]  /*f7b0*/  PRMT R31, RZ, 0x7610, R31 ;  /* 0x00007610ff1f7816 */ /* 0x001fe4000000001f */
[----:B------:R-:W-:-:S04]  /*f7c0*/  PRMT R30, RZ, 0x7610, R30 ;  /* 0x00007610ff1e7816 */ /* 0x000fc8000000001e */
[----:B------:R0:W4:Y:S02]  /*f7d0*/  @P0 LDG.E.U8 R31, desc[UR14][R34.64] ;  /* 0x0000000e221f0981 */ /* 0x000124000c1e1100 */
[----:B0-----:R-:W-:Y:S02]  /*f7e0*/  @P0 IMAD.MOV.U32 R34, RZ, RZ, R74 ;  /* 0x000000ffff220224 */ /* 0x001fe400078e004a */
[----:B------:R-:W-:-:S05]  /*f7f0*/  @P0 IMAD.MOV.U32 R35, RZ, RZ, R73 ;  /* 0x000000ffff230224 */ /* 0x000fca00078e0049 */
[----:B------:R0:W2:Y:S01]  /*f800*/  @P0 LDG.E.U8 R30, desc[UR14][R34.64] ;  /* 0x0000000e221e0981 */ /* 0x0000a2000c1e1100 */
[----:B------:R-:W-:Y:S02]  /*f810*/  @P0 IMAD.MOV.U32 R36, RZ, RZ, R76 ;  /* 0x000000ffff240224 */ /* 0x000fe400078e004c */
[----:B------:R-:W-:Y:S01]  /*f820*/  @P0 IMAD.MOV.U32 R37, RZ, RZ, R75 ;  /* 0x000000ffff250224 */ /* 0x000fe200078e004b */
[----:B0-----:R-:W-:Y:S01]  /*f830*/  PRMT R35, RZ, 0x7610, R35 ;  /* 0x00007610ff237816 */ /* 0x001fe20000000023 */
[----:B------:R-:W-:Y:S02]  /*f840*/  @P0 IMAD.MOV.U32 R38, RZ, RZ, R78 ;  /* 0x000000ffff260224 */ /* 0x000fe400078e004e */
[----:B------:R-:W-:-:S03]  /*f850*/  @P0 IMAD.MOV.U32 R39, RZ, RZ, R77 ;  /* 0x000000ffff270224 */ /* 0x000fc600078e004d */
[----:B------:R0:W2:Y:S01]  /*f860*/  @P0 LDG.E.U8 R35, desc[UR14][R36.64] ;  /* 0x0000000e24230981 */ /* 0x0000a2000c1e1100 */
[----:B------:R-:W-:Y:S02]  /*f870*/  PRMT R47, RZ, 0x7610, R47 ;  /* 0x00007610ff2f7816 */ /* 0x000fe4000000002f */
[----:B0-----:R-:W-:-:S06]  /*f880*/  PRMT R37, RZ, 0x7610, R37 ;  /* 0x00007610ff257816 */ /* 0x001fcc0000000025 */
[----:B------:R0:W2:Y:S01]  /*f890*/  @P0 LDG.E.U8 R37, desc[UR14][R38.64] ;  /* 0x0000000e26250981 */ /* 0x0000a2000c1e1100 */
[----:B------:R-:W-:Y:S01]  /*f8a0*/  PRMT R42, RZ, 0x7610, R42 ;  /* 0x00007610ff2a7816 */ /* 0x000fe2000000002a */
[----:B0-----:R-:W-:Y:S02]  /*f8b0*/  @P0 IMAD.MOV.U32 R38, RZ, RZ, R80 ;  /* 0x000000ffff260224 */ /* 0x001fe400078e0050 */
[----:B------:R-:W-:-:S05]  /*f8c0*/  @P0 IMAD.MOV.U32 R39, RZ, RZ, R79 ;  /* 0x000000ffff270224 */ /* 0x000fca00078e004f */
        /* <DEDUP_REMOVED lines=24> */
[----:B------:R0:W3:Y:S01]  /*fa50*/  @P0 LDG.E.U8 R56, desc[UR14][R38.64] ;  /* 0x0000000e26380981 */ /* 0x0000e2000c1e1100 */
[----:B------:R-:W-:Y:S01]  /*fa60*/  PRMT R45, RZ, 0x7610, R45 ;  /* 0x00007610ff2d7816 */ /* 0x000fe2000000002d */
[----:B0-----:R-:W-:Y:S02]  /*fa70*/  @P0 IMAD.MOV.U32 R38, RZ, RZ, R68 ;  /* 0x000000ffff260224 */ /* 0x001fe400078e0044 */
[----:B------:R-:W-:-:S05]  /*fa80*/  @P0 IMAD.MOV.U32 R39, RZ, RZ, R71 ;  /* 0x000000ffff270224 */ /* 0x000fca00078e0047 */
[----:B------:R0:W4:Y:S01]  /*fa90*/  @P0 LDG.E.U8 R51, desc[UR14][R38.64] ;  /* 0x0000000e26330981 */ /* 0x000122000c1e1100 */
        /* <DEDUP_REMOVED lines=16> */
[----:B------:R-:W-:Y:S02]  /*fba0*/  @P0 IMAD.MOV.U32 R48, RZ, RZ, R154 ;  /* 0x000000ffff300224 */ /* 0x000fe400078e009a */
[----:B------:R-:W-:Y:S02]  /*fbb0*/  @P0 IMAD.MOV.U32 R49, RZ, RZ, R155 ;  /* 0x000000ffff310224 */ /* 0x000fe400078e009b */
[----:B0-----:R-:W-:Y:S02]  /*fbc0*/  @P0 IMAD.MOV.U32 R38, RZ, RZ, R156 ;  /* 0x000000ffff260224 */ /* 0x001fe400078e009c */
[----:B------:R-:W-:-:S05]  /*fbd0*/  @P0 IMAD.MOV.U32 R39, RZ, RZ, R157 ;  /* 0x000000ffff270224 */ /* 0x000fca00078e009d */
[----:B------:R0:W4:Y:S01]  /*fbe0*/  @P0 LDG.E.U8 R44, desc[UR14][R38.64] ;  /* 0x0000000e262c0981 */ /* 0x000122000c1e1100 */
[----:B------:R-:W-:Y:S02]  /*fbf0*/  PRMT R54, RZ, 0x7610, R54 ;  /* 0x00007610ff367816 */ /* 0x000fe40000000036 */
[----:B0-----:R-:W-:-:S06]  /*fc00*/  PRMT R39, RZ, 0x7610, R39 ;  /* 0x00007610ff277816 */ /* 0x001fcc0000000027 */
        /* <DEDUP_REMOVED lines=19> */
[----:B------:R-:W-:Y:S01]  /*fd40*/  @P0 IMAD.MOV.U32 R59, RZ, RZ, R145 ;  /* 0x000000ffff3b0224 */ /* 0x000fe200078e0091 */
[----:B------:R-:W-:Y:S04]  /*fd50*/  STS.U8 [R27+UR6+0x1380], R98 ;  /* 0x001380621b007988 */ /* 0x000fe80008000006 */
[----:B------:R0:W4:Y:S01]  /*fd60*/  @P0 LDG.E.U8 R53, desc[UR14][R58.64] ;  /* 0x0000000e3a350981 */ /* 0x000122000c1e1100 */
[----:B------:R-:W-:-:S03]  /*fd70*/  PRMT R34, RZ, 0x7610, R34 ;  /* 0x00007610ff227816 */ /* 0x000fc60000000022 */
[----:B------:R-:W-:Y:S04]  /*fd80*/  STS.U8 [R27+UR6+0x5380], R99 ;  /* 0x005380631b007988 */ /* 0x000fe80008000006 */
[----:B------:R-:W-:Y:S01]  /*fd90*/  STS.U8 [R27+UR6+0x1780], R100 ;  /* 0x001780641b007988 */ /* 0x000fe20008000006 */
[----:B0-----:R-:W-:Y:S02]  /*fda0*/  @P0 IMAD.MOV.U32 R58, RZ, RZ, R141 ;  /* 0x000000ffff3a0224 */ /* 0x001fe400078e008d */
[----:B------:R-:W-:Y:S01]  /*fdb0*/  @P0 IMAD.MOV.U32 R59, RZ, RZ, R142 ;  /* 0x000000ffff3b0224 */ /* 0x000fe200078e008e */
        /* <DEDUP_REMOVED lines=21> */
[----:B------:R-:W-:-:S03]  /*ff10*/  PRMT R36, RZ, 0x7610, R36 ;  /* 0x00007610ff247816 */ /* 0x000fc60000000024 */
[----:B--2---:R0:W-:Y:S04]  /*ff20*/  STS.U8 [R165+UR6+0x10000], R33 ;  /* 0x01000021a5007988 */ /* 0x0041e80008000006 */
[----:B---3--:R1:W-:Y:S04]  /*ff30*/  STS.U8 [R165+UR6+0x10400], R32 ;  /* 0x01040020a5007988 */ /* 0x0083e80008000006 */
[----:B------:R2:W3:Y:S01]  /*ff40*/  @P0 LDG.E.U8 R48, desc[UR14][R58.64] ;  /* 0x0000000e3a300981 */ /* 0x0004e2000c1e1100 */
[----:B0-----:R-:W-:Y:S02]  /*ff50*/  @P0 IMAD.MOV.U32 R33, RZ, RZ, R138 ;  /* 0x000000ffff210224 */ /* 0x001fe400078e008a */
[----:B-1----:R-:W-:Y:S01]  /*ff60*/  @P0 IMAD.MOV.U32 R32, RZ, RZ, R137 ;  /* 0x000000ffff200224 */ /* 0x002fe200078e0089 */
[----:B----4-:R0:W-:Y:S01]  /*ff70*/  STS.U8 [R165+UR6+0x10800], R31 ;  /* 0x0108001fa5007988 */ /* 0x0101e20008000006 */
[----:B--2---:R-:W-:-:S03]  /*ff80*/  @P0 IMAD.MOV.U32 R58, RZ, RZ, R139 ;  /* 0x000000ffff3a0224 */ /* 0x004fc600078e008b */
[----:B------:R1:W2:Y:S01]  /*ff90*/  @P0 LDG.E.U8 R34, desc[UR14][R32.64] ;  /* 0x0000000e20220981 */ /* 0x0002a2000c1e1100 */
[----:B------:R-:W-:-:S03]  /*ffa0*/  @P0 IMAD.MOV.U32 R59, RZ, RZ, R140 ;  /* 0x000000ffff3b0224 */ /* 0x000fc600078e008c */
[----:B------:R4:W-:Y:S01]  /*ffb0*/  STS.U8 [R165+UR6+0x10c00], R30 ;  /* 0x010c001ea5007988 */ /* 0x0009e20008000006 */
[----:B0-----:R-:W-:-:S03]  /*ffc0*/  @P0 IMAD.MOV.U32 R31, RZ, RZ, R134 ;  /* 0x000000ffff1f0224 */ /* 0x001fc600078e0086 */
[----:B------:R0:W2:Y:S01]  /*ffd0*/  @P0 LDG.E.U8 R36, desc[UR14][R58.64] ;  /* 0x0000000e3a240981 */ /* 0x0000a2000c1e1100 */
[----:B-1----:R-:W-:Y:S02]  /*ffe0*/  PRMT R32, RZ, 0x7610, R32 ;  /* 0x00007610ff207816 */ /* 0x002fe40000000020 */
[----:B------:R-:W-:Y:S01]  /*fff0*/  PRMT R33, RZ, 0x7610, R33 ;  /* 0x00007610ff217816 */ /* 0x000fe20000000021 */
[----:B----4-:R-:W-:Y:S02]  /*10000*/  @P0 IMAD.MOV.U32 R30, RZ, RZ, R133 ;  /* 0x000000ffff1e0224 */ /* 0x010fe400078e0085 */
[----:B0-----:R-:W-:-:S03]  /*10010*/  @P0 IMAD.MOV.U32 R58, RZ, RZ, R135 ;  /* 0x000000ffff3a0224 */ /* 0x001fc600078e0087 */
[----:B------:R0:W4:Y:S01]  /*10020*/  @P0 LDG.E.U8 R32, desc[UR14][R30.64] ;  /* 0x0000000e1e200981 */ /* 0x000122000c1e1100 */
[----:B------:R-:W-:-:S05]  /*10030*/  @P0 IMAD.MOV.U32 R59, RZ, RZ, R136 ;  /* 0x000000ffff3b0224 */ /* 0x000fca00078e0088 */
[----:B------:R1:W4:Y:S01]  /*10040*/  @P0 LDG.E.U8 R33, desc[UR14][R58.64] ;  /* 0x0000000e3a210981 */ /* 0x000322000c1e1100 */
[----:B0-----:R-:W-:Y:S01]  /*10050*/  PRMT R31, RZ, 0x7610, R31 ;  /* 0x00007610ff1f7816 */ /* 0x001fe2000000001f */
[----:B-1----:R-:W-:Y:S02]  /*10060*/  @P0 IMAD.MOV.U32 R58, RZ, RZ, R130 ;  /* 0x000000ffff3a0224 */ /* 0x002fe400078e0082 */
[----:B------:R-:W-:Y:S01]  /*10070*/  @P0 IMAD.MOV.U32 R59, RZ, RZ, R131 ;  /* 0x000000ffff3b0224 */ /* 0x000fe200078e0083 */
[----:B------:R-:W-:-:S04]  /*10080*/  PRMT R30, RZ, 0x7610, R30 ;  /* 0x00007610ff1e7816 */ /* 0x000fc8000000001e */
[----:B------:R0:W4:Y:S02]  /*10090*/  @P0 LDG.E.U8 R31, desc[UR14][R58.64] ;  /* 0x0000000e3a1f0981 */ /* 0x000124000c1e1100 */
[----:B0-----:R-:W-:Y:S02]  /*100a0*/  @P0 IMAD.MOV.U32 R58, RZ, RZ, R128 ;  /* 0x000000ffff3a0224 */ /* 0x001fe400078e0080 */
[----:B------:R-:W-:-:S05]  /*100b0*/  @P0 IMAD.MOV.U32 R59, RZ, RZ, R129 ;  /* 0x000000ffff3b0224 */ /* 0x000fca00078e0081 */
[----:B------:R-:W4:Y:S01]  /*100c0*/  @P0 LDG.E.U8 R30, desc[UR14][R58.64] ;  /* 0x0000000e3a1e0981 */ /* 0x000f22000c1e1100 */
[----:B------:R-:W0:Y:S03]  /*100d0*/  S2R R21, SR_TID.X ;  /* 0x0000000000157919 */ /* 0x000e260000002100 */
[----:B------:R1:W-:Y:S04]  /*100e0*/  STL [R1+0x410], R67 ;  /* 0x0004104301007387 */ /* 0x0003e80000100800 */
[----:B------:R1:W-:Y:S04]  /*100f0*/  STL [R1+0x418], R76 ;  /* 0x0004184c01007387 */ /* 0x0003e80000100800 */
[----:B------:R1:W-:Y:S04]  /*10100*/  STL [R1+0x40c], R117 ;  /* 0x00040c7501007387 */ /* 0x0003e80000100800 */
[----:B------:R1:W-:Y:S04]  /*10110*/  STL [R1+0x414], R75 ;  /* 0x0004144b01007387 */ /* 0x0003e80000100800 */
[----:B------:R1:W-:Y:S04]  /*10120*/  STL [R1+0x420], R84 ;  /* 0x0004205401007387 */ /* 0x0003e80000100800 */
[----:B------:R1:W-:Y:S04]  /*10130*/  STL [R1+0x428], R70 ;  /* 0x0004284601007387 */ /* 0x0003e80000100800 */
[----:B------:R1:W-:Y:S04]  /*10140*/  STL [R1+0x41c], R83 ;  /* 0x00041c5301007387 */ /* 0x0003e80000100800 */
[----:B------:R1:W-:Y:S01]  /*10150*/  STL [R1+0x430], R161 ;  /* 0x000430a101007387 */ /* 0x0003e20000100800 */
[----:B0-----:R-:W-:-:S03]  /*10160*/  LOP3.LUT R21, R21, 0x7f, RZ, 0xc0, !PT ;  /* 0x0000007f15157812 */ /* 0x001fc600078ec0ff */
[----:B------:R1:W-:Y:S04]  /*10170*/  STL [R1+0x424], R91 ;  /* 0x0004245b01007387 */ /* 0x0003e80000100800 */
[----:B------:R1:W-:Y:S04]  /*10180*/  STL [R1+0x42c], R162 ;  /* 0x00042ca201007387 */ /* 0x0003e80000100800 */
[----:B------:R1:W-:Y:S01]  /*10190*/  STL [R1+0x438], R152 ;  /* 0x0004389801007387 */ /* 0x0003e20000100800 */
[----:B------:R-:W-:-:S03]  /*101a0*/  LOP3.LUT R21, R21, 0x10, RZ, 0x3c, !PT ;  /* 0x0000001015157812 */ /* 0x000fc600078e3cff */
[----:B------:R1:W-:Y:S04]  /*101b0*/  STL [R1+0x440], R143 ;  /* 0x0004408f01007387 */ /* 0x0003e80000100800 */
        /* <DEDUP_REMOVED lines=8> */
[----:B------:R1:W-:Y:S04]  /*10240*/  STS.U8 [R21+UR6+0x10080], R35 ;  /* 0x0100802315007988 */ /* 0x0003e80008000006 */
[----:B------:R1:W-:Y:S04]  /*10250*/  STS.U8 [R21+UR6+0x10480], R37 ;  /* 0x0104802515007988 */ /* 0x0003e80008000006 */
[----:B------:R1:W-:Y:S04]  /*10260*/  STS.U8 [R21+UR6+0x10880], R47 ;  /* 0x0108802f15007988 */ /* 0x0003e80008000006 */
[----:B------:R1:W-:Y:S04]  /*10270*/  STS.U8 [R21+UR6+0x10c80], R42 ;  /* 0x010c802a15007988 */ /* 0x0003e80008000006 */
        /* <DEDUP_REMOVED lines=30> */
[----:B---3--:R1:W-:Y:S04]  /*10460*/  STS.U8 [R26+UR6+0x10700], R48 ;  /* 0x010700301a007988 */ /* 0x0083e80008000006 */
[----:B--2---:R1:W-:Y:S04]  /*10470*/  STS.U8 [R26+UR6+0x10f00], R34 ;  /* 0x010f00221a007988 */ /* 0x0043e80008000006 */
[----:B------:R1:W-:Y:S01]  /*10480*/  STS.U8 [R26+UR6+0x10b00], R36 ;  /* 0x010b00241a007988 */ /* 0x0003e20008000006 */
[----:B------:R-:W0:Y:S03]  /*10490*/  S2R R165, SR_CgaCtaId ;  /* 0x0000000000a57919 */ /* 0x000e260000008800 */
[----:B----4-:R1:W-:Y:S04]  /*104a0*/  STS.U8 [R27+UR6+0x10780], R32 ;  /* 0x010780201b007988 */ /* 0x0103e80008000006 */
[----:B------:R1:W-:Y:S04]  /*104b0*/  STS.U8 [R27+UR6+0x10380], R33 ;  /* 0x010380211b007988 */ /* 0x0003e80008000006 */
[----:B------:R1:W-:Y:S04]  /*104c0*/  STL [R1+0x48c], R64 ;  /* 0x00048c4001007387 */ /* 0x0003e80000100800 */
[----:B------:R1:W-:Y:S04]  /*104d0*/  STL [R1+0x498], R80 ;  /* 0x0004985001007387 */ /* 0x0003e80000100800 */
[----:B------:R1:W-:Y:S04]  /*104e0*/  STS.U8 [R27+UR6+0x10b80], R31 ;  /* 0x010b801f1b007988 */ /* 0x0003e80008000006 */
[----:B------:R1:W-:Y:S04]  /*104f0*/  STL [R1+0x4a0], R88 ;  /* 0x0004a05801007387 */ /* 0x0003e80000100800 */
[----:B------:R1:W-:Y:S01]  /*10500*/  STS.U8 [R27+UR6+0x10f80], R30 ;  /* 0x010f801e1b007988 */ /* 0x0003e20008000006 */
[----:B------:R2:W-:Y:S06]  /*10510*/  MEMBAR.ALL.CTA ;  /* 0x0000000000007992 */ /* 0x0005ec0000008000 */
[----:B--2---:R-:W2:Y:S04]  /*10520*/  FENCE.VIEW.ASYNC.S ;  /* 0x00000000000073c6 */ /* 0x004ea80000000000 */
        /* <DEDUP_REMOVED lines=15> */
[----:B--2---:R-:W-:Y:S06]  /*10620*/  BAR.SYNC.DEFER_BLOCKING 0x0 ;  /* 0x0000000000007b1d */ /* 0x004fec0000010000 */
[----:B------:R1:W-:Y:S04]  /*10630*/  STL [R1+0x4d4], R81 ;  /* 0x0004d45101007387 */ /* 0x0003e80000100800 */
[----:B------:R1:W-:Y:S04]  /*10640*/  STL [R1+0x4dc], R90 ;  /* 0x0004dc5a01007387 */ /* 0x0003e80000100800 */
[----:B------:R1:W-:Y:S04]  /*10650*/  STL [R1+0x4e0], R163 ;  /* 0x0004e0a301007387 */ /* 0x0003e80000100800 */
[----:B------:R1:W-:Y:S04]  /*10660*/  STL [R1+0x4e4], R154 ;  /* 0x0004e49a01007387 */ /* 0x0003e80000100800 */
[----:B------:R1:W-:Y:S01]  /*10670*/  STL [R1+0x4e8], R146 ;  /* 0x0004e89201007387 */ /* 0x0003e20000100800 */
[----:B0-----:R-:W-:Y:S01]  /*10680*/  LOP3.LUT P0, RZ, R165, UR9, RZ, 0xfc, !PT ;  /* 0x00000009a5ff7c12 */ /* 0x001fe2000f80fcff */
[----:B------:R-:W-:-:S00]  /*10690*/  MEMBAR.ALL.CTA ;  /* 0x0000000000007992 */ /* 0x000fc00000008000 */
[----:B------:R-:W-:Y:S06]  /*106a0*/  MEMBAR.ALL.GPU ;  /* 0x0000000000007992 */ /* 0x000fec000000a000 */
[----:B------:R-:W-:-:S00]  /*106b0*/  ERRBAR ;  /* 0x00000000000079ab */ /* 0x000fc00000000000 */
[----:B------:R-:W-:Y:S08]  /*106c0*/  CGAERRBAR ;  /* 0x00000000000075ab */ /* 0x000ff00000000000 */
[----:B------:R-:W-:Y:S01]  /*106d0*/  UCGABAR_ARV ;  /* 0x00000000000079c7 */ /* 0x000fe20008000000 */
[----:B------:R1:W-:Y:S04]  /*106e0*/  STL [R1+0x4ec], R137 ;  /* 0x0004ec8901007387 */ /* 0x0003e80000100800 */
[----:B------:R1:W-:Y:S01]  /*106f0*/  STL [R1+0x390], R89 ;  /* 0x0003905901007387 */ /* 0x0003e20000100800 */
[----:B------:R-:W-:Y:S01]  /*10700*/  ISETP.LT.OR P2, PT, R60, 0x80, P0 ;  /* 0x000000803c00780c */ /* 0x000fe20000741670 */
[----:B------:R-:W-:-:S02]  /*10710*/  UCGABAR_WAIT ;  /* 0x0000000000007dc7 */ /* 0x000fc40008000000 */
[----:B------:R-:W-:Y:S04]  /*10720*/  CCTL.IVALL ;  /* 0x00000000ff00798f */ /* 0x000fe80002000000 */
[----:B------:R1:W-:Y:S04]  /*10730*/  STL [R1+0x3b0], R128 ;  /* 0x0003b08001007387 */ /* 0x0003e80000100800 */
[----:B------:R1:W-:Y:S04]  /*10740*/  STL [R1+0x3a0], R164 ;  /* 0x0003a0a401007387 */ /* 0x0003e80000100800 */
[----:B------:R1:W-:Y:S04]  /*10750*/  STL [R1+0x3a4], R155 ;  /* 0x0003a49b01007387 */ /* 0x0003e80000100800 */
[----:B------:R1:W-:Y:S04]  /*10760*/  STL [R1+0x3a8], R147 ;  /* 0x0003a89301007387 */ /* 0x0003e80000100800 */
[----:B------:R1:W-:Y:S04]  /*10770*/  STL [R1+0x3ac], R138 ;  /* 0x0003ac8a01007387 */ /* 0x0003e80000100800 */
[----:B------:R1:W-:Y:S01]  /*10780*/  STL [R1+0x394], R129 ;  /* 0x0003948101007387 */ /* 0x0003e20000100800 */
[----:B------:R-:W-:Y:S01]  /*10790*/  ISETP.GE.AND P3, PT, R60, 0x100, PT ;  /* 0x000001003c00780c */ /* 0x000fe20003f66270 */
[----:B------:R-:W-:-:S12]  /*107a0*/  @P2 BRA `(.L_x_12) ;  /* 0x0000000000d02947 */ /* 0x000fd80003800000 */
[----:B------:R-:W-:Y:S02]  /*107b0*/  USHF.R.U32.HI UR12, URZ, 0x4, UR6 ;  /* 0x00000004ff0c7899 */ /* 0x000fe40008011606 */
[----:B------:R-:W-:Y:S02]  /*107c0*/  UIADD3 UR9, UPT, UPT, UR6, 0x10000, URZ ;  /* 0x0001000006097890 */ /* 0x000fe4000fffe0ff */
[----:B------:R-:W-:Y:S02]  /*107d0*/  USGXT.U32 UR12, UR12, 0xe ;  /* 0x0000000e0c0c789a */ /* 0x000fe40008000000 */
[----:B------:R-:W-:Y:S02]  /*107e0*/  USHF.R.U32.HI UR9, URZ, 0x4, UR9 ;  /* 0x00000004ff097899 */ /* 0x000fe40008011609 */
[----:B------:R-:W-:Y:S02]  /*107f0*/  UIADD3 UR32, UP1, UPT, UR12, 0x100, URZ ;  /* 0x000001000c207890 */ /* 0x000fe4000ff3e0ff */
[----:B------:R-:W-:Y:S01]  /*10800*/  USGXT.U32 UR10, UR9, 0xe ;  /* 0x0000000e090a789a */ /* 0x000fe20008000000 */
[----:B------:R-:W-:Y:S01]  /*10810*/  UMOV UR4, URZ ;  /* 0x000000ff00047c82 */ /* 0x000fe20008000000 */
[----:B------:R-:W-:Y:S01]  /*10820*/  UMOV UR5, URZ ;  /* 0x000000ff00057c82 */ /* 0x000fe20008000000 */
[----:B------:R-:W-:-:S02]  /*10830*/  UIADD3.X UR33, UPT, UPT, UR4, 0x40004040, URZ, UP1, !UPT ;  /* 0x4000404004217890 */ /* 0x000fc40008ffe4ff */
[----:B------:R-:W-:Y:S02]  /*10840*/  UIADD3 UR34, UP1, UPT, UR10, 0x2, URZ ;  /* 0x000000020a227890 */ /* 0x000fe4000ff3e0ff */
[----:B------:R-:W-:Y:S02]  /*10850*/  UIADD3.64 UR18, UPT, UPT, UR32, 0x200, URZ ;  /* 0x0000020020127897 */ /* 0x000fe4000fffe0ff */
[----:B------:R-:W-:Y:S02]  /*10860*/  UIADD3.X UR35, UPT, UPT, UR5, 0x40004040, URZ, UP1, !UPT ;  /* 0x4000404005237890 */ /* 0x000fe40008ffe4ff */
[----:B------:R-:W-:Y:S02]  /*10870*/  UIADD3.64 UR4, UPT, UPT, UR32, 0x100, URZ ;  /* 0x0000010020047897 */ /* 0x000fe4000fffe0ff */
[----:B------:R-:W-:Y:S02]  /*10880*/  UIADD3.64 UR16, UPT, UPT, UR34, 0x2, URZ ;  /* 0x0000000222107897 */ /* 0x000fe4000fffe0ff */
[----:B------:R-:W-:-:S02]  /*10890*/  UIADD3.64 UR22, UPT, UPT, UR34, 0x4, URZ ;  /* 0x0000000422167897 */ /* 0x000fc4000fffe0ff */
[----:B------:R-:W-:Y:S02]  /*108a0*/  UIADD3 UR21, UPT, UPT, UR20, 0x40, URZ ;  /* 0x0000004014157890 */ /* 0x000fe4000fffe0ff */
[----:B------:R-:W-:Y:S02]  /*108b0*/  UIADD3.64 UR24, UPT, UPT, UR32, 0x300, URZ ;  /* 0x0000030020187897 */ /* 0x000fe4000fffe0ff */
[----:B------:R-:W-:Y:S02]  /*108c0*/  UIADD3 UR46, UPT, UPT, UR20, 0x40, URZ ;  /* 0x00000040142e7890 */ /* 0x000fe4000fffe0ff */
[----:B------:R-:W-:Y:S02]  /*108d0*/  UIADD3.64 UR26, UPT, UPT, UR32, 0x400, URZ ;  /* 0x00000400201a7897 */ /* 0x000fe4000fffe0ff */
[----:B------:R-:W-:Y:S02]  /*108e0*/  UIADD3 UR9, UPT, UPT, UR20, 0x40, URZ ;  /* 0x0000004014097890 */ /* 0x000fe4000fffe0ff */
[----:B------:R-:W-:Y:S01]  /*108f0*/  UIADD3.64 UR28, UPT, UPT, UR32, 0x500, URZ ;  /* 0x00000500201c7897 */ /* 0x000fe2000fffe0ff */
[----:B------:R-:W-:Y:S01]  /*10900*/  UMOV UR36, 0x0 ;  /* 0x0000000000247882 */ /* 0x000fe20000000000 */
[----:B------:R-:W-:Y:S01]  /*10910*/  UMOV UR37, 0x10108490 ;  /* 0x1010849000257882 */ /* 0x000fe20000000000 */
[----:B------:R-:W-:Y:S01]  /*10920*/  UIADD3 UR47, UPT, UPT, UR20, 0x40, URZ ;  /* 0x00000040142f7890 */ /* 0x000fe2000fffe0ff */
[----:B------:R-:W-:Y:S01]  /*10930*/  UMOV UR13, 0x40004040 ;  /* 0x40004040000d7882 */ /* 0x000fe20000000000 */
[----:B------:R-:W-:Y:S01]  /*10940*/  UIADD3.64 UR30, UPT, UPT, UR32, 0x600, URZ ;  /* 0x00000600201e7897 */ /* 0x000fe2000fffe0ff */
[----:B------:R-:W-:Y:S01]  /*10950*/  UMOV UR11, 0x40004040 ;  /* 0x40004040000b7882 */ /* 0x000fe20000000000 */
[----:B------:R-:W-:Y:S01]  /*10960*/  UMOV UR38, 0x0 ;  /* 0x0000000000267882 */ /* 0x000fe20000000000 */
[----:B------:R-:W-:Y:S01]  /*10970*/  UMOV UR39, 0x10108490 ;  /* 0x1010849000277882 */ /* 0x000fe20000000000 */
[----:B------:R-:W-:Y:S01]  /*10980*/  UMOV UR40, 0x0 ;  /* 0x0000000000287882 */ /* 0x000fe20000000000 */
[----:B------:R-:W-:Y:S01]  /*10990*/  UMOV UR41, 0x10108490 ;  /* 0x1010849000297882 */ /* 0x000fe20000000000 */
[----:B------:R0:W-:Y:S01]  /*109a0*/  UTCQMMA.2CTA gdesc[UR12], gdesc[UR10], tmem[UR20], tmem[UR36], idesc[UR37], !UPT ;  /* 0x00ff240a0c0075ea */ /* 0x0001e2000fa00314 */
[----:B------:R-:W-:Y:S01]  /*109b0*/  UMOV UR42, 0x0 ;  /* 0x00000000002a7882 */ /* 0x000fe20000000000 */
[----:B------:R-:W-:Y:S01]  /*109c0*/  UMOV UR43, 0x10108490 ;  /* 0x10108490002b7882 */ /* 0x000fe20000000000 */
[----:B------:R0:W-:Y:S01]  /*109d0*/  UTCQMMA.2CTA gdesc[UR32], gdesc[UR34], tmem[UR20], tmem[UR38], idesc[UR39], UPT ;  /* 0x00ff2622200075ea */ /* 0x0001e2000ba00314 */
        /* <DEDUP_REMOVED lines=8> */
[----:B------:R0:W-:Y:S01]  /*10a60*/  UTCQMMA.2CTA gdesc[UR24], gdesc[UR10], tmem[UR21], tmem[UR44], idesc[UR45], !UPT ;  /* 0x00ff2c0a180075ea */ /* 0x0001e2000fa00315 */
[----:B------:R-:W-:Y:S01]  /*10a70*/  UMOV UR52, 0x0 ;  /* 0x0000000000347882 */ /* 0x000fe20000000000 */
[----:B------:R-:W-:Y:S01]  /*10a80*/  UMOV UR53, 0x10108490 ;  /* 0x1010849000357882 */ /* 0x000fe20000000000 */
[----:B------:R0:W-:Y:S01]  /*10a90*/  UTCQMMA.2CTA gdesc[UR26], gdesc[UR34], tmem[UR46], tmem[UR48], idesc[UR49], UPT ;  /* 0x00ff30221a0075ea */ /* 0x0001e2000ba0032e */
[----:B------:R-:W-:Y:S01]  /*10aa0*/  UMOV UR54, 0x3 ;  /* 0x0000000300367882 */ /* 0x000fe20000000000 */
[----:B------:R0:W-:Y:S01]  /*10ab0*/  UTCQMMA.2CTA gdesc[UR28], gdesc[UR16], tmem[UR9], tmem[UR50], idesc[UR51], UPT ;  /* 0x00ff32101c0075ea */ /* 0x0001e2000ba00309 */
[----:B------:R0:W-:Y:S01]  /*10ac0*/  UTCQMMA.2CTA gdesc[UR30], gdesc[UR22], tmem[UR47], tmem[UR52], idesc[UR53], UPT ;  /* 0x00ff34161e0075ea */ /* 0x0001e2000ba0032f */
[----:B------:R0:W-:Y:S01]  /*10ad0*/  UTCBAR.2CTA.MULTICAST [UR8], URZ, UR54 ;  /* 0x000000ff080073e9 */ /* 0x0001e20008200836 */
[----:B------:R-:W-:Y:S01]  /*10ae0*/  NOP ;  /* 0x0000000000007918 */ /* 0x000fe20000000000 */
.L_x_12:
[----:B0-----:R-:W-:Y:S01]  /*10af0*/  UMOV UR4, URZ ;  /* 0x000000ff00047c82 */ /* 0x001fe20008000000 */
[----:B------:R-:W-:Y:S05]  /*10b00*/  @!P3 BRA `(.L_x_13) ;  /* 0x0000010400fcb947 */ /* 0x000fea0003800000 */
[----:B-1----:R-:W-:Y:S01]  /*10b10*/  SHF.R.S32.HI R30, RZ, 0x1f, R60 ;  /* 0x0000001fff1e7819 */ /* 0x002fe2000001143c */
[----:B------:R-:W-:Y:S01]  /*10b20*/  UIADD3 UR4, UPT, UPT, UR6, 0x8000, URZ ;  /* 0x0000800006047890 */ /* 0x000fe2000fffe0ff */
[----:B------:R-:W-:Y:S01]  /*10b30*/  IMAD.SHL.U32 R28, R28, 0x80, RZ ;  /* 0x000000801c1c7824 */ /* 0x000fe200078e00ff */
[----:B------:R-:W-:Y:S01]  /*10b40*/  UIADD3 UR5, UPT, UPT, UR6, 0x11000, URZ ;  /* 0x0001100006057890 */ /* 0x000fe2000fffe0ff */
[----:B------:R-:W-:Y:S01]  /*10b50*/  LEA.HI R30, R30, R60, RZ, 0x7 ;  /* 0x0000003c1e1e7211 */ /* 0x000fe200078f38ff */
[----:B------:R-:W-:Y:S01]  /*10b60*/  USHF.R.U32.HI UR4, URZ, 0x4, UR4 ;  /* 0x00000004ff047899 */ /* 0x000fe20008011604 */
[----:B------:R-:W-:Y:S01]  /*10b70*/  IMAD.SHL.U32 R29, R29, 0x80, RZ ;  /* 0x000000801d1d7824 */ /* 0x000fe200078e00ff */
[----:B------:R-:W-:Y:S01]  /*10b80*/  USHF.R.U32.HI UR5, URZ, 0x4, UR5 ;  /* 0x00000004ff057899 */ /* 0x000fe20008011605 */
[----:B------:R-:W-:Y:S01]  /*10b90*/  SHF.R.S32.HI R30, RZ, 0x7, R30 ;  /* 0x00000007ff1e7819 */ /* 0x000fe2000001141e */
[----:B------:R-:W-:Y:S01]  /*10ba0*/  USGXT.U32 UR12, UR4, 0xe ;  /* 0x0000000e040c789a */ /* 0x000fe20008000000 */
[----:B------:R-:W-:Y:S01]  /*10bb0*/  IMAD.MOV.U32 R32, RZ, RZ, RZ ;  /* 0x000000ffff207224 */ /* 0x000fe200078e00ff */
[----:B------:R-:W-:Y:S01]  /*10bc0*/  USGXT.U32 UR10, UR5, 0xe ;  /* 0x0000000e050a789a */ /* 0x000fe20008000000 */
[----:B------:R-:W-:Y:S01]  /*10bd0*/  VIMNMX R30, PT, PT, R30, 0x2, !PT ;  /* 0x000000021e1e7848 */ /* 0x000fe20007fe0100 */
[----:B------:R-:W-:-:S02]  /*10be0*/  UIADD3 UR16, UP1, UPT, UR12, 0x100, URZ ;  /* 0x000001000c107890 */ /* 0x000fc4000ff3e0ff */
[----:B------:R-:W-:Y:S02]  /*10bf0*/  UIADD3 UR18, UP2, UPT, UR10, 0x2, URZ ;  /* 0x000000020a127890 */ /* 0x000fe4000ff5e0ff */
[----:B------:R-:W-:Y:S01]  /*10c00*/  VIADD R31, R30, 0xfffffffe ;  /* 0xfffffffe1e1f7836 */ /* 0x000fe20000000000 */
[----:B------:R-:W-:Y:S01]  /*10c10*/  UMOV UR4, URZ ;  /* 0x000000ff00047c82 */ /* 0x000fe20008000000 */
[----:B------:R-:W-:Y:S01]  /*10c20*/  UMOV UR5, URZ ;  /* 0x000000ff00057c82 */ /* 0x000fe20008000000 */
[----:B------:R-:W-:Y:S01]  /*10c30*/  UIADD3.X UR17, UPT, UPT, UR4, 0x40004040, URZ, UP1, !UPT ;  /* 0x4000404004117890 */ /* 0x000fe20008ffe4ff */
[----:B------:R-:W-:Y:S01]  /*10c40*/  IMAD.MOV.U32 R30, RZ, RZ, RZ ;  /* 0x000000ffff1e7224 */ /* 0x000fe200078e00ff */
[----:B------:R0:W-:Y:S01]  /*10c50*/  STL [R1+0xa50], R31 ;  /* 0x000a501f01007387 */ /* 0x0001e20000100800 */
[----:B------:R-:W-:Y:S02]  /*10c60*/  UIADD3.X UR19, UPT, UPT, UR5, 0x40004040, URZ, UP2, !UPT ;  /* 0x4000404005137890 */ /* 0x000fe400097fe4ff */
[----:B------:R-:W-:-:S02]  /*10c70*/  UIADD3.64 UR22, UPT, UPT, UR16, 0x100, URZ ;  /* 0x0000010010167897 */ /* 0x000fc4000fffe0ff */
[----:B------:R-:W-:Y:S02]  /*10c80*/  UIADD3.64 UR24, UPT, UPT, UR18, 0x2, URZ ;  /* 0x0000000212187897 */ /* 0x000fe4000fffe0ff */
[----:B------:R-:W-:Y:S02]  /*10c90*/  UIADD3.64 UR26, UPT, UPT, UR16, 0x200, URZ ;  /* 0x00000200101a7897 */ /* 0x000fe4000fffe0ff */
[----:B------:R-:W-:Y:S02]  /*10ca0*/  UIADD3.64 UR28, UPT, UPT, UR18, 0x4, URZ ;  /* 0x00000004121c7897 */ /* 0x000fe4000fffe0ff */
[----:B------:R-:W-:Y:S02]  /*10cb0*/  UIADD3.64 UR30, UPT, UPT, UR16, 0x300, URZ ;  /* 0x00000300101e7897 */ /* 0x000fe4000fffe0ff */
[----:B------:R-:W-:Y:S02]  /*10cc0*/  UIADD3.64 UR32, UPT, UPT, UR16, 0x400, URZ ;  /* 0x0000040010207897 */ /* 0x000fe4000fffe0ff */
[----:B------:R-:W-:-:S02]  /*10cd0*/  UIADD3.64 UR34, UPT, UPT, UR16, 0x500, URZ ;  /* 0x0000050010227897 */ /* 0x000fc4000fffe0ff */
[----:B------:R-:W-:Y:S01]  /*10ce0*/  UIADD3.64 UR36, UPT, UPT, UR16, 0x600, URZ ;  /* 0x0000060010247897 */ /* 0x000fe2000fffe0ff */
[----:B------:R-:W-:Y:S01]  /*10cf0*/  UMOV UR9, 0x1 ;  /* 0x0000000100097882 */ /* 0x000fe20000000000 */
[----:B0-----:R-:W-:-:S10]  /*10d00*/  UMOV UR11, 0x40004040 ;  /* 0x40004040000b7882 */ /* 0x001fd40000000000 */
.L_x_16:
[----:B------:R-:W2:Y:S04]  /*10d10*/  LDL.LU R33, [R1+0x3b0] ;  /* 0x0003b00001217983 */ /* 0x000ea80000300800 */
[----:B------:R-:W3:Y:S04]  /*10d20*/  LDL.LU R31, [R1+0x4ec] ;  /* 0x0004ec00011f7983 */ /* 0x000ee80000300800 */
[----:B------:R-:W4:Y:S04]  /*10d30*/  LDL.LU R35, [R1+0x4e8] ;  /* 0x0004e80001237983 */ /* 0x000f280000300800 */
[----:B------:R-:W4:Y:S04]  /*10d40*/  LDL.LU R36, [R1+0x4e4] ;  /* 0x0004e40001247983 */ /* 0x000f280000300800 */
[----:B------:R-:W4:Y:S04]  /*10d50*/  LDL.LU R34, [R1+0x4e0] ;  /* 0x0004e00001227983 */ /* 0x000f280000300800 */
[----:B------:R-:W4:Y:S04]  /*10d60*/  LDL.LU R60, [R1+0x394] ;  /* 0x00039400013c7983 */ /* 0x000f280000300800 */
[----:B------:R-:W4:Y:S01]  /*10d70*/  LDL.LU R59, [R1+0x4dc] ;  /* 0x0004dc00013b7983 */ /* 0x000f220000300800 */
[----:B--2---:R-:W-:-:S02]  /*10d80*/  IADD3 R33, P2, PT, R29, R33, RZ ;  /* 0x000000211d217210 */ /* 0x004fc40007f5e0ff */
[----:B---3--:R-:W-:-:S03]  /*10d90*/  IADD3 R31, P4, PT, R29, R31, RZ ;  /* 0x0000001f1d1f7210 */ /* 0x008fc60007f9e0ff */
[----:B------:R0:W-:Y:S04]  /*10da0*/  STL [R1+0x3b0], R33 ;  /* 0x0003b02101007387 */ /* 0x0001e80000100800 */
[----:B------:R-:W2:Y:S01]  /*10db0*/  LDL.LU R58, [R1+0x3ac] ;  /* 0x0003ac00013a7983 */ /* 0x000ea20000300800 */
[----:B----4-:R-:W-:-:S03]  /*10dc0*/  IADD3 R35, P3, PT, R29, R35, RZ ;  /* 0x000000231d237210 */ /* 0x010fc60007f7e0ff */
[----:B------:R-:W-:Y:S04]  /*10dd0*/  STL [R1+0x4ec], R31 ;  /* 0x0004ec1f01007387 */ /* 0x000fe80000100800 */
[----:B------:R-:W3:Y:S04]  /*10de0*/  LDL.LU R57, [R1+0x4d8] ;  /* 0x0004d80001397983 */ /* 0x000ee80000300800 */
[----:B0-----:R-:W4:Y:S04]  /*10df0*/  LDL.LU R33, [R1+0x3a8] ;  /* 0x0003a80001217983 */ /* 0x001f280000300800 */
[----:B------:R-:W4:Y:S04]  /*10e00*/  LDL.LU R56, [R1+0x4d0] ;  /* 0x0004d00001387983 */ /* 0x000f280000300800 */
[----:B------:R-:W4:Y:S04]  /*10e10*/  LDL.LU R55, [R1+0x3a4] ;  /* 0x0003a40001377983 */ /* 0x000f280000300800 */
[----:B------:R-:W4:Y:S04]  /*10e20*/  LDL.LU R54, [R1+0x4c8] ;  /* 0x0004c80001367983 */ /* 0x000f280000300800 */
[----:B------:R0:W-:Y:S04]  /*10e30*/  STL [R1+0x4e8], R35 ;  /* 0x0004e82301007387 */ /* 0x0001e80000100800 */
[----:B------:R-:W4:Y:S04]  /*10e40*/  LDL.LU R53, [R1+0x3a0] ;  /* 0x0003a00001357983 */ /* 0x000f280000300800 */
        /* <DEDUP_REMOVED lines=13> */
[----:B0-----:R-:W4:Y:S01]  /*10f20*/  LDL.LU R35, [R1+0x4ac] ;  /* 0x0004ac0001237983 */ /* 0x001f220000300800 */
[----:B------:R-:W-:-:S02]  /*10f30*/  IADD3 R36, P6, PT, R29, R36, RZ ;  /* 0x000000241d247210 */ /* 0x000fc40007fde0ff */
[----:B------:R-:W-:Y:S01]  /*10f40*/  SHF.R.S32.HI R31, RZ, 0x1f, R29 ;  /* 0x0000001fff1f7819 */ /* 0x000fe2000001141d */
[----:B------:R-:W4:Y:S01]  /*10f50*/  LDL.LU R39, [R1+0x488] ;  /* 0x0004880001277983 */ /* 0x000f220000300800 */
[----:B------:R-:W-:-:S03]  /*10f60*/  IADD3 R34, P5, PT, R29, R34, RZ ;  /* 0x000000221d227210 */ /* 0x000fc60007fbe0ff */
[----:B------:R0:W-:Y:S01]  /*10f70*/  STL [R1+0x4e4], R36 ;  /* 0x0004e42401007387 */ /* 0x0001e20000100800 */
[----:B------:R-:W-:Y:S01]  /*10f80*/  IMAD.X R60, R31, 0x1, R60, P2 ;  /* 0x000000011f3c7824 */ /* 0x000fe200010e063c */
[----:B------:R-:W-:Y:S02]  /*10f90*/  IADD3 R59, P2, PT, R29, R59, RZ ;  /* 0x0000003b1d3b7210 */ /* 0x000fe40007f5e0ff */
[----:B0-----:R-:W4:Y:S04]  /*10fa0*/  LDL.LU R36, [R1+0x4a4] ;  /* 0x0004a40001247983 */ /* 0x001f280000300800 */
[----:B------:R-:W4:Y:S04]  /*10fb0*/  LDL.LU R38, [R1+0x480] ;  /* 0x0004800001267983 */ /* 0x000f280000300800 */
[----:B------:R-:W4:Y:S04]  /*10fc0*/  LDL.LU R37, [R1+0x49c] ;  /* 0x00049c0001257983 */ /* 0x000f280000300800 */
[----:B------:R0:W-:Y:S04]  /*10fd0*/  STL [R1+0x4e0], R34 ;  /* 0x0004e02201007387 */ /* 0x0001e80000100800 */
[----:B0-----:R-:W4:Y:S04]  /*10fe0*/  LDL.LU R34, [R1+0x478] ;  /* 0x0004780001227983 */ /* 0x001f280000300800 */
[----:B------:R-:W-:Y:S04]  /*10ff0*/  STL [R1+0x394], R60 ;  /* 0x0003943c01007387 */ /* 0x000fe80000100800 */
[----:B------:R-:W-:Y:S01]  /*11000*/  STL [R1+0x4dc], R59 ;  /* 0x0004dc3b01007387 */ /* 0x000fe20000100800 */
[----:B--2---:R-:W-:Y:S01]  /*11010*/  IMAD.X R58, R31, 0x1, R58, P4 ;  /* 0x000000011f3a7824 */ /* 0x004fe200020e063a */
[----:B---3--:R-:W-:Y:S01]  /*11020*/  IADD3 R57, P4, PT, R29, R57, RZ ;  /* 0x000000391d397210 */ /* 0x008fe20007f9e0ff */
[----:B----4-:R-:W-:Y:S01]  /*11030*/  IMAD.X R33, R31, 0x1, R33, P3 ;  /* 0x000000011f217824 */ /* 0x010fe200018e0621 */
[----:B------:R-:W-:-:S04]  /*11040*/  IADD3 R56, P3, PT, R29, R56, RZ ;  /* 0x000000381d387210 */ /* 0x000fc80007f7e0ff */
[----:B------:R0:W-:Y:S01]  /*11050*/  STL [R1+0x3a8], R33 ;  /* 0x0003a82101007387 */ /* 0x0001e20000100800 */
[----:B------:R-:W-:-:S03]  /*11060*/  IMAD.X R55, R31, 0x1, R55, P6 ;  /* 0x000000011f377824 */ /* 0x000fc600030e0637 */
[----:B------:R-:W-:Y:S01]  /*11070*/  STL [R1+0x3ac], R58 ;  /* 0x0003ac3a01007387 */ /* 0x000fe20000100800 */
[----:B------:R-:W-:-:S03]  /*11080*/  IADD3 R54, P6, PT, R29, R54, RZ ;  /* 0x000000361d367210 */ /* 0x000fc60007fde0ff */
[----:B0-----:R-:W2:Y:S04]  /*11090*/  LDL.LU R33, [R1+0x494] ;  /* 0x0004940001217983 */ /* 0x001ea80000300800 */
[----:B------:R-:W-:Y:S01]  /*110a0*/  STL [R1+0x4d8], R57 ;  /* 0x0004d83901007387 */ /* 0x000fe20000100800 */
[----:B------:R-:W-:-:S03]  /*110b0*/  IMAD.X R53, R31, 0x1, R53, P5 ;  /* 0x000000011f357824 */ /* 0x000fc600028e0635 */
[----:B------:R-:W-:Y:S01]  /*110c0*/  STL [R1+0x4d0], R56 ;  /* 0x0004d03801007387 */ /* 0x000fe20000100800 */
[----:B------:R-:W-:-:S03]  /*110d0*/  IADD3 R52, P5, PT, R29, R52, RZ ;  /* 0x000000341d347210 */ /* 0x000fc60007fbe0ff */
        /* <DEDUP_REMOVED lines=23> */
[----:B------:R-:W-:-:S03]  /*11250*/  IMAD.X R35, R31, 0x1, R35, P4 ;  /* 0x000000011f237824 */ /* 0x000fc600020e0623 */
[----:B------:R-:W-:Y:S04]  /*11260*/  STL [R1+0x4bc], R43 ;  /* 0x0004bc2b01007387 */ /* 0x000fe80000100800 */
[----:B------:R-:W-:Y:S04]  /*11270*/  STL [R1+0x498], R42 ;  /* 0x0004982a01007387 */ /* 0x000fe80000100800 */
[----:B------:R0:W-:Y:S04]  /*11280*/  STL [R1+0x4ac], R35 ;  /* 0x0004ac2301007387 */ /* 0x0001e80000100800 */
[----:B------:R-:W-:Y:S04]  /*11290*/  STL [R1+0x4b4], R41 ;  /* 0x0004b42901007387 */ /* 0x000fe80000100800 */
[----:B0-----:R-:W3:Y:S01]  /*112a0*/  LDL.LU R35, [R1+0x470] ;  /* 0x0004700001237983 */ /* 0x001ee20000300800 */
[----:B------:R-:W-:Y:S01]  /*112b0*/  IADD3 R40, P2, PT, R29, R40, RZ ;  /* 0x000000281d287210 */ /* 0x000fe20007f5e0ff */
[----:B------:R-:W-:Y:S01]  /*112c0*/  IMAD.X R36, R31, 0x1, R36, P3 ;  /* 0x000000011f247824 */ /* 0x000fe200018e0624 */
[----:B------:R-:W-:-:S02]  /*112d0*/  IADD3 R39, P4, PT, R29, R39, RZ ;  /* 0x000000271d277210 */ /* 0x000fc40007f9e0ff */
[----:B------:R-:W-:Y:S01]  /*112e0*/  IADD3 R38, P3, PT, R29, R38, RZ ;  /* 0x000000261d267210 */ /* 0x000fe20007f7e0ff */
[----:B------:R-:W-:Y:S01]  /*112f0*/  STL [R1+0x490], R40 ;  /* 0x0004902801007387 */ /* 0x000fe20000100800 */
[----:B------:R-:W-:-:S03]  /*11300*/  IMAD.X R37, R31, 0x1, R37, P6 ;  /* 0x000000011f257824 */ /* 0x000fc600030e0625 */
[----:B------:R0:W-:Y:S04]  /*11310*/  STL [R1+0x4a4], R36 ;  /* 0x0004a42401007387 */ /* 0x0001e80000100800 */
[----:B0-----:R-:W4:Y:S01]  /*11320*/  LDL.LU R36, [R1+0x48c] ;  /* 0x00048c0001247983 */ /* 0x001f220000300800 */
[----:B------:R-:W-:-:S03]  /*11330*/  IADD3 R34, P6, PT, R29, R34, RZ ;  /* 0x000000221d227210 */ /* 0x000fc60007fde0ff */
[----:B------:R-:W-:Y:S04]  /*11340*/  STL [R1+0x488], R39 ;  /* 0x0004882701007387 */ /* 0x000fe80000100800 */
[----:B------:R-:W4:Y:S04]  /*11350*/  LDL.LU R60, [R1+0x468] ;  /* 0x00046800013c7983 */ /* 0x000f280000300800 */
[----:B------:R-:W-:Y:S04]  /*11360*/  STL [R1+0x480], R38 ;  /* 0x0004802601007387 */ /* 0x000fe80000100800 */
[----:B------:R-:W4:Y:S04]  /*11370*/  LDL.LU R59, [R1+0x484] ;  /* 0x00048400013b7983 */ /* 0x000f280000300800 */
[----:B------:R-:W-:Y:S04]  /*11380*/  STL [R1+0x49c], R37 ;  /* 0x00049c2501007387 */ /* 0x000fe80000100800 */
[----:B------:R-:W4:Y:S04]  /*11390*/  LDL.LU R58, [R1+0x460] ;  /* 0x00046000013a7983 */ /* 0x000f280000300800 */
[----:B------:R0:W-:Y:S04]  /*113a0*/  STL [R1+0x478], R34 ;  /* 0x0004782201007387 */ /* 0x0001e80000100800 */
[----:B------:R-:W4:Y:S04]  /*113b0*/  LDL.LU R57, [R1+0x47c] ;  /* 0x00047c0001397983 */ /* 0x000f280000300800 */
[----:B0-----:R-:W4:Y:S04]  /*113c0*/  LDL.LU R34, [R1+0x458] ;  /* 0x0004580001227983 */ /* 0x001f280000300800 */
[----:B------:R-:W4:Y:S04]  /*113d0*/  LDL.LU R56, [R1+0x474] ;  /* 0x0004740001387983 */ /* 0x000f280000300800 */
[----:B------:R-:W4:Y:S04]  /*113e0*/  LDL.LU R55, [R1+0x450] ;  /* 0x0004500001377983 */ /* 0x000f280000300800 */
[----:B------:R-:W4:Y:S01]  /*113f0*/  LDL.LU R54, [R1+0x46c] ;  /* 0x00046c0001367983 */ /* 0x000f220000300800 */
[----:B--2---:R-:W-:-:S05]  /*11400*/  IMAD.X R33, R31, 0x1, R33, P5 ;  /* 0x000000011f217824 */ /* 0x004fca00028e0621 */
[----:B------:R0:W-:Y:S04]  /*11410*/  STL [R1+0x494], R33 ;  /* 0x0004942101007387 */ /* 0x0001e80000100800 */
[----:B------:R-:W2:Y:S04]  /*11420*/  LDL.LU R53, [R1+0x448] ;  /* 0x0004480001357983 */ /* 0x000ea80000300800 */
        /* <DEDUP_REMOVED lines=13> */
[----:B0-----:R-:W2:Y:S04]  /*11500*/  LDL.LU R33, [R1+0x410] ;  /* 0x0004100001217983 */ /* 0x001ea80000300800 */
[----:B------:R-:W2:Y:S01]  /*11510*/  LDL.LU R39, [R1+0x42c] ;  /* 0x00042c0001277983 */ /* 0x000ea20000300800 */
[----:B---3--:R-:W-:-:S05]  /*11520*/  IADD3 R35, P5, PT, R29, R35, RZ ;  /* 0x000000231d237210 */ /* 0x008fca0007fbe0ff */
[----:B------:R0:W-:Y:S04]  /*11530*/  STL [R1+0x470], R35 ;  /* 0x0004702301007387 */ /* 0x0001e80000100800 */
[----:B0-----:R-:W3:Y:S04]  /*11540*/  LDL.LU R35, [R1+0x424] ;  /* 0x0004240001237983 */ /* 0x001ee80000300800 */
[----:B------:R-:W3:Y:S01]  /*11550*/  LDL.LU R38, [R1+0x41c] ;  /* 0x00041c0001267983 */ /* 0x000ee20000300800 */
[----:B----4-:R-:W-:-:S03]  /*11560*/  IMAD.X R36, R31, 0x1, R36, P2 ;  /* 0x000000011f247824 */ /* 0x010fc600010e0624 */
[----:B------:R-:W4:Y:S04]  /*11570*/  LDL.LU R37, [R1+0x414] ;  /* 0x0004140001257983 */ /* 0x000f280000300800 */
[----:B------:R0:W-:Y:S01]  /*11580*/  STL [R1+0x48c], R36 ;  /* 0x00048c2401007387 */ /* 0x0001e20000100800 */
[----:B------:R-:W-:-:S03]  /*11590*/  IADD3 R60, P2, PT, R29, R60, RZ ;  /* 0x0000003c1d3c7210 */ /* 0x000fc60007f5e0ff */
[----:B0-----:R-:W4:Y:S01]  /*115a0*/  LDL.LU R36, [R1+0x40c] ;  /* 0x00040c0001247983 */ /* 0x001f220000300800 */
[----:B------:R-:W-:-:S03]  /*115b0*/  IMAD.X R59, R31, 0x1, R59, P4 ;  /* 0x000000011f3b7824 */ /* 0x000fc600020e063b */
[----:B------:R-:W-:Y:S01]  /*115c0*/  STL [R1+0x468], R60 ;  /* 0x0004683c01007387 */ /* 0x000fe20000100800 */
[----:B------:R-:W-:-:S03]  /*115d0*/  IADD3 R58, P4, PT, R29, R58, RZ ;  /* 0x0000003a1d3a7210 */ /* 0x000fc60007f9e0ff */
[----:B------:R-:W-:Y:S01]  /*115e0*/  STL [R1+0x484], R59 ;  /* 0x0004843b01007387 */ /* 0x000fe20000100800 */
[----:B------:R-:W-:Y:S01]  /*115f0*/  IMAD.X R57, R31, 0x1, R57, P3 ;  /* 0x000000011f397824 */ /* 0x000fe200018e0639 */
[----:B------:R-:W-:Y:S01]  /*11600*/  IADD3 R34, P3, PT, R29, R34, RZ ;  /* 0x000000221d227210 */ /* 0x000fe20007f7e0ff */
[----:B------:R-:W-:-:S04]  /*11610*/  IMAD.X R56, R31, 0x1, R56, P6 ;  /* 0x000000011f387824 */ /* 0x000fc800030e0638 */
[----:B------:R0:W-:Y:S01]  /*11620*/  STL [R1+0x458], R34 ;  /* 0x0004582201007387 */ /* 0x0001e20000100800 */
[----:B------:R-:W-:-:S03]  /*11630*/  IADD3 R55, P6, PT, R29, R55, RZ ;  /* 0x000000371d377210 */ /* 0x000fc60007fde0ff */
[----:B------:R-:W-:Y:S01]  /*11640*/  STL [R1+0x460], R58 ;  /* 0x0004603a01007387 */ /* 0x000fe20000100800 */
[----:B------:R-:W-:-:S03]  /*11650*/  IMAD.X R54, R31, 0x1, R54, P5 ;  /* 0x000000011f367824 */ /* 0x000fc600028e0636 */
[----:B------:R-:W-:Y:S01]  /*11660*/  STL [R1+0x47c], R57 ;  /* 0x00047c3901007387 */ /* 0x000fe20000100800 */
[----:B0-----:R-:W0:Y:S03]  /*11670*/  LDC R34, c[0x0][0x3a0] ;  /* 0x0000e800ff227b82 */ /* 0x001e260000000800 */
[----:B------:R-:W-:Y:S04]  /*11680*/  STL [R1+0x474], R56 ;  /* 0x0004743801007387 */ /* 0x000fe80000100800 */
[----:B------:R-:W-:Y:S04]  /*11690*/  STL [R1+0x450], R55 ;  /* 0x0004503701007387 */ /* 0x000fe80000100800 */
[----:B------:R-:W-:Y:S01]  /*116a0*/  STL [R1+0x46c], R54 ;  /* 0x00046c3601007387 */ /* 0x000fe20000100800 */
[----:B--2---:R-:W-:Y:S01]  /*116b0*/  IADD3 R53, P5, PT, R29, R53, RZ ;  /* 0x000000351d357210 */ /* 0x004fe20007fbe0ff */
[----:B------:R-:W-:-:S04]  /*116c0*/  IMAD.X R52, R31, 0x1, R52, P2 ;  /* 0x000000011f347824 */ /* 0x000fc800010e0634 */
        /* <DEDUP_REMOVED lines=21> */
[----:B------:R-:W-:Y:S01]  /*11820*/  IADD3 R41, P2, PT, R29, R41, RZ ;  /* 0x000000291d297210 */ /* 0x000fe20007f5e0ff */
[----:B------:R-:W-:Y:S01]  /*11830*/  IMAD.X R40, R31, 0x1, R40, P4 ;  /* 0x000000011f287824 */ /* 0x000fe200020e0628 */
[----:B------:R-:W-:Y:S01]  /*11840*/  IADD3 R33, P4, PT, R29, R33, RZ ;  /* 0x000000211d217210 */ /* 0x000fe20007f9e0ff */
[----:B------:R-:W-:Y:S04]  /*11850*/  STL [R1+0x43c], R42 ;  /* 0x00043c2a01007387 */ /* 0x000fe80000100800 */
[----:B------:R-:W-:Y:S04]  /*11860*/  STL [R1+0x410], R33 ;  /* 0x0004102101007387 */ /* 0x000fe80000100800 */
[----:B------:R-:W-:Y:S04]  /*11870*/  STL [R1+0x418], R41 ;  /* 0x0004182901007387 */ /* 0x000fe80000100800 */
[----:B------:R-:W-:Y:S01]  /*11880*/  STL [R1+0x434], R40 ;  /* 0x0004342801007387 */ /* 0x000fe20000100800 */
[----:B---3--:R-:W-:-:S05]  /*11890*/  IMAD.X R35, R31, 0x1, R35, P6 ;  /* 0x000000011f237824 */ /* 0x008fca00030e0623 */
[----:B------:R1:W-:Y:S04]  /*118a0*/  STL [R1+0x424], R35 ;  /* 0x0004242301007387 */ /* 0x0003e80000100800 */
[----:B-1----:R-:W2:Y:S01]  /*118b0*/  LDL.LU R35, [R1+0x408] ;  /* 0x0004080001237983 */ /* 0x002ea20000300800 */
[C---:B------:R-:W-:Y:S02]  /*118c0*/  IMAD.X R39, R31.reuse, 0x1, R39, P3 ;  /* 0x000000011f277824 */ /* 0x040fe400018e0627 */
[C---:B------:R-:W-:Y:S02]  /*118d0*/  IMAD.X R38, R31.reuse, 0x1, R38, P5 ;  /* 0x000000011f267824 */ /* 0x040fe400028e0626 */
[C---:B----4-:R-:W-:Y:S01]  /*118e0*/  IMAD.X R37, R31.reuse, 0x1, R37, P2 ;  /* 0x000000011f257824 */ /* 0x050fe200010e0625 */
[----:B------:R-:W-:Y:S01]  /*118f0*/  STL [R1+0x42c], R39 ;  /* 0x00042c2701007387 */ /* 0x000fe20000100800 */
[----:B------:R-:W-:-:S03]  /*11900*/  IMAD.X R36, R31, 0x1, R36, P4 ;  /* 0x000000011f247824 */ /* 0x000fc600020e0624 */
[----:B------:R-:W3:Y:S04]  /*11910*/  LDL.LU R59, [R1+0x400] ;  /* 0x00040000013b7983 */ /* 0x000ee80000300800 */
[----:B------:R1:W-:Y:S04]  /*11920*/  STL [R1+0x41c], R38 ;  /* 0x00041c2601007387 */ /* 0x0003e80000100800 */
[----:B------:R-:W4:Y:S04]  /*11930*/  LDL.LU R58, [R1+0xa38] ;  /* 0x000a3800013a7983 */ /* 0x000f280000300800 */
[----:B------:R0:W-:Y:S04]  /*11940*/  STL [R1+0x414], R37 ;  /* 0x0004142501007387 */ /* 0x0001e80000100800 */
        /* <DEDUP_REMOVED lines=13> */
[----:B-1----:R-:W4:Y:S04]  /*11a20*/  LDL.LU R38, [R1+0xa1c] ;  /* 0x000a1c0001267983 */ /* 0x002f280000300800 */
[----:B------:R-:W4:Y:S04]  /*11a30*/  LDL.LU R45, [R1+0x9f8] ;  /* 0x0009f800012d7983 */ /* 0x000f280000300800 */
[----:B------:R-:W4:Y:S04]  /*11a40*/  LDL.LU R44, [R1+0xa14] ;  /* 0x000a1400012c7983 */ /* 0x000f280000300800 */
[----:B------:R-:W4:Y:S04]  /*11a50*/  LDL.LU R43, [R1+0x9f0] ;  /* 0x0009f000012b7983 */ /* 0x000f280000300800 */
[----:B------:R-:W4:Y:S04]  /*11a60*/  LDL.LU R42, [R1+0xa0c] ;  /* 0x000a0c00012a7983 */ /* 0x000f280000300800 */
[----:B------:R-:W4:Y:S04]  /*11a70*/  LDL.LU R41, [R1+0x9e8] ;  /* 0x0009e80001297983 */ /* 0x000f280000300800 */
[----:B------:R-:W4:Y:S04]  /*11a80*/  LDL.LU R40, [R1+0xa04] ;  /* 0x000a040001287983 */ /* 0x000f280000300800 */
[----:B------:R-:W4:Y:S04]  /*11a90*/  LDL.LU R39, [R1+0x9e0] ;  /* 0x0009e00001277983 */ /* 0x000f280000300800 */
[----:B0-----:R-:W4:Y:S04]  /*11aa0*/  LDL.LU R37, [R1+0x9fc] ;  /* 0x0009fc0001257983 */ /* 0x001f280000300800 */
[----:B------:R-:W4:Y:S01]  /*11ab0*/  LDL.LU R36, [R1+0x9d8] ;  /* 0x0009d80001247983 */ /* 0x000f220000300800 */
[----:B------:R-:W-:-:S04]  /*11ac0*/  VIADD R33, R30, 0x1 ;  /* 0x000000011e217836 */ /* 0x000fc80000000000 */
[----:B------:R-:W-:Y:S01]  /*11ad0*/  IMAD R31, R33, -0x80, R34 ;  /* 0xffffff80211f7824 */ /* 0x000fe200078e0222 */
[----:B--2---:R-:W-:-:S05]  /*11ae0*/  IADD3 R35, P6, PT, R28, R35, RZ ;  /* 0x000000231c237210 */ /* 0x004fca0007fde0ff */
[----:B------:R0:W-:Y:S04]  /*11af0*/  STL [R1+0x408], R35 ;  /* 0x0004082301007387 */ /* 0x0001e80000100800 */
[----:B0-----:R-:W2:Y:S04]  /*11b00*/  LDL.LU R35, [R1+0x9f4] ;  /* 0x0009f40001237983 */ /* 0x001ea80000300800 */
[----:B------:R-:W2:Y:S01]  /*11b10*/  LDL.LU R34, [R1+0x9d0] ;  /* 0x0009d00001227983 */ /* 0x000ea20000300800 */
[----:B------:R-:W-:Y:S02]  /*11b20*/  IADD3 R0, P3, PT, R28, R0, RZ ;  /* 0x000000001c007210 */ /* 0x000fe40007f7e0ff */
[----:B------:R-:W-:-:S02]  /*11b30*/  SHF.R.S32.HI R33, RZ, 0x1f, R28 ;  /* 0x0000001fff217819 */ /* 0x000fc4000001141c */
[C---:B---3--:R-:W-:Y:S02]  /*11b40*/  IADD3 R59, P5, PT, R28.reuse, R59, RZ ;  /* 0x0000003b1c3b7210 */ /* 0x048fe40007fbe0ff */
[C---:B----4-:R-:W-:Y:S01]  /*11b50*/  IADD3 R58, P2, PT, R28.reuse, R58, RZ ;  /* 0x0000003a1c3a7210 */ /* 0x050fe20007f5e0ff */
[----:B------:R-:W-:Y:S01]  /*11b60*/  IMAD.X R2, R33, 0x1, R2, P3 ;  /* 0x0000000121027824 */ /* 0x000fe200018e0602 */
[C---:B------:R-:W-:Y:S01]  /*11b70*/  IADD3 R57, P4, PT, R28.reuse, R57, RZ ;  /* 0x000000391c397210 */ /* 0x040fe20007f9e0ff */
        /* <DEDUP_REMOVED lines=21> */
[C---:B------:R-:W-:Y:S01]  /*11cd0*/  IADD3 R46, P3, PT, R28.reuse, R46, RZ ;  /* 0x0000002e1c2e7210 */ /* 0x040fe20007f7e0ff */
[----:B------:R-:W-:Y:S02]  /*11ce0*/  IMAD.X R38, R33, 0x1, R38, P6 ;  /* 0x0000000121267824 */ /* 0x000fe400030e0626 */
[----:B------:R-:W-:Y:S01]  /*11cf0*/  STL [R1+0xa08], R48 ;  /* 0x000a083001007387 */ /* 0x000fe20000100800 */
[----:B------:R-:W-:-:S03]  /*11d00*/  IADD3 R45, P6, PT, R28, R45, RZ ;  /* 0x0000002d1c2d7210 */ /* 0x000fc60007fde0ff */
[----:B------:R0:W-:Y:S01]  /*11d10*/  STL [R1+0xa1c], R38 ;  /* 0x000a1c2601007387 */ /* 0x0001e20000100800 */
[----:B------:R-:W-:-:S03]  /*11d20*/  IMAD.X R44, R33, 0x1, R44, P5 ;  /* 0x00000001212c7824 */ /* 0x000fc600028e062c */
[----:B------:R-:W-:Y:S01]  /*11d30*/  STL [R1+0xa24], R47 ;  /* 0x000a242f01007387 */ /* 0x000fe20000100800 */
[----:B------:R-:W-:-:S03]  /*11d40*/  IADD3 R43, P5, PT, R28, R43, RZ ;  /* 0x0000002b1c2b7210 */ /* 0x000fc60007fbe0ff */
[----:B0-----:R-:W3:Y:S01]  /*11d50*/  LDL.LU R38, [R1+0x9ec] ;  /* 0x0009ec0001267983 */ /* 0x001ee20000300800 */
[----:B------:R-:W-:-:S03]  /*11d60*/  IMAD.X R42, R33, 0x1, R42, P2 ;  /* 0x00000001212a7824 */ /* 0x000fc600010e062a */
[----:B------:R-:W-:Y:S01]  /*11d70*/  STL [R1+0xa00], R46 ;  /* 0x000a002e01007387 */ /* 0x000fe20000100800 */
[----:B------:R-:W-:-:S03]  /*11d80*/  IADD3 R41, P2, PT, R28, R41, RZ ;  /* 0x000000291c297210 */ /* 0x000fc60007f5e0ff */
[----:B------:R-:W-:Y:S01]  /*11d90*/  STL [R1+0x9f8], R45 ;  /* 0x0009f82d01007387 */ /* 0x000fe20000100800 */
[----:B------:R-:W-:-:S03]  /*11da0*/  IMAD.X R40, R33, 0x1, R40, P4 ;  /* 0x0000000121287824 */ /* 0x000fc600020e0628 */
[----:B------:R-:W-:Y:S01]  /*11db0*/  STL [R1+0xa14], R44 ;  /* 0x000a142c01007387 */ /* 0x000fe20000100800 */
[----:B------:R-:W-:-:S03]  /*11dc0*/  IMAD.X R37, R33, 0x1, R37, P3 ;  /* 0x0000000121257824 */ /* 0x000fc600018e0625 */
[----:B------:R-:W-:Y:S01]  /*11dd0*/  STL [R1+0x9f0], R43 ;  /* 0x0009f02b01007387 */ /* 0x000fe20000100800 */
[----:B------:R-:W-:-:S03]  /*11de0*/  IADD3 R39, P4, PT, R28, R39, RZ ;  /* 0x000000271c277210 */ /* 0x000fc60007f9e0ff */
[----:B------:R-:W-:Y:S01]  /*11df0*/  STL [R1+0xa0c], R42 ;  /* 0x000a0c2a01007387 */ /* 0x000fe20000100800 */
[----:B------:R-:W-:-:S03]  /*11e00*/  IADD3 R36, P3, PT, R28, R36, RZ ;  /* 0x000000241c247210 */ /* 0x000fc60007f7e0ff */
[----:B------:R-:W-:Y:S04]  /*11e10*/  STL [R1+0x9e8], R41 ;  /* 0x0009e82901007387 */ /* 0x000fe80000100800 */
[----:B------:R0:W-:Y:S04]  /*11e20*/  STL [R1+0x9fc], R37 ;  /* 0x0009fc2501007387 */ /* 0x0001e80000100800 */
[----:B------:R-:W-:Y:S04]  /*11e30*/  STL [R1+0xa04], R40 ;  /* 0x000a042801007387 */ /* 0x000fe80000100800 */
[----:B0-----:R-:W4:Y:S04]  /*11e40*/  LDL.LU R37, [R1+0x9c8] ;  /* 0x0009c80001257983 */ /* 0x001f280000300800 */
[----:B------:R-:W-:Y:S04]  /*11e50*/  STL [R1+0x9e0], R39 ;  /* 0x0009e02701007387 */ /* 0x000fe80000100800 */
[----:B------:R0:W-:Y:S04]  /*11e60*/  STL [R1+0x9d8], R36 ;  /* 0x0009d82401007387 */ /* 0x0001e80000100800 */
[----:B0-----:R-:W4:Y:S01]  /*11e70*/  LDL.LU R36, [R1+0x9e4] ;  /* 0x0009e40001247983 */ /* 0x001f220000300800 */
[----:B--2---:R-:W-:Y:S01]  /*11e80*/  IMAD.X R35, R33, 0x1, R35, P6 ;  /* 0x0000000121237824 */ /* 0x004fe200030e0623 */
[----:B------:R-:W-:-:S04]  /*11e90*/  IADD3 R34, P6, PT, R28, R34, RZ ;  /* 0x000000221c227210 */ /* 0x000fc80007fde0ff */
[----:B------:R0:W-:Y:S04]  /*11ea0*/  STL [R1+0x9f4], R35 ;  /* 0x0009f42301007387 */ /* 0x0001e80000100800 */
[----:B0-----:R-:W2:Y:S04]  /*11eb0*/  LDL.LU R35, [R1+0x9c0] ;  /* 0x0009c00001237983 */ /* 0x001ea80000300800 */
[----:B------:R-:W2:Y:S04]  /*11ec0*/  LDL.LU R60, [R1+0x9dc] ;  /* 0x0009dc00013c7983 */ /* 0x000ea80000300800 */
[----:B------:R-:W2:Y:S04]  /*11ed0*/  LDL.LU R59, [R1+0x9b8] ;  /* 0x0009b800013b7983 */ /* 0x000ea80000300800 */
[----:B------:R-:W2:Y:S04]  /*11ee0*/  LDL.LU R58, [R1+0x9d4] ;  /* 0x0009d400013a7983 */ /* 0x000ea80000300800 */
        /* <DEDUP_REMOVED lines=13> */
[----:B0-----:R-:W2:Y:S01]  /*11fc0*/  LDL.LU R34, [R1+0x980] ;  /* 0x0009800001227983 */ /* 0x001ea20000300800 */
[----:B---3--:R-:W-:-:S03]  /*11fd0*/  IMAD.X R38, R33, 0x1, R38, P5 ;  /* 0x0000000121267824 */ /* 0x008fc600028e0626 */
[----:B------:R-:W3:Y:S04]  /*11fe0*/  LDL.LU R45, [R1+0x99c] ;  /* 0x00099c00012d7983 */ /* 0x000ee80000300800 */
[----:B------:R-:W3:Y:S04]  /*11ff0*/  LDL.LU R44, [R1+0x978] ;  /* 0x00097800012c7983 */ /* 0x000ee80000300800 */
[----:B------:R-:W3:Y:S04]  /*12000*/  LDL.LU R43, [R1+0x994] ;  /* 0x00099400012b7983 */ /* 0x000ee80000300800 */
[----:B------:R0:W-:Y:S04]  /*12010*/  STL [R1+0x9ec], R38 ;  /* 0x0009ec2601007387 */ /* 0x0001e80000100800 */
[----:B------:R-:W3:Y:S04]  /*12020*/  LDL.LU R42, [R1+0x970] ;  /* 0x00097000012a7983 */ /* 0x000ee80000300800 */
[----:B------:R-:W3:Y:S04]  /*12030*/  LDL.LU R41, [R1+0x98c] ;  /* 0x00098c0001297983 */ /* 0x000ee80000300800 */
[----:B------:R-:W3:Y:S04]  /*12040*/  LDL.LU R40, [R1+0x968] ;  /* 0x0009680001287983 */ /* 0x000ee80000300800 */
[----:B------:R-:W3:Y:S01]  /*12050*/  LDL.LU R39, [R1+0x984] ;  /* 0x0009840001277983 */ /* 0x000ee20000300800 */
[----:B----4-:R-:W-:-:S03]  /*12060*/  IADD3 R37, P5, PT, R28, R37, RZ ;  /* 0x000000251c257210 */ /* 0x010fc60007fbe0ff */
[----:B0-----:R-:W4:Y:S04]  /*12070*/  LDL.LU R38, [R1+0x960] ;  /* 0x0009600001267983 */ /* 0x001f280000300800 */
[----:B------:R0:W-:Y:S04]  /*12080*/  STL [R1+0x9c8], R37 ;  /* 0x0009c82501007387 */ /* 0x0001e80000100800 */
[----:B0-----:R-:W4:Y:S01]  /*12090*/  LDL.LU R37, [R1+0x97c] ;  /* 0x00097c0001257983 */ /* 0x001f220000300800 */
[----:B------:R-:W-:-:S05]  /*120a0*/  IMAD.X R36, R33, 0x1, R36, P2 ;  /* 0x0000000121247824 */ /* 0x000fca00010e0624 */
[----:B------:R0:W-:Y:S04]  /*120b0*/  STL [R1+0x9e4], R36 ;  /* 0x0009e42401007387 */ /* 0x0001e80000100800 */
[----:B0-----:R-:W4:Y:S01]  /*120c0*/  LDL.LU R36, [R1+0x958] ;  /* 0x0009580001247983 */ /* 0x001f220000300800 */
[----:B--2---:R-:W-:Y:S01]  /*120d0*/  IADD3 R35, P2, PT, R28, R35, RZ ;  /* 0x000000231c237210 */ /* 0x004fe20007f5e0ff */
[----:B------:R-:W-:-:S04]  /*120e0*/  IMAD.X R60, R33, 0x1, R60, P4 ;  /* 0x00000001213c7824 */ /* 0x000fc800020e063c */
[----:B------:R0:W-:Y:S01]  /*120f0*/  STL [R1+0x9c0], R35 ;  /* 0x0009c02301007387 */ /* 0x0001e20000100800 */
[C---:B------:R-:W-:Y:S01]  /*12100*/  IADD3 R59, P4, PT, R28.reuse, R59, RZ ;  /* 0x0000003b1c3b7210 */ /* 0x040fe20007f9e0ff */
[----:B------:R-:W-:Y:S02]  /*12110*/  IMAD.X R58, R33, 0x1, R58, P3 ;  /* 0x00000001213a7824 */ /* 0x000fe400018e063a */
[----:B0-----:R-:W2:Y:S01]  /*12120*/  LDL.LU R35, [R1+0x974] ;  /* 0x0009740001237983 */ /* 0x001ea20000300800 */
        /* <DEDUP_REMOVED lines=25> */
[----:B------:R-:W-:Y:S04]  /*122c0*/  STL [R1+0x9ac], R48 ;  /* 0x0009ac3001007387 */ /* 0x000fe80000100800 */
[----:B------:R0:W-:Y:S04]  /*122d0*/  STL [R1+0x980], R34 ;  /* 0x0009802201007387 */ /* 0x0001e80000100800 */
[----:B------:R-:W-:Y:S04]  /*122e0*/  STL [R1+0x988], R47 ;  /* 0x0009882f01007387 */ /* 0x000fe80000100800 */
[----:B0-----:R-:W2:Y:S01]  /*122f0*/  LDL.LU R34, [R1+0x950] ;  /* 0x0009500001227983 */ /* 0x001ea20000300800 */
[C---:B---3--:R-:W-:Y:S01]  /*12300*/  IMAD.X R45, R33.reuse, 0x1, R45, P5 ;  /* 0x00000001212d7824 */ /* 0x048fe200028e062d */
[C---:B------:R-:W-:Y:S01]  /*12310*/  IADD3 R44, P5, PT, R28.reuse, R44, RZ ;  /* 0x0000002c1c2c7210 */ /* 0x040fe20007fbe0ff */
[----:B------:R-:W-:Y:S01]  /*12320*/  IMAD.X R43, R33, 0x1, R43, P2 ;  /* 0x00000001212b7824 */ /* 0x000fe200010e062b */
        /* <DEDUP_REMOVED lines=8> */
[----:B----4-:R-:W-:-:S03]  /*123b0*/  IADD3 R38, P3, PT, R28, R38, RZ ;  /* 0x000000261c267210 */ /* 0x010fc60007f7e0ff */
[----:B------:R-:W-:Y:S04]  /*123c0*/  STL [R1+0x970], R42 ;  /* 0x0009702a01007387 */ /* 0x000fe80000100800 */
[----:B------:R-:W-:Y:S04]  /*123d0*/  STL [R1+0x98c], R41 ;  /* 0x00098c2901007387 */ /* 0x000fe80000100800 */
[----:B------:R0:W-:Y:S04]  /*123e0*/  STL [R1+0x960], R38 ;  /* 0x0009602601007387 */ /* 0x0001e80000100800 */
[----:B------:R-:W-:Y:S01]  /*123f0*/  STL [R1+0x968], R40 ;  /* 0x0009682801007387 */ /* 0x000fe20000100800 */
[----:B------:R-:W-:-:S03]  /*12400*/  IMAD.X R37, R33, 0x1, R37, P6 ;  /* 0x0000000121257824 */ /* 0x000fc600030e0625 */
[----:B0-----:R-:W3:Y:S04]  /*12410*/  LDL.LU R38, [R1+0x96c] ;  /* 0x00096c0001267983 */ /* 0x001ee80000300800 */
[----:B------:R-:W-:Y:S04]  /*12420*/  STL [R1+0x984], R39 ;  /* 0x0009842701007387 */ /* 0x000fe80000100800 */
[----:B------:R0:W-:Y:S01]  /*12430*/  STL [R1+0x97c], R37 ;  /* 0x00097c2501007387 */ /* 0x0001e20000100800 */
[----:B------:R-:W-:-:S03]  /*12440*/  IADD3 R36, P6, PT, R28, R36, RZ ;  /* 0x000000241c247210 */ /* 0x000fc60007fde0ff */
[----:B0-----:R-:W4:Y:S04]  /*12450*/  LDL.LU R37, [R1+0x948] ;  /* 0x0009480001257983 */ /* 0x001f280000300800 */
[----:B------:R0:W-:Y:S04]  /*12460*/  STL [R1+0x958], R36 ;  /* 0x0009582401007387 */ /* 0x0001e80000100800 */
        /* <DEDUP_REMOVED lines=19> */
[----:B------:R-:W2:Y:S04]  /*125a0*/  LDL.LU R45, [R1+0x900] ;  /* 0x00090000012d7983 */ /* 0x000ea80000300800 */
[----:B------:R-:W2:Y:S01]  /*125b0*/  LDL.LU R44, [R1+0x91c] ;  /* 0x00091c00012c7983 */ /* 0x000ea20000300800 */
[----:B------:R-:W-:-:S03]  /*125c0*/  IADD3 R34, P5, PT, R28, R34, RZ ;  /* 0x000000221c227210 */ /* 0x000fc60007fbe0ff */
[----:B------:R-:W2:Y:S04]  /*125d0*/  LDL.LU R43, [R1+0x8f8] ;  /* 0x0008f800012b7983 */ /* 0x000ea80000300800 */
[----:B------:R0:W-:Y:S04]  /*125e0*/  STL [R1+0x950], R34 ;  /* 0x0009502201007387 */ /* 0x0001e80000100800 */
[----:B------:R-:W2:Y:S04]  /*125f0*/  LDL.LU R42, [R1+0x914] ;  /* 0x00091400012a7983 */ /* 0x000ea80000300800 */
[----:B------:R-:W2:Y:S04]  /*12600*/  LDL.LU R41, [R1+0x8f0] ;  /* 0x0008f00001297983 */ /* 0x000ea80000300800 */
[----:B------:R-:W2:Y:S04]  /*12610*/  LDL.LU R40, [R1+0x90c] ;  /* 0x00090c0001287983 */ /* 0x000ea80000300800 */
[----:B------:R-:W2:Y:S04]  /*12620*/  LDL.LU R39, [R1+0x8e8] ;  /* 0x0008e80001277983 */ /* 0x000ea80000300800 */
[----:B0-----:R-:W2:Y:S01]  /*12630*/  LDL.LU R34, [R1+0x904] ;  /* 0x0009040001227983 */ /* 0x001ea20000300800 */
[----:B---3--:R-:W-:-:S05]  /*12640*/  IMAD.X R38, R33, 0x1, R38, P2 ;  /* 0x0000000121267824 */ /* 0x008fca00010e0626 */
[----:B------:R0:W-:Y:S04]  /*12650*/  STL [R1+0x96c], R38 ;  /* 0x00096c2601007387 */ /* 0x0001e80000100800 */
[----:B0-----:R-:W3:Y:S01]  /*12660*/  LDL.LU R38, [R1+0x8e0] ;  /* 0x0008e00001267983 */ /* 0x001ee20000300800 */
[----:B----4-:R-:W-:-:S05]  /*12670*/  IADD3 R37, P2, PT, R28, R37, RZ ;  /* 0x000000251c257210 */ /* 0x010fca0007f5e0ff */
[----:B------:R0:W-:Y:S01]  /*12680*/  STL [R1+0x948], R37 ;  /* 0x0009482501007387 */ /* 0x0001e20000100800 */
[----:B------:R-:W-:-:S03]  /*12690*/  IMAD.X R36, R33, 0x1, R36, P4 ;  /* 0x0000000121247824 */ /* 0x000fc600020e0624 */
[----:B0-----:R-:W4:Y:S01]  /*126a0*/  LDL.LU R37, [R1+0x8fc] ;  /* 0x0008fc0001257983 */ /* 0x001f220000300800 */
[----:B------:R-:W-:-:S03]  /*126b0*/  IADD3 R60, P4, PT, R28, R60, RZ ;  /* 0x0000003c1c3c7210 */ /* 0x000fc60007f9e0ff */
[----:B------:R0:W-:Y:S01]  /*126c0*/  STL [R1+0x964], R36 ;  /* 0x0009642401007387 */ /* 0x0001e20000100800 */
[C---:B------:R-:W-:Y:S01]  /*126d0*/  IMAD.X R59, R33.reuse, 0x1, R59, P3 ;  /* 0x00000001213b7824 */ /* 0x040fe200018e063b */
[C---:B------:R-:W-:Y:S02]  /*126e0*/  IADD3 R58, P3, PT, R28.reuse, R58, RZ ;  /* 0x0000003a1c3a7210 */ /* 0x040fe40007f7e0ff */
[----:B0-----:R-:W4:Y:S04]  /*126f0*/  LDL.LU R36, [R1+0x8d8] ;  /* 0x0008d80001247983 */ /* 0x001f280000300800 */
[----:B------:R-:W-:Y:S04]  /*12700*/  STL [R1+0x940], R60 ;  /* 0x0009403c01007387 */ /* 0x000fe80000100800 */
[----:B------:R-:W-:Y:S04]  /*12710*/  STL [R1+0x95c], R59 ;  /* 0x00095c3b01007387 */ /* 0x000fe80000100800 */
[----:B------:R-:W-:Y:S01]  /*12720*/  STL [R1+0x938], R58 ;  /* 0x0009383a01007387 */ /* 0x000fe20000100800 */
[----:B--2---:R-:W-:Y:S01]  /*12730*/  IMAD.X R57, R33, 0x1, R57, P6 ;  /* 0x0000000121397824 */ /* 0x004fe200030e0639 */
[----:B------:R-:W-:-:S04]  /*12740*/  IADD3 R56, P6, PT, R28, R56, RZ ;  /* 0x000000381c387210 */ /* 0x000fc80007fde0ff */
        /* <DEDUP_REMOVED lines=19> */
[C---:B------:R-:W-:Y:S01]  /*12880*/  IMAD.X R35, R33.reuse, 0x1, R35, P5 ;  /* 0x0000000121237824 */ /* 0x040fe200028e0623 */
[C---:B------:R-:W-:Y:S02]  /*12890*/  IADD3 R46, P6, PT, R28.reuse, R46, RZ ;  /* 0x0000002e1c2e7210 */ /* 0x040fe40007fde0ff */
[----:B------:R-:W-:Y:S02]  /*128a0*/  IADD3 R45, P5, PT, R28, R45, RZ ;  /* 0x0000002d1c2d7210 */ /* 0x000fe40007fbe0ff */
        /* <DEDUP_REMOVED lines=17> */
[----:B0-----:R-:W2:Y:S01]  /*129c0*/  LDL.LU R34, [R1+0x8d0] ;  /* 0x0008d00001227983 */ /* 0x001ea20000300800 */
[----:B------:R-:W-:-:S05]  /*129d0*/  IADD3 R39, P3, PT, R28, R39, RZ ;  /* 0x000000271c277210 */ /* 0x000fca0007f7e0ff */
[----:B------:R-:W-:Y:S01]  /*129e0*/  STL [R1+0x8e8], R39 ;  /* 0x0008e82701007387 */ /* 0x000fe20000100800 */
[----:B---3--:R-:W-:-:S05]  /*129f0*/  IADD3 R38, P6, PT, R28, R38, RZ ;  /* 0x000000261c267210 */ /* 0x008fca0007fde0ff */
[----:B------:R0:W-:Y:S04]  /*12a00*/  STL [R1+0x8e0], R38 ;  /* 0x0008e02601007387 */ /* 0x0001e80000100800 */
[----:B0-----:R-:W3:Y:S01]  /*12a10*/  LDL.LU R38, [R1+0x8ec] ;  /* 0x0008ec0001267983 */ /* 0x001ee20000300800 */
[----:B----4-:R-:W-:-:S05]  /*12a20*/  IMAD.X R37, R33, 0x1, R37, P5 ;  /* 0x0000000121257824 */ /* 0x010fca00028e0625 */
[----:B------:R0:W-:Y:S01]  /*12a30*/  STL [R1+0x8fc], R37 ;  /* 0x0008fc2501007387 */ /* 0x0001e20000100800 */
[----:B------:R-:W-:-:S03]  /*12a40*/  IADD3 R36, P5, PT, R28, R36, RZ ;  /* 0x000000241c247210 */ /* 0x000fc60007fbe0ff */
        /* <DEDUP_REMOVED lines=27> */
[----:B0-----:R-:W2:Y:S01]  /*12c00*/  LDL.LU R35, [R1+0x868] ;  /* 0x0008680001237983 */ /* 0x001ea20000300800 */
[----:B------:R-:W-:-:S05]  /*12c10*/  IADD3 R34, P2, PT, R28, R34, RZ ;  /* 0x000000221c227210 */ /* 0x000fca0007f5e0ff */
[----:B------:R0:W-:Y:S04]  /*12c20*/  STL [R1+0x8d0], R34 ;  /* 0x0008d02201007387 */ /* 0x0001e80000100800 */
[----:B0-----:R-:W2:Y:S01]  /*12c30*/  LDL.LU R34, [R1+0x884] ;  /* 0x0008840001227983 */ /* 0x001ea20000300800 */
[----:B---3--:R-:W-:-:S05]  /*12c40*/  IMAD.X R38, R33, 0x1, R38, P4 ;  /* 0x0000000121267824 */ /* 0x008fca00020e0626 */
[----:B------:R0:W-:Y:S04]  /*12c50*/  STL [R1+0x8ec], R38 ;  /* 0x0008ec2601007387 */ /* 0x0001e80000100800 */
[----:B0-----:R-:W3:Y:S01]  /*12c60*/  LDL.LU R38, [R1+0x860] ;  /* 0x0008600001267983 */ /* 0x001ee20000300800 */
[----:B----4-:R-:W-:Y:S01]  /*12c70*/  IADD3 R37, P4, PT, R28, R37, RZ ;  /* 0x000000251c257210 */ /* 0x010fe20007f9e0ff */
[----:B------:R-:W-:-:S04]  /*12c80*/  IMAD.X R60, R33, 0x1, R60, P3 ;  /* 0x00000001213c7824 */ /* 0x000fc800018e063c */
[----:B------:R0:W-:Y:S01]  /*12c90*/  STL [R1+0x8c8], R37 ;  /* 0x0008c82501007387 */ /* 0x0001e20000100800 */
[C---:B------:R-:W-:Y:S01]  /*12ca0*/  IADD3 R59, P3, PT, R28.reuse, R59, RZ ;  /* 0x0000003b1c3b7210 */ /* 0x040fe20007f7e0ff */
[----:B------:R-:W-:Y:S02]  /*12cb0*/  IMAD.X R58, R33, 0x1, R58, P6 ;  /* 0x00000001213a7824 */ /* 0x000fe400030e063a */
[----:B0-----:R-:W4:Y:S01]  /*12cc0*/  LDL.LU R37, [R1+0x87c] ;  /* 0x00087c0001257983 */ /* 0x001f220000300800 */
        /* <DEDUP_REMOVED lines=27> */
[----:B------:R0:W-:Y:S01]  /*12e80*/  STL [R1+0x888], R36 ;  /* 0x0008882401007387 */ /* 0x0001e20000100800 */
[----:B------:R-:W-:-:S03]  /*12e90*/  IADD3 R44, P2, PT, R28, R44, RZ ;  /* 0x0000002c1c2c7210 */ /* 0x000fc60007f5e0ff */
[----:B------:R-:W-:Y:S01]  /*12ea0*/  STL [R1+0x890], R47 ;  /* 0x0008902f01007387 */ /* 0x000fe20000100800 */
[----:B------:R-:W-:-:S03]  /*12eb0*/  IMAD.X R43, R33, 0x1, R43, P4 ;  /* 0x00000001212b7824 */ /* 0x000fc600020e062b */
[----:B0-----:R-:W4:Y:S04]  /*12ec0*/  LDL.LU R36, [R1+0x858] ;  /* 0x0008580001247983 */ /* 0x001f280000300800 */
[----:B------:R-:W-:Y:S04]  /*12ed0*/  STL [R1+0x8ac], R46 ;  /* 0x0008ac2e01007387 */ /* 0x000fe80000100800 */
[----:B------:R-:W-:Y:S04]  /*12ee0*/  STL [R1+0x8a4], R45 ;  /* 0x0008a42d01007387 */ /* 0x000fe80000100800 */
[----:B------:R-:W-:Y:S04]  /*12ef0*/  STL [R1+0x880], R44 ;  /* 0x0008802c01007387 */ /* 0x000fe80000100800 */
[----:B------:R-:W-:Y:S01]  /*12f00*/  STL [R1+0x89c], R43 ;  /* 0x00089c2b01007387 */ /* 0x000fe20000100800 */
[----:B--2---:R-:W-:Y:S01]  /*12f10*/  IADD3 R42, P4, PT, R28, R42, RZ ;  /* 0x0000002a1c2a7210 */ /* 0x004fe20007f9e0ff */
[----:B------:R-:W-:-:S04]  /*12f20*/  IMAD.X R41, R33, 0x1, R41, P3 ;  /* 0x0000000121297824 */ /* 0x000fc800018e0629 */
[----:B------:R-:W-:Y:S01]  /*12f30*/  STL [R1+0x878], R42 ;  /* 0x0008782a01007387 */ /* 0x000fe20000100800 */
[C---:B------:R-:W-:Y:S01]  /*12f40*/  IADD3 R40, P3, PT, R28.reuse, R40, RZ ;  /* 0x000000281c287210 */ /* 0x040fe20007f7e0ff */
[C---:B------:R-:W-:Y:S01]  /*12f50*/  IMAD.X R39, R33.reuse, 0x1, R39, P6 ;  /* 0x0000000121277824 */ /* 0x040fe200030e0627 */
[----:B------:R-:W-:Y:S01]  /*12f60*/  IADD3 R35, P6, PT, R28, R35, RZ ;  /* 0x000000231c237210 */ /* 0x000fe20007fde0ff */
[----:B------:R-:W-:Y:S04]  /*12f70*/  STL [R1+0x894], R41 ;  /* 0x0008942901007387 */ /* 0x000fe80000100800 */
[----:B------:R0:W-:Y:S04]  /*12f80*/  STL [R1+0x868], R35 ;  /* 0x0008682301007387 */ /* 0x0001e80000100800 */
[----:B------:R-:W-:Y:S04]  /*12f90*/  STL [R1+0x870], R40 ;  /* 0x0008702801007387 */ /* 0x000fe80000100800 */
[----:B0-----:R-:W2:Y:S04]  /*12fa0*/  LDL.LU R35, [R1+0x874] ;  /* 0x0008740001237983 */ /* 0x001ea80000300800 */
[----:B------:R-:W-:Y:S01]  /*12fb0*/  STL [R1+0x88c], R39 ;  /* 0x00088c2701007387 */ /* 0x000fe20000100800 */
[----:B------:R-:W-:-:S05]  /*12fc0*/  IMAD.X R34, R33, 0x1, R34, P5 ;  /* 0x0000000121227824 */ /* 0x000fca00028e0622 */
[----:B------:R0:W-:Y:S04]  /*12fd0*/  STL [R1+0x884], R34 ;  /* 0x0008842201007387 */ /* 0x0001e80000100800 */
[----:B0-----:R-:W2:Y:S01]  /*12fe0*/  LDL.LU R34, [R1+0x850] ;  /* 0x0008500001227983 */ /* 0x001ea20000300800 */
[----:B---3--:R-:W-:-:S05]  /*12ff0*/  IADD3 R38, P5, PT, R28, R38, RZ ;  /* 0x000000261c267210 */ /* 0x008fca0007fbe0ff */
[----:B------:R0:W-:Y:S04]  /*13000*/  STL [R1+0x860], R38 ;  /* 0x0008602601007387 */ /* 0x0001e80000100800 */
[----:B0-----:R-:W3:Y:S01]  /*13010*/  LDL.LU R38, [R1+0x86c] ;  /* 0x00086c0001267983 */ /* 0x001ee20000300800 */
[----:B----4-:R-:W-:-:S03]  /*13020*/  IMAD.X R37, R33, 0x1, R37, P2 ;  /* 0x0000000121257824 */ /* 0x010fc600010e0625 */
        /* <DEDUP_REMOVED lines=17> */
[----:B------:R-:W-:-:S03]  /*13140*/  IADD3 R36, P2, PT, R28, R36, RZ ;  /* 0x000000241c247210 */ /* 0x000fc60007f5e0ff */
        /* <DEDUP_REMOVED lines=8> */
[----:B0-----:R-:W4:Y:S01]  /*131d0*/  LDL.LU R36, [R1+0x80c] ;  /* 0x00080c0001247983 */ /* 0x001f220000300800 */
[----:B--2---:R-:W-:-:S05]  /*131e0*/  IMAD.X R35, R33, 0x1, R35, P4 ;  /* 0x0000000121237824 */ /* 0x004fca00020e0623 */
[----:B------:R0:W-:Y:S04]  /*131f0*/  STL [R1+0x874], R35 ;  /* 0x0008742301007387 */ /* 0x0001e80000100800 */
[----:B0-----:R-:W2:Y:S01]  /*13200*/  LDL.LU R35, [R1+0x7e8] ;  /* 0x0007e80001237983 */ /* 0x001ea20000300800 */
[----:B------:R-:W-:-:S05]  /*13210*/  IADD3 R34, P4, PT, R28, R34, RZ ;  /* 0x000000221c227210 */ /* 0x000fca0007f9e0ff */
[----:B------:R0:W-:Y:S04]  /*13220*/  STL [R1+0x850], R34 ;  /* 0x0008502201007387 */ /* 0x0001e80000100800 */
[----:B0-----:R-:W2:Y:S01]  /*13230*/  LDL.LU R34, [R1+0x804] ;  /* 0x0008040001227983 */ /* 0x001ea20000300800 */
[----:B---3--:R-:W-:Y:S01]  /*13240*/  IMAD.X R38, R33, 0x1, R38, P3 ;  /* 0x0000000121267824 */ /* 0x008fe200018e0626 */
[----:B----4-:R-:W-:-:S04]  /*13250*/  IADD3 R60, P3, PT, R28, R60, RZ ;  /* 0x0000003c1c3c7210 */ /* 0x010fc80007f7e0ff */
[----:B------:R0:W-:Y:S01]  /*13260*/  STL [R1+0x86c], R38 ;  /* 0x00086c2601007387 */ /* 0x0001e20000100800 */
[C---:B------:R-:W-:Y:S01]  /*13270*/  IMAD.X R59, R33.reuse, 0x1, R59, P6 ;  /* 0x00000001213b7824 */ /* 0x040fe200030e063b */
[----:B------:R-:W-:Y:S02]  /*13280*/  IADD3 R58, P6, PT, R28, R58, RZ ;  /* 0x0000003a1c3a7210 */ /* 0x000fe40007fde0ff */
[----:B0-----:R-:W3:Y:S01]  /*13290*/  LDL.LU R38, [R1+0x7e0] ;  /* 0x0007e00001267983 */ /* 0x001ee20000300800 */
        /* <DEDUP_REMOVED lines=27> */
[----:B------:R0:W-:Y:S01]  /*13450*/  STL [R1+0x82c], R37 ;  /* 0x00082c2501007387 */ /* 0x0001e20000100800 */
[----:B------:R-:W-:-:S03]  /*13460*/  IMAD.X R44, R33, 0x1, R44, P4 ;  /* 0x00000001212c7824 */ /* 0x000fc600020e062c */
[----:B------:R-:W-:Y:S01]  /*13470*/  STL [R1+0x834], R47 ;  /* 0x0008342f01007387 */ /* 0x000fe20000100800 */
[----:B------:R-:W-:-:S03]  /*13480*/  IADD3 R43, P4, PT, R28, R43, RZ ;  /* 0x0000002b1c2b7210 */ /* 0x000fc60007f9e0ff */
[----:B0-----:R-:W4:Y:S04]  /*13490*/  LDL.LU R37, [R1+0x7fc] ;  /* 0x0007fc0001257983 */ /* 0x001f280000300800 */
        /* <DEDUP_REMOVED lines=10> */
[----:B------:R-:W-:Y:S04]  /*13540*/  STL [R1+0x7f8], R41 ;  /* 0x0007f82901007387 */ /* 0x000fe80000100800 */
[----:B------:R0:W-:Y:S04]  /*13550*/  STL [R1+0x80c], R36 ;  /* 0x00080c2401007387 */ /* 0x0001e80000100800 */
[----:B------:R-:W-:Y:S04]  /*13560*/  STL [R1+0x814], R40 ;  /* 0x0008142801007387 */ /* 0x000fe80000100800 */
[----:B0-----:R-:W4:Y:S04]  /*13570*/  LDL.LU R36, [R1+0x7d8] ;  /* 0x0007d80001247983 */ /* 0x001f280000300800 */
[----:B------:R-:W-:Y:S01]  /*13580*/  STL [R1+0x7f0], R39 ;  /* 0x0007f02701007387 */ /* 0x000fe20000100800 */
[----:B--2---:R-:W-:-:S05]  /*13590*/  IADD3 R35, P5, PT, R28, R35, RZ ;  /* 0x000000231c237210 */ /* 0x004fca0007fbe0ff */
[----:B------:R0:W-:Y:S04]  /*135a0*/  STL [R1+0x7e8], R35 ;  /* 0x0007e82301007387 */ /* 0x0001e80000100800 */
[----:B0-----:R-:W2:Y:S01]  /*135b0*/  LDL.LU R35, [R1+0x7f4] ;  /* 0x0007f40001237983 */ /* 0x001ea20000300800 */
[----:B------:R-:W-:-:S05]  /*135c0*/  IMAD.X R34, R33, 0x1, R34, P2 ;  /* 0x0000000121227824 */ /* 0x000fca00010e0622 */
[----:B------:R0:W-:Y:S04]  /*135d0*/  STL [R1+0x804], R34 ;  /* 0x0008042201007387 */ /* 0x0001e80000100800 */
[----:B0-----:R-:W2:Y:S04]  /*135e0*/  LDL.LU R34, [R1+0x7d0] ;  /* 0x0007d00001227983 */ /* 0x001ea80000300800 */
[----:B------:R-:W2:Y:S04]  /*135f0*/  LDL.LU R60, [R1+0x7ec] ;  /* 0x0007ec00013c7983 */ /* 0x000ea80000300800 */
[----:B------:R-:W2:Y:S01]  /*13600*/  LDL.LU R59, [R1+0x7c8] ;  /* 0x0007c800013b7983 */ /* 0x000ea20000300800 */
[----:B---3--:R-:W-:-:S03]  /*13610*/  IADD3 R38, P2, PT, R28, R38, RZ ;  /* 0x000000261c267210 */ /* 0x008fc60007f5e0ff */
[----:B------:R-:W3:Y:S04]  /*13620*/  LDL.LU R58, [R1+0x7e4] ;  /* 0x0007e400013a7983 */ /* 0x000ee80000300800 */
[----:B------:R0:W-:Y:S04]  /*13630*/  STL [R1+0x7e0], R38 ;  /* 0x0007e02601007387 */ /* 0x0001e80000100800 */
[----:B------:R-:W3:Y:S04]  /*13640*/  LDL.LU R57, [R1+0x7c0] ;  /* 0x0007c00001397983 */ /* 0x000ee80000300800 */
        /* <DEDUP_REMOVED lines=11> */
[----:B0-----:R-:W3:Y:S04]  /*13700*/  LDL.LU R38, [R1+0x790] ;  /* 0x0007900001267983 */ /* 0x001ee80000300800 */
[----:B------:R-:W3:Y:S04]  /*13710*/  LDL.LU R45, [R1+0x7ac] ;  /* 0x0007ac00012d7983 */ /* 0x000ee80000300800 */
[----:B------:R-:W3:Y:S01]  /*13720*/  LDL.LU R44, [R1+0x788] ;  /* 0x00078800012c7983 */ /* 0x000ee20000300800 */
[----:B----4-:R-:W-:-:S03]  /*13730*/  IMAD.X R37, R33, 0x1, R37, P4 ;  /* 0x0000000121257824 */ /* 0x010fc600020e0625 */
[----:B------:R-:W4:Y:S04]  /*13740*/  LDL.LU R43, [R1+0x7a4] ;  /* 0x0007a400012b7983 */ /* 0x000f280000300800 */
[----:B------:R0:W-:Y:S04]  /*13750*/  STL [R1+0x7fc], R37 ;  /* 0x0007fc2501007387 */ /* 0x0001e80000100800 */
[----:B------:R-:W4:Y:S04]  /*13760*/  LDL.LU R42, [R1+0x780] ;  /* 0x00078000012a7983 */ /* 0x000f280000300800 */
[----:B------:R-:W4:Y:S04]  /*13770*/  LDL.LU R41, [R1+0x79c] ;  /* 0x00079c0001297983 */ /* 0x000f280000300800 */
[----:B------:R-:W4:Y:S04]  /*13780*/  LDL.LU R40, [R1+0x778] ;  /* 0x0007780001287983 */ /* 0x000f280000300800 */
[----:B------:R-:W4:Y:S04]  /*13790*/  LDL.LU R39, [R1+0x794] ;  /* 0x0007940001277983 */ /* 0x000f280000300800 */
[----:B0-----:R-:W4:Y:S01]  /*137a0*/  LDL.LU R37, [R1+0x770] ;  /* 0x0007700001257983 */ /* 0x001f220000300800 */
[----:B------:R-:W-:-:S05]  /*137b0*/  IADD3 R36, P4, PT, R28, R36, RZ ;  /* 0x000000241c247210 */ /* 0x000fca0007f9e0ff */
[----:B------:R0:W-:Y:S04]  /*137c0*/  STL [R1+0x7d8], R36 ;  /* 0x0007d82401007387 */ /* 0x0001e80000100800 */
[----:B0-----:R-:W4:Y:S01]  /*137d0*/  LDL.LU R36, [R1+0x78c] ;  /* 0x00078c0001247983 */ /* 0x001f220000300800 */
[----:B--2---:R-:W-:-:S05]  /*137e0*/  IMAD.X R35, R33, 0x1, R35, P3 ;  /* 0x0000000121237824 */ /* 0x004fca00018e0623 */
[----:B------:R0:W-:Y:S04]  /*137f0*/  STL [R1+0x7f4], R35 ;  /* 0x0007f42301007387 */ /* 0x0001e80000100800 */
[----:B0-----:R-:W2:Y:S01]  /*13800*/  LDL.LU R35, [R1+0x768] ;  /* 0x0007680001237983 */ /* 0x001ea20000300800 */
[----:B------:R-:W-:-:S05]  /*13810*/  IADD3 R34, P3, PT, R28, R34, RZ ;  /* 0x000000221c227210 */ /* 0x000fca0007f7e0ff */
[----:B------:R0:W-:Y:S04]  /*13820*/  STL [R1+0x7d0], R34 ;  /* 0x0007d02201007387 */ /* 0x0001e80000100800 */
[----:B0-----:R-:W2:Y:S01]  /*13830*/  LDL.LU R34, [R1+0x784] ;  /* 0x0007840001227983 */ /* 0x001ea20000300800 */
[C---:B------:R-:W-:Y:S01]  /*13840*/  IMAD.X R60, R33.reuse, 0x1, R60, P6 ;  /* 0x00000001213c7824 */ /* 0x040fe200030e063c */
[C---:B------:R-:W-:Y:S01]  /*13850*/  IADD3 R59, P6, PT, R28.reuse, R59, RZ ;  /* 0x0000003b1c3b7210 */ /* 0x040fe20007fde0ff */
[C---:B---3--:R-:W-:Y:S01]  /*13860*/  IMAD.X R58, R33.reuse, 0x1, R58, P5 ;  /* 0x00000001213a7824 */ /* 0x048fe200028e063a */
[----:B------:R-:W-:Y:S02]  /*13870*/  IADD3 R57, P5, PT, R28, R57, RZ ;  /* 0x000000391c397210 */ /* 0x000fe40007fbe0ff */
        /* <DEDUP_REMOVED lines=29> */
[----:B----4-:R-:W-:-:S03]  /*13a50*/  IMAD.X R43, R33, 0x1, R43, P3 ;  /* 0x00000001212b7824 */ /* 0x010fc600018e062b */
[----:B0-----:R-:W3:Y:S04]  /*13a60*/  LDL.LU R38, [R1+0x760] ;  /* 0x0007600001267983 */ /* 0x001ee80000300800 */
        /* <DEDUP_REMOVED lines=9> */
[----:B------:R-:W-:Y:S04]  /*13b00*/  STL [R1+0x780], R42 ;  /* 0x0007802a01007387 */ /* 0x000fe80000100800 */
[----:B------:R-:W-:Y:S04]  /*13b10*/  STL [R1+0x79c], R41 ;  /* 0x00079c2901007387 */ /* 0x000fe80000100800 */
[----:B------:R0:W-:Y:S04]  /*13b20*/  STL [R1+0x770], R37 ;  /* 0x0007702501007387 */ /* 0x0001e80000100800 */
[----:B------:R-:W-:Y:S04]  /*13b30*/  STL [R1+0x778], R40 ;  /* 0x0007782801007387 */ /* 0x000fe80000100800 */
[----:B0-----:R-:W4:Y:S04]  /*13b40*/  LDL.LU R37, [R1+0x77c] ;  /* 0x00077c0001257983 */ /* 0x001f280000300800 */
[----:B------:R-:W-:Y:S01]  /*13b50*/  STL [R1+0x794], R39 ;  /* 0x0007942701007387 */ /* 0x000fe20000100800 */
[----:B------:R-:W-:-:S05]  /*13b60*/  IMAD.X R36, R33, 0x1, R36, P2 ;  /* 0x0000000121247824 */ /* 0x000fca00010e0624 */
[----:B------:R0:W-:Y:S04]  /*13b70*/  STL [R1+0x78c], R36 ;  /* 0x00078c2401007387 */ /* 0x0001e80000100800 */
[----:B0-----:R-:W4:Y:S01]  /*13b80*/  LDL.LU R36, [R1+0x758] ;  /* 0x0007580001247983 */ /* 0x001f220000300800 */
[----:B--2---:R-:W-:-:S05]  /*13b90*/  IADD3 R35, P2, PT, R28, R35, RZ ;  /* 0x000000231c237210 */ /* 0x004fca0007f5e0ff */
[----:B------:R0:W-:Y:S04]  /*13ba0*/  STL [R1+0x768], R35 ;  /* 0x0007682301007387 */ /* 0x0001e80000100800 */
[----:B0-----:R-:W2:Y:S04]  /*13bb0*/  LDL.LU R35, [R1+0x774] ;  /* 0x0007740001237983 */ /* 0x001ea80000300800 */
[----:B------:R-:W2:Y:S04]  /*13bc0*/  LDL.LU R60, [R1+0x750] ;  /* 0x00075000013c7983 */ /* 0x000ea80000300800 */
[----:B------:R-:W2:Y:S04]  /*13bd0*/  LDL.LU R59, [R1+0x76c] ;  /* 0x00076c00013b7983 */ /* 0x000ea80000300800 */
[----:B------:R-:W2:Y:S01]  /*13be0*/  LDL.LU R58, [R1+0x748] ;  /* 0x00074800013a7983 */ /* 0x000ea20000300800 */
[----:B------:R-:W-:-:S05]  /*13bf0*/  IMAD.X R34, R33, 0x1, R34, P4 ;  /* 0x0000000121227824 */ /* 0x000fca00020e0622 */
        /* <DEDUP_REMOVED lines=23> */
[----:B0-----:R-:W3:Y:S01]  /*13d70*/  LDL.LU R38, [R1+0x714] ;  /* 0x0007140001267983 */ /* 0x001ee20000300800 */
[----:B----4-:R-:W-:-:S05]  /*13d80*/  IMAD.X R37, R33, 0x1, R37, P3 ;  /* 0x0000000121257824 */ /* 0x010fca00018e0625 */
[----:B------:R0:W-:Y:S04]  /*13d90*/  STL [R1+0x77c], R37 ;  /* 0x00077c2501007387 */ /* 0x0001e80000100800 */
[----:B0-----:R-:W4:Y:S01]  /*13da0*/  LDL.LU R37, [R1+0x6f0] ;  /* 0x0006f00001257983 */ /* 0x001f220000300800 */
[----:B------:R-:W-:-:S05]  /*13db0*/  IADD3 R36, P3, PT, R28, R36, RZ ;  /* 0x000000241c247210 */ /* 0x000fca0007f7e0ff */
[----:B------:R0:W-:Y:S04]  /*13dc0*/  STL [R1+0x758], R36 ;  /* 0x0007582401007387 */ /* 0x0001e80000100800 */
[----:B0-----:R-:W4:Y:S01]  /*13dd0*/  LDL.LU R36, [R1+0x70c] ;  /* 0x00070c0001247983 */ /* 0x001f220000300800 */
[----:B--2---:R-:W-:Y:S01]  /*13de0*/  IMAD.X R35, R33, 0x1, R35, P6 ;  /* 0x0000000121237824 */ /* 0x004fe200030e0623 */
[----:B------:R-:W-:-:S04]  /*13df0*/  IADD3 R60, P6, PT, R28, R60, RZ ;  /* 0x0000003c1c3c7210 */ /* 0x000fc80007fde0ff */
[----:B------:R0:W-:Y:S01]  /*13e00*/  STL [R1+0x774], R35 ;  /* 0x0007742301007387 */ /* 0x0001e20000100800 */
[C---:B------:R-:W-:Y:S01]  /*13e10*/  IMAD.X R59, R33.reuse, 0x1, R59, P5 ;  /* 0x00000001213b7824 */ /* 0x040fe200028e063b */
[----:B------:R-:W-:Y:S02]  /*13e20*/  IADD3 R58, P5, PT, R28, R58, RZ ;  /* 0x0000003a1c3a7210 */ /* 0x000fe40007fbe0ff */
        /* <DEDUP_REMOVED lines=26> */
[----:B------:R0:W-:Y:S04]  /*13fd0*/  STL [R1+0x734], R34 ;  /* 0x0007342201007387 */ /* 0x0001e80000100800 */
[----:B------:R-:W-:Y:S04]  /*13fe0*/  STL [R1+0x73c], R47 ;  /* 0x00073c2f01007387 */ /* 0x000fe80000100800 */
[----:B0-----:R-:W2:Y:S01]  /*13ff0*/  LDL.LU R34, [R1+0x704] ;  /* 0x0007040001227983 */ /* 0x001ea20000300800 */
[C---:B------:R-:W-:Y:S01]  /*14000*/  IADD3 R46, P2, PT, R28.reuse, R46, RZ ;  /* 0x0000002e1c2e7210 */ /* 0x040fe20007f5e0ff */
[----:B------:R-:W-:Y:S01]  /*14010*/  IMAD.X R44, R33, 0x1, R44, P3 ;  /* 0x00000001212c7824 */ /* 0x000fe200018e062c */
[----:B------:R-:W-:-:S02]  /*14020*/  IADD3 R45, P4, PT, R28, R45, RZ ;  /* 0x0000002d1c2d7210 */ /* 0x000fc40007f9e0ff */
[C---:B---3--:R-:W-:Y:S01]  /*14030*/  IADD3 R43, P3, PT, R28.reuse, R43, RZ ;  /* 0x0000002b1c2b7210 */ /* 0x048fe20007f7e0ff */
[----:B------:R-:W-:Y:S01]  /*14040*/  IMAD.X R42, R33, 0x1, R42, P6 ;  /* 0x00000001212a7824 */ /* 0x000fe200030e062a */
        /* <DEDUP_REMOVED lines=8> */
[----:B------:R-:W-:Y:S04]  /*140d0*/  STL [R1+0x724], R42 ;  /* 0x0007242a01007387 */ /* 0x000fe80000100800 */
[----:B------:R-:W-:Y:S04]  /*140e0*/  STL [R1+0x700], R41 ;  /* 0x0007002901007387 */ /* 0x000fe80000100800 */
[----:B------:R0:W-:Y:S04]  /*140f0*/  STL [R1+0x714], R38 ;  /* 0x0007142601007387 */ /* 0x0001e80000100800 */
[----:B------:R-:W-:Y:S04]  /*14100*/  STL [R1+0x71c], R40 ;  /* 0x00071c2801007387 */ /* 0x000fe80000100800 */
[----:B0-----:R-:W3:Y:S04]  /*14110*/  LDL.LU R38, [R1+0x6e0] ;  /* 0x0006e00001267983 */ /* 0x001ee80000300800 */
[----:B------:R-:W-:Y:S01]  /*14120*/  STL [R1+0x6f8], R39 ;  /* 0x0006f82701007387 */ /* 0x000fe20000100800 */
[----:B----4-:R-:W-:-:S05]  /*14130*/  IADD3 R37, P2, PT, R28, R37, RZ ;  /* 0x000000251c257210 */ /* 0x010fca0007f5e0ff */
[----:B------:R0:W-:Y:S04]  /*14140*/  STL [R1+0x6f0], R37 ;  /* 0x0006f02501007387 */ /* 0x0001e80000100800 */
[----:B0-----:R-:W4:Y:S01]  /*14150*/  LDL.LU R37, [R1+0x6fc] ;  /* 0x0006fc0001257983 */ /* 0x001f220000300800 */
[----:B------:R-:W-:-:S05]  /*14160*/  IMAD.X R36, R33, 0x1, R36, P4 ;  /* 0x0000000121247824 */ /* 0x000fca00020e0624 */
[----:B------:R0:W-:Y:S04]  /*14170*/  STL [R1+0x70c], R36 ;  /* 0x00070c2401007387 */ /* 0x0001e80000100800 */
[----:B0-----:R-:W4:Y:S04]  /*14180*/  LDL.LU R36, [R1+0x6d8] ;  /* 0x0006d80001247983 */ /* 0x001f280000300800 */
[----:B------:R-:W4:Y:S04]  /*14190*/  LDL.LU R60, [R1+0x6f4] ;  /* 0x0006f400013c7983 */ /* 0x000f280000300800 */
[----:B------:R-:W4:Y:S04]  /*141a0*/  LDL.LU R59, [R1+0x6d0] ;  /* 0x0006d000013b7983 */ /* 0x000f280000300800 */
[----:B------:R-:W4:Y:S01]  /*141b0*/  LDL.LU R58, [R1+0x6ec] ;  /* 0x0006ec00013a7983 */ /* 0x000f220000300800 */
[----:B--2---:R-:W-:-:S05]  /*141c0*/  IADD3 R35, P4, PT, R28, R35, RZ ;  /* 0x000000231c237210 */ /* 0x004fca0007f9e0ff */
        /* <DEDUP_REMOVED lines=23> */
[----:B0-----:R-:W2:Y:S01]  /*14340*/  LDL.LU R34, [R1+0x678] ;  /* 0x0006780001227983 */ /* 0x001ea20000300800 */
[----:B---3--:R-:W-:-:S05]  /*14350*/  IADD3 R38, P3, PT, R28, R38, RZ ;  /* 0x000000261c267210 */ /* 0x008fca0007f7e0ff */
[----:B------:R0:W-:Y:S04]  /*14360*/  STL [R1+0x6e0], R38 ;  /* 0x0006e02601007387 */ /* 0x0001e80000100800 */
[----:B0-----:R-:W3:Y:S01]  /*14370*/  LDL.LU R38, [R1+0x694] ;  /* 0x0006940001267983 */ /* 0x001ee20000300800 */
[----:B----4-:R-:W-:-:S05]  /*14380*/  IMAD.X R37, R33, 0x1, R37, P6 ;  /* 0x0000000121257824 */ /* 0x010fca00030e0625 */
[----:B------:R0:W-:Y:S04]  /*14390*/  STL [R1+0x6fc], R37 ;  /* 0x0006fc2501007387 */ /* 0x0001e80000100800 */
[----:B0-----:R-:W4:Y:S01]  /*143a0*/  LDL.LU R37, [R1+0x670] ;  /* 0x0006700001257983 */ /* 0x001f220000300800 */
[----:B------:R-:W-:Y:S01]  /*143b0*/  IADD3 R36, P6, PT, R28, R36, RZ ;  /* 0x000000241c247210 */ /* 0x000fe20007fde0ff */
[----:B------:R-:W-:-:S04]  /*143c0*/  IMAD.X R60, R33, 0x1, R60, P5 ;  /* 0x00000001213c7824 */ /* 0x000fc800028e063c */
[----:B------:R0:W-:Y:S01]  /*143d0*/  STL [R1+0x6d8], R36 ;  /* 0x0006d82401007387 */ /* 0x0001e20000100800 */
[C---:B------:R-:W-:Y:S01]  /*143e0*/  IADD3 R59, P5, PT, R28.reuse, R59, RZ ;  /* 0x0000003b1c3b7210 */ /* 0x040fe20007fbe0ff */
[C---:B------:R-:W-:Y:S02]  /*143f0*/  IMAD.X R58, R33.reuse, 0x1, R58, P2 ;  /* 0x00000001213a7824 */ /* 0x040fe400010e063a */
[----:B0-----:R-:W4:Y:S04]  /*14400*/  LDL.LU R36, [R1+0x68c] ;  /* 0x00068c0001247983 */ /* 0x001f280000300800 */
        /* <DEDUP_REMOVED lines=23> */
[C---:B------:R-:W-:Y:S01]  /*14580*/  IMAD.X R46, R33.reuse, 0x1, R46, P4 ;  /* 0x00000001212e7824 */ /* 0x040fe200020e062e */
[----:B------:R-:W-:Y:S01]  /*14590*/  IADD3 R35, P4, PT, R28, R35, RZ ;  /* 0x000000231c237210 */ /* 0x000fe20007f9e0ff */
[----:B------:R-:W-:Y:S01]  /*145a0*/  STL [R1+0x6c4], R48 ;  /* 0x0006c43001007387 */ /* 0x000fe20000100800 */
[----:B------:R-:W-:-:S03]  /*145b0*/  IMAD.X R45, R33, 0x1, R45, P3 ;  /* 0x00000001212d7824 */ /* 0x000fc600018e062d */
[----:B------:R0:W-:Y:S01]  /*145c0*/  STL [R1+0x698], R35 ;  /* 0x0006982301007387 */ /* 0x0001e20000100800 */
[----:B------:R-:W-:-:S03]  /*145d0*/  IADD3 R44, P3, PT, R28, R44, RZ ;  /* 0x0000002c1c2c7210 */ /* 0x000fc60007f7e0ff */
[----:B------:R-:W-:Y:S01]  /*145e0*/  STL [R1+0x6a0], R47 ;  /* 0x0006a02f01007387 */ /* 0x000fe20000100800 */
[----:B------:R-:W-:-:S03]  /*145f0*/  IMAD.X R43, R33, 0x1, R43, P6 ;  /* 0x00000001212b7824 */ /* 0x000fc600030e062b */
[----:B0-----:R-:W2:Y:S04]  /*14600*/  LDL.LU R35, [R1+0x668] ;  /* 0x0006680001237983 */ /* 0x001ea80000300800 */
        /* <DEDUP_REMOVED lines=13> */
[----:B0-----:R-:W2:Y:S04]  /*146e0*/  LDL.LU R34, [R1+0x684] ;  /* 0x0006840001227983 */ /* 0x001ea80000300800 */
[----:B------:R-:W-:Y:S01]  /*146f0*/  STL [R1+0x69c], R39 ;  /* 0x00069c2701007387 */ /* 0x000fe20000100800 */
[----:B---3--:R-:W-:-:S05]  /*14700*/  IMAD.X R38, R33, 0x1, R38, P4 ;  /* 0x0000000121267824 */ /* 0x008fca00020e0626 */
[----:B------:R0:W-:Y:S04]  /*14710*/  STL [R1+0x694], R38 ;  /* 0x0006942601007387 */ /* 0x0001e80000100800 */
[----:B0-----:R-:W3:Y:S01]  /*14720*/  LDL.LU R38, [R1+0x660] ;  /* 0x0006600001267983 */ /* 0x001ee20000300800 */
[----:B----4-:R-:W-:-:S05]  /*14730*/  IADD3 R37, P4, PT, R28, R37, RZ ;  /* 0x000000251c257210 */ /* 0x010fca0007f9e0ff */
[----:B------:R0:W-:Y:S04]  /*14740*/  STL [R1+0x670], R37 ;  /* 0x0006702501007387 */ /* 0x0001e80000100800 */
[----:B0-----:R-:W4:Y:S04]  /*14750*/  LDL.LU R37, [R1+0x67c] ;  /* 0x00067c0001257983 */ /* 0x001f280000300800 */
[----:B------:R-:W4:Y:S04]  /*14760*/  LDL.LU R60, [R1+0x658] ;  /* 0x00065800013c7983 */ /* 0x000f280000300800 */
[----:B------:R-:W4:Y:S01]  /*14770*/  LDL.LU R59, [R1+0x674] ;  /* 0x00067400013b7983 */ /* 0x000f220000300800 */
[----:B------:R-:W-:-:S03]  /*14780*/  IMAD.X R36, R33, 0x1, R36, P3 ;  /* 0x0000000121247824 */ /* 0x000fc600018e0624 */
        /* <DEDUP_REMOVED lines=24> */
[----:B0-----:R-:W2:Y:S01]  /*14910*/  LDL.LU R35, [R1+0x61c] ;  /* 0x00061c0001237983 */ /* 0x001ea20000300800 */
[----:B------:R-:W-:-:S05]  /*14920*/  IMAD.X R34, R33, 0x1, R34, P6 ;  /* 0x0000000121227824 */ /* 0x000fca00030e0622 */
[----:B------:R0:W-:Y:S04]  /*14930*/  STL [R1+0x684], R34 ;  /* 0x0006842201007387 */ /* 0x0001e80000100800 */
[----:B0-----:R-:W2:Y:S01]  /*14940*/  LDL.LU R34, [R1+0x5f8] ;  /* 0x0005f80001227983 */ /* 0x001ea20000300800 */
[----:B---3--:R-:W-:-:S05]  /*14950*/  IADD3 R38, P6, PT, R28, R38, RZ ;  /* 0x000000261c267210 */ /* 0x008fca0007fde0ff */
[----:B------:R0:W-:Y:S04]  /*14960*/  STL [R1+0x660], R38 ;  /* 0x0006602601007387 */ /* 0x0001e80000100800 */
[----:B0-----:R-:W3:Y:S01]  /*14970*/  LDL.LU R38, [R1+0x614] ;  /* 0x0006140001267983 */ /* 0x001ee20000300800 */
[----:B----4-:R-:W-:Y:S01]  /*14980*/  IMAD.X R37, R33, 0x1, R37, P5 ;  /* 0x0000000121257824 */ /* 0x010fe200028e0625 */
[----:B------:R-:W-:-:S04]  /*14990*/  IADD3 R60, P5, PT, R28, R60, RZ ;  /* 0x0000003c1c3c7210 */ /* 0x000fc80007fbe0ff */
[----:B------:R0:W-:Y:S01]  /*149a0*/  STL [R1+0x67c], R37 ;  /* 0x00067c2501007387 */ /* 0x0001e20000100800 */
[C---:B------:R-:W-:Y:S01]  /*149b0*/  IMAD.X R59, R33.reuse, 0x1, R59, P2 ;  /* 0x00000001213b7824 */ /* 0x040fe200010e063b */
[----:B------:R-:W-:Y:S02]  /*149c0*/  IADD3 R58, P2, PT, R28, R58, RZ ;  /* 0x0000003a1c3a7210 */ /* 0x000fe40007f5e0ff */
[----:B0-----:R-:W4:Y:S01]  /*149d0*/  LDL.LU R37, [R1+0x5f0] ;  /* 0x0005f00001257983 */ /* 0x001f220000300800 */
        /* <DEDUP_REMOVED lines=32> */
[----:B------:R-:W-:Y:S04]  /*14be0*/  STL [R1+0x620], R46 ;  /* 0x0006202e01007387 */ /* 0x000fe80000100800 */
        /* <DEDUP_REMOVED lines=8> */
[----:B------:R-:W-:Y:S01]  /*14c70*/  IMAD.X R35, R33, 0x1, R35, P4 ;  /* 0x0000000121237824 */ /* 0x000fe200020e0623 */
[----:B------:R-:W-:-:S04]  /*14c80*/  IADD3 R39, P2, PT, R28, R39, RZ ;  /* 0x000000271c277210 */ /* 0x000fc80007f5e0ff */
[----:B------:R0:W-:Y:S04]  /*14c90*/  STL [R1+0x61c], R35 ;  /* 0x00061c2301007387 */ /* 0x0001e80000100800 */
[----:B------:R-:W-:Y:S04]  /*14ca0*/  STL [R1+0x624], R40 ;  /* 0x0006242801007387 */ /* 0x000fe80000100800 */
[----:B0-----:R-:W2:Y:S04]  /*14cb0*/  LDL.LU R35, [R1+0x5e8] ;  /* 0x0005e80001237983 */ /* 0x001ea80000300800 */
[----:B------:R-:W-:Y:S01]  /*14cc0*/  STL [R1+0x600], R39 ;  /* 0x0006002701007387 */ /* 0x000fe20000100800 */
[----:B------:R-:W-:-:S05]  /*14cd0*/  IADD3 R34, P4, PT, R28, R34, RZ ;  /* 0x000000221c227210 */ /* 0x000fca0007f9e0ff */
[----:B------:R0:W-:Y:S04]  /*14ce0*/  STL [R1+0x5f8], R34 ;  /* 0x0005f82201007387 */ /* 0x0001e80000100800 */
[----:B0-----:R-:W2:Y:S01]  /*14cf0*/  LDL.LU R34, [R1+0x604] ;  /* 0x0006040001227983 */ /* 0x001ea20000300800 */
[----:B---3--:R-:W-:-:S05]  /*14d00*/  IMAD.X R38, R33, 0x1, R38, P3 ;  /* 0x0000000121267824 */ /* 0x008fca00018e0626 */
[----:B------:R0:W-:Y:S04]  /*14d10*/  STL [R1+0x614], R38 ;  /* 0x0006142601007387 */ /* 0x0001e80000100800 */
[----:B0-----:R-:W3:Y:S04]  /*14d20*/  LDL.LU R38, [R1+0x5e0] ;  /* 0x0005e00001267983 */ /* 0x001ee80000300800 */
[----:B------:R-:W3:Y:S04]  /*14d30*/  LDL.LU R60, [R1+0x5fc] ;  /* 0x0005fc00013c7983 */ /* 0x000ee80000300800 */
[----:B------:R-:W3:Y:S01]  /*14d40*/  LDL.LU R59, [R1+0x5d8] ;  /* 0x0005d800013b7983 */ /* 0x000ee20000300800 */
[----:B----4-:R-:W-:-:S03]  /*14d50*/  IADD3 R37, P3, PT, R28, R37, RZ ;  /* 0x000000251c257210 */ /* 0x010fc60007f7e0ff */
        /* <DEDUP_REMOVED lines=24> */
[----:B0-----:R-:W4:Y:S01]  /*14ee0*/  LDL.LU R36, [R1+0x580] ;  /* 0x0005800001247983 */ /* 0x001f220000300800 */
[----:B--2---:R-:W-:-:S05]  /*14ef0*/  IADD3 R35, P6, PT, R28, R35, RZ ;  /* 0x000000231c237210 */ /* 0x004fca0007fde0ff */
[----:B------:R0:W-:Y:S04]  /*14f00*/  STL [R1+0x5e8], R35 ;  /* 0x0005e82301007387 */ /* 0x0001e80000100800 */
[----:B0-----:R-:W2:Y:S01]  /*14f10*/  LDL.LU R35, [R1+0x59c] ;  /* 0x00059c0001237983 */ /* 0x001ea20000300800 */
[----:B------:R-:W-:-:S05]  /*14f20*/  IMAD.X R34, R33, 0x1, R34, P5 ;  /* 0x0000000121227824 */ /* 0x000fca00028e0622 */
[----:B------:R0:W-:Y:S04]  /*14f30*/  STL [R1+0x604], R34 ;  /* 0x0006042201007387 */ /* 0x0001e80000100800 */
[----:B0-----:R-:W2:Y:S01]  /*14f40*/  LDL.LU R34, [R1+0x578] ;  /* 0x0005780001227983 */ /* 0x001ea20000300800 */
[----:B---3--:R-:W-:Y:S01]  /*14f50*/  IADD3 R38, P5, PT, R28, R38, RZ ;  /* 0x000000261c267210 */ /* 0x008fe20007fbe0ff */
[----:B------:R-:W-:-:S04]  /*14f60*/  IMAD.X R60, R33, 0x1, R60, P2 ;  /* 0x00000001213c7824 */ /* 0x000fc800010e063c */
[----:B------:R0:W-:Y:S01]  /*14f70*/  STL [R1+0x5e0], R38 ;  /* 0x0005e02601007387 */ /* 0x0001e20000100800 */
[C---:B------:R-:W-:Y:S01]  /*14f80*/  IADD3 R59, P2, PT, R28.reuse, R59, RZ ;  /* 0x0000003b1c3b7210 */ /* 0x040fe20007f5e0ff */
[----:B----4-:R-:W-:Y:S02]  /*14f90*/  IMAD.X R58, R33, 0x1, R58, P4 ;  /* 0x00000001213a7824 */ /* 0x010fe400020e063a */
[----:B0-----:R-:W3:Y:S01]  /*14fa0*/  LDL.LU R38, [R1+0x594] ;  /* 0x0005940001267983 */ /* 0x001ee20000300800 */
        /* <DEDUP_REMOVED lines=47> */
[----:B--2---:R-:W-:-:S05]  /*152a0*/  IMAD.X R35, R33, 0x1, R35, P3 ;  /* 0x0000000121237824 */ /* 0x004fca00018e0623 */
[----:B------:R0:W-:Y:S04]  /*152b0*/  STL [R1+0x59c], R35 ;  /* 0x00059c2301007387 */ /* 0x0001e80000100800 */
[----:B0-----:R-:W2:Y:S01]  /*152c0*/  LDL.LU R35, [R1+0x568] ;  /* 0x0005680001237983 */ /* 0x001ea20000300800 */
[----:B------:R-:W-:-:S05]  /*152d0*/  IADD3 R34, P3, PT, R28, R34, RZ ;  /* 0x000000221c227210 */ /* 0x000fca0007f7e0ff */
[----:B------:R0:W-:Y:S04]  /*152e0*/  STL [R1+0x578], R34 ;  /* 0x0005782201007387 */ /* 0x0001e80000100800 */
[----:B0-----:R-:W2:Y:S04]  /*152f0*/  LDL.LU R34, [R1+0x584] ;  /* 0x0005840001227983 */ /* 0x001ea80000300800 */
[----:B------:R-:W2:Y:S04]  /*15300*/  LDL.LU R60, [R1+0x560] ;  /* 0x00056000013c7983 */ /* 0x000ea80000300800 */
[----:B------:R-:W2:Y:S04]  /*15310*/  LDL.LU R59, [R1+0x57c] ;  /* 0x00057c00013b7983 */ /* 0x000ea80000300800 */
[----:B------:R-:W2:Y:S01]  /*15320*/  LDL.LU R58, [R1+0x558] ;  /* 0x00055800013a7983 */ /* 0x000ea20000300800 */
[----:B---3--:R-:W-:-:S05]  /*15330*/  IMAD.X R38, R33, 0x1, R38, P6 ;  /* 0x0000000121267824 */ /* 0x008fca00030e0626 */
        /* <DEDUP_REMOVED lines=23> */
[----:B0-----:R-:W4:Y:S01]  /*154b0*/  LDL.LU R37, [R1+0x524] ;  /* 0x0005240001257983 */ /* 0x001f220000300800 */
[----:B------:R-:W-:-:S05]  /*154c0*/  IMAD.X R36, R33, 0x1, R36, P5 ;  /* 0x0000000121247824 */ /* 0x000fca00028e0624 */
[----:B------:R0:W-:Y:S04]  /*154d0*/  STL [R1+0x58c], R36 ;  /* 0x00058c2401007387 */ /* 0x0001e80000100800 */
[----:B0-----:R-:W4:Y:S01]  /*154e0*/  LDL.LU R36, [R1+0x500] ;  /* 0x0005000001247983 */ /* 0x001f220000300800 */
[----:B--2---:R-:W-:-:S05]  /*154f0*/  IADD3 R35, P5, PT, R28, R35, RZ ;  /* 0x000000231c237210 */ /* 0x004fca0007fbe0ff */
[----:B------:R0:W-:Y:S04]  /*15500*/  STL [R1+0x568], R35 ;  /* 0x0005682301007387 */ /* 0x0001e80000100800 */
[----:B0-----:R-:W2:Y:S01]  /*15510*/  LDL.LU R35, [R1+0x51c] ;  /* 0x00051c0001237983 */ /* 0x001ea20000300800 */
[----:B------:R-:W-:-:S05]  /*15520*/  IMAD.X R34, R33, 0x1, R34, P2 ;  /* 0x0000000121227824 */ /* 0x000fca00010e0622 */
[----:B------:R0:W-:Y:S04]  /*15530*/  STL [R1+0x584], R34 ;  /* 0x0005842201007387 */ /* 0x0001e80000100800 */
[----:B0-----:R-:W2:Y:S01]  /*15540*/  LDL.LU R34, [R1+0x4f8] ;  /* 0x0004f80001227983 */ /* 0x001ea20000300800 */
[C---:B------:R-:W-:Y:S01]  /*15550*/  IADD3 R60, P2, PT, R28.reuse, R60, RZ ;  /* 0x0000003c1c3c7210 */ /* 0x040fe20007f5e0ff */
[----:B------:R-:W-:Y:S01]  /*15560*/  IMAD.X R59, R33, 0x1, R59, P4 ;  /* 0x00000001213b7824 */ /* 0x000fe200020e063b */
[----:B------:R-:W-:-:S03]  /*15570*/  IADD3 R58, P4, PT, R28, R58, RZ ;  /* 0x0000003a1c3a7210 */ /* 0x000fc60007f9e0ff */
[----:B------:R-:W-:Y:S01]  /*15580*/  STL [R1+0x560], R60 ;  /* 0x0005603c01007387 */ /* 0x000fe20000100800 */
[----:B---3--:R-:W-:-:S03]  /*15590*/  IMAD.X R57, R33, 0x1, R57, P3 ;  /* 0x0000000121397824 */ /* 0x008fc600018e0639 */
        /* <DEDUP_REMOVED lines=28> */
[----:B----4-:R-:W-:-:S03]  /*15760*/  IADD3 R43, P5, PT, R28, R43, RZ ;  /* 0x0000002b1c2b7210 */ /* 0x010fc60007fbe0ff */
[----:B0-----:R-:W3:Y:S04]  /*15770*/  LDL.LU R38, [R1+0x514] ;  /* 0x0005140001267983 */ /* 0x001ee80000300800 */
        /* <DEDUP_REMOVED lines=9> */
[----:B------:R-:W-:Y:S04]  /*15810*/  STL [R1+0x534], R42 ;  /* 0x0005342a01007387 */ /* 0x000fe80000100800 */
[----:B------:R-:W-:Y:S04]  /*15820*/  STL [R1+0x510], R41 ;  /* 0x0005102901007387 */ /* 0x000fe80000100800 */
[----:B------:R0:W-:Y:S04]  /*15830*/  STL [R1+0x524], R37 ;  /* 0x0005242501007387 */ /* 0x0001e80000100800 */
[----:B------:R-:W-:Y:S04]  /*15840*/  STL [R1+0x52c], R40 ;  /* 0x00052c2801007387 */ /* 0x000fe80000100800 */
[----:B0-----:R-:W4:Y:S04]  /*15850*/  LDL.LU R37, [R1+0x4f0] ;  /* 0x0004f00001257983 */ /* 0x001f280000300800 */
[----:B------:R-:W-:Y:S01]  /*15860*/  STL [R1+0x508], R39 ;  /* 0x0005082701007387 */ /* 0x000fe20000100800 */
[----:B------:R-:W-:-:S05]  /*15870*/  IADD3 R36, P3, PT, R28, R36, RZ ;  /* 0x000000241c247210 */ /* 0x000fca0007f7e0ff */
[----:B------:R0:W-:Y:S04]  /*15880*/  STL [R1+0x500], R36 ;  /* 0x0005002401007387 */ /* 0x0001e80000100800 */
[----:B0-----:R-:W4:Y:S01]  /*15890*/  LDL.LU R36, [R1+0x50c] ;  /* 0x00050c0001247983 */ /* 0x001f220000300800 */
[----:B--2---:R-:W-:-:S05]  /*158a0*/  IMAD.X R35, R33, 0x1, R35, P6 ;  /* 0x0000000121237824 */ /* 0x004fca00030e0623 */
[----:B------:R0:W-:Y:S04]  /*158b0*/  STL [R1+0x51c], R35 ;  /* 0x00051c2301007387 */ /* 0x0001e80000100800 */
[----:B0-----:R-:W2:Y:S04]  /*158c0*/  LDL.LU R35, [R1+0x3f4] ;  /* 0x0003f40001237983 */ /* 0x001ea80000300800 */
[----:B------:R-:W2:Y:S04]  /*158d0*/  LDL.LU R60, [R1+0x504] ;  /* 0x00050400013c7983 */ /* 0x000ea80000300800 */
[----:B------:R-:W2:Y:S04]  /*158e0*/  LDL.LU R59, [R1+0x3ec] ;  /* 0x0003ec00013b7983 */ /* 0x000ea80000300800 */
[----:B------:R-:W2:Y:S01]  /*158f0*/  LDL.LU R58, [R1+0x4fc] ;  /* 0x0004fc00013a7983 */ /* 0x000ea20000300800 */
[----:B------:R-:W-:-:S05]  /*15900*/  IADD3 R34, P6, PT, R28, R34, RZ ;  /* 0x000000221c227210 */ /* 0x000fca0007fde0ff */
        /* <DEDUP_REMOVED lines=23> */
[----:B0-----:R-:W3:Y:S01]  /*15a80*/  LDL.LU R38, [R1+0x370] ;  /* 0x0003700001267983 */ /* 0x001ee20000300800 */
[----:B----4-:R-:W-:-:S05]  /*15a90*/  IADD3 R37, P5, PT, R28, R37, RZ ;  /* 0x000000251c257210 */ /* 0x010fca0007fbe0ff */
        /* <DEDUP_REMOVED lines=37> */
[----:B------:R0:W-:Y:S04]  /*15cf0*/  STL [R1+0x3b4], R34 ;  /* 0x0003b42201007387 */ /* 0x0001e80000100800 */
[----:B------:R-:W-:Y:S04]  /*15d00*/  STL [R1+0x3bc], R47 ;  /* 0x0003bc2f01007387 */ /* 0x000fe80000100800 */
[----:B0-----:R-:W2:Y:S01]  /*15d10*/  LDL.LU R34, [R1+0x360] ;  /* 0x0003600001227983 */ /* 0x001ea20000300800 */
[C---:B------:R-:W-:Y:S01]  /*15d20*/  IMAD.X R45, R33.reuse, 0x1, R45, P5 ;  /* 0x00000001212d7824 */ /* 0x040fe200028e062d */
[C---:B------:R-:W-:Y:S01]  /*15d30*/  IADD3 R44, P5, PT, R28.reuse, R44, RZ ;  /* 0x0000002c1c2c7210 */ /* 0x040fe20007fbe0ff */
[----:B------:R-:W-:Y:S01]  /*15d40*/  IMAD.X R43, R33, 0x1, R43, P2 ;  /* 0x00000001212b7824 */ /* 0x000fe200010e062b */
[----:B------:R-:W-:Y:S04]  /*15d50*/  STL [R1+0x3d8], R46 ;  /* 0x0003d82e01007387 */ /* 0x000fe80000100800 */
[----:B------:R-:W-:Y:S01]  /*15d60*/  STL [R1+0x3d0], R45 ;  /* 0x0003d02d01007387 */ /* 0x000fe20000100800 */
[----:B---3--:R-:W-:-:S03]  /*15d70*/  IADD3 R42, P2, PT, R28, R42, RZ ;  /* 0x0000002a1c2a7210 */ /* 0x008fc60007f5e0ff */
        /* <DEDUP_REMOVED lines=10> */
[----:B0-----:R-:W3:Y:S04]  /*15e20*/  LDL.LU R38, [R1+0x37c] ;  /* 0x00037c0001267983 */ /* 0x001ee80000300800 */
[----:B------:R-:W-:Y:S01]  /*15e30*/  STL [R1+0x3b8], R39 ;  /* 0x0003b82701007387 */ /* 0x000fe20000100800 */
[----:B----4-:R-:W-:-:S05]  /*15e40*/  IMAD.X R37, R33, 0x1, R37, P6 ;  /* 0x0000000121257824 */ /* 0x010fca00030e0625 */
[----:B------:R0:W-:Y:S04]  /*15e50*/  STL [R1+0x38c], R37 ;  /* 0x00038c2501007387 */ /* 0x0001e80000100800 */
[----:B0-----:R-:W4:Y:S01]  /*15e60*/  LDL.LU R37, [R1+0x358] ;  /* 0x0003580001257983 */ /* 0x001f220000300800 */
[----:B------:R-:W-:-:S05]  /*15e70*/  IADD3 R36, P6, PT, R28, R36, RZ ;  /* 0x000000241c247210 */ /* 0x000fca0007fde0ff */
        /* <DEDUP_REMOVED lines=34> */
[----:B------:R0:W-:Y:S04]  /*160a0*/  STL [R1+0x358], R37 ;  /* 0x0003582501007387 */ /* 0x0001e80000100800 */
[----:B0-----:R-:W4:Y:S01]  /*160b0*/  LDL.LU R37, [R1+0x30c] ;  /* 0x00030c0001257983 */ /* 0x001f220000300800 */
[----:B------:R-:W-:Y:S01]  /*160c0*/  IMAD.X R36, R33, 0x1, R36, P4 ;  /* 0x0000000121247824 */ /* 0x000fe200020e0624 */
[----:B------:R-:W-:-:S04]  /*160d0*/  IADD3 R60, P4, PT, R28, R60, RZ ;  /* 0x0000003c1c3c7210 */ /* 0x000fc80007f9e0ff */
        /* <DEDUP_REMOVED lines=42> */
[----:B------:R-:W-:Y:S04]  /*16380*/  STL [R1+0x308], R43 ;  /* 0x0003082b01007387 */ /* 0x000fe80000100800 */
[----:B------:R-:W-:Y:S01]  /*16390*/  STL [R1+0x324], R42 ;  /* 0x0003242a01007387 */ /* 0x000fe20000100800 */
[----:B------:R-:W-:-:S03]  /*163a0*/  IMAD.X R34, R33, 0x1, R34, P6 ;  /* 0x0000000121227824 */ /* 0x000fc600030e0622 */
        /* <DEDUP_REMOVED lines=10> */
[----:B------:R0:W-:Y:S04]  /*16450*/  STL [R1+0x30c], R37 ;  /* 0x00030c2501007387 */ /* 0x0001e80000100800 */
[----:B0-----:R-:W4:Y:S04]  /*16460*/  LDL.LU R37, [R1+0x2d8] ;  /* 0x0002d80001257983 */ /* 0x001f280000300800 */
[----:B------:R-:W4:Y:S04]  /*16470*/  LDL.LU R60, [R1+0x2f4] ;  /* 0x0002f400013c7983 */ /* 0x000f280000300800 */
[----:B------:R-:W4:Y:S01]  /*16480*/  LDL.LU R59, [R1+0x2d0] ;  /* 0x0002d000013b7983 */ /* 0x000f220000300800 */
[----:B------:R-:W-:-:S03]  /*16490*/  IADD3 R36, P5, PT, R28, R36, RZ ;  /* 0x000000241c247210 */ /* 0x000fc60007fbe0ff */
        /* <DEDUP_REMOVED lines=89> */
[----:B0-----:R-:W3:Y:S04]  /*16a30*/  LDL.LU R38, [R1+0x27c] ;  /* 0x00027c0001267983 */ /* 0x001ee80000300800 */
[----:B------:R-:W3:Y:S04]  /*16a40*/  LDL.LU R60, [R1+0x258] ;  /* 0x00025800013c7983 */ /* 0x000ee80000300800 */
[----:B------:R-:W3:Y:S04]  /*16a50*/  LDL.LU R59, [R1+0x274] ;  /* 0x00027400013b7983 */ /* 0x000ee80000300800 */
[----:B------:R-:W3:Y:S01]  /*16a60*/  LDL.LU R58, [R1+0x250] ;  /* 0x00025000013a7983 */ /* 0x000ee20000300800 */
[----:B----4-:R-:W-:-:S05]  /*16a70*/  IMAD.X R37, R33, 0x1, R37, P2 ;  /* 0x0000000121257824 */ /* 0x010fca00010e0625 */
        /* <DEDUP_REMOVED lines=31> */
[----:B------:R-:W-:-:S04]  /*16c70*/  IADD3 R60, P3, PT, R28, R60, RZ ;  /* 0x0000003c1c3c7210 */ /* 0x000fc80007f7e0ff */
[----:B------:R0:W-:Y:S01]  /*16c80*/  STL [R1+0x27c], R38 ;  /* 0x00027c2601007387 */ /* 0x0001e20000100800 */
[C---:B------:R-:W-:Y:S01]  /*16c90*/  IMAD.X R59, R33.reuse, 0x1, R59, P6 ;  /* 0x00000001213b7824 */ /* 0x040fe200030e063b */
[----:B------:R-:W-:Y:S02]  /*16ca0*/  IADD3 R58, P6, PT, R28, R58, RZ ;  /* 0x0000003a1c3a7210 */ /* 0x000fe40007fde0ff */
[----:B0-----:R-:W3:Y:S04]  /*16cb0*/  LDL.LU R38, [R1+0x1f0] ;  /* 0x0001f00001267983 */ /* 0x001ee80000300800 */
[----:B------:R-:W-:Y:S01]  /*16cc0*/  STL [R1+0x258], R60 ;  /* 0x0002583c01007387 */ /* 0x000fe20000100800 */
[----:B----4-:R-:W-:-:S03]  /*16cd0*/  IMAD.X R57, R33, 0x1, R57, P5 ;  /* 0x0000000121397824 */ /* 0x010fc600028e0639 */
        /* <DEDUP_REMOVED lines=52> */
[----:B------:R-:W2:Y:S04]  /*17020*/  LDL.LU R59, [R1+0x1d8] ;  /* 0x0001d800013b7983 */ /* 0x000ea80000300800 */
[----:B------:R-:W2:Y:S01]  /*17030*/  LDL.LU R58, [R1+0x1f4] ;  /* 0x0001f400013a7983 */ /* 0x000ea20000300800 */
[----:B---3--:R-:W-:-:S05]  /*17040*/  IADD3 R38, P2, PT, R28, R38, RZ ;  /* 0x000000261c267210 */ /* 0x008fca0007f5e0ff */
        /* <DEDUP_REMOVED lines=22> */
[----:B0-----:R-:W4:Y:S04]  /*171b0*/  LDL.LU R38, [R1+0x188] ;  /* 0x0001880001267983 */ /* 0x001f280000300800 */
[----:B-1----:R-:W4:Y:S01]  /*171c0*/  LDL.LU R37, [R1+0x19c] ;  /* 0x00019c0001257983 */ /* 0x002f220000300800 */
        /* <DEDUP_REMOVED lines=11> */
[C---:B------:R-:W-:Y:S01]  /*17280*/  IMAD.X R58, R33.reuse, 0x1, R58, P5 ;  /* 0x00000001213a7824 */ /* 0x040fe200028e063a */
[C---:B---3--:R-:W-:Y:S01]  /*17290*/  IADD3 R57, P5, PT, R28.reuse, R57, RZ ;  /* 0x000000391c397210 */ /* 0x048fe20007fbe0ff */
[C---:B------:R-:W-:Y:S01]  /*172a0*/  IMAD.X R56, R33.reuse, 0x1, R56, P2 ;  /* 0x0000000121387824 */ /* 0x040fe200010e0638 */
[----:B------:R-:W-:Y:S01]  /*172b0*/  IADD3 R55, P2, PT, R28, R55, RZ ;  /* 0x000000371c377210 */ /* 0x000fe20007f5e0ff */
[----:B------:R0:W-:Y:S01]  /*172c0*/  STL [R1+0x1fc], R60 ;  /* 0x0001fc3c01007387 */ /* 0x0001e20000100800 */
[----:B------:R-:W-:-:S03]  /*172d0*/  IMAD.X R54, R33, 0x1, R54, P4 ;  /* 0x0000000121367824 */ /* 0x000fc600020e0636 */
[----:B------:R0:W-:Y:S01]  /*172e0*/  STL [R1+0x1d8], R59 ;  /* 0x0001d83b01007387 */ /* 0x0001e20000100800 */
[C---:B------:R-:W-:Y:S01]  /*172f0*/  IADD3 R53, P4, PT, R28.reuse, R53, RZ ;  /* 0x000000351c357210 */ /* 0x040fe20007f9e0ff */
[C---:B------:R-:W-:Y:S02]  /*17300*/  IMAD.X R52, R33.reuse, 0x1, R52, P3 ;  /* 0x0000000121347824 */ /* 0x040fe400018e0634 */
[C---:B------:R-:W-:Y:S01]  /*17310*/  IMAD.X R50, R33.reuse, 0x1, R50, P6 ;  /* 0x0000000121327824 */ /* 0x040fe200030e0632 */
[C---:B------:R-:W-:Y:S02]  /*17320*/  IADD3 R49, P6, PT, R28.reuse, R49, RZ ;  /* 0x000000311c317210 */ /* 0x040fe40007fde0ff */
[C---:B------:R-:W-:Y:S01]  /*17330*/  IADD3 R51, P3, PT, R28.reuse, R51, RZ ;  /* 0x000000331c337210 */ /* 0x040fe20007f7e0ff */
[C---:B------:R-:W-:Y:S01]  /*17340*/  IMAD.X R48, R33.reuse, 0x1, R48, P5 ;  /* 0x0000000121307824 */ /* 0x040fe200028e0630 */
[----:B------:R-:W-:Y:S01]  /*17350*/  IADD3 R47, P5, PT, R28, R47, RZ ;  /* 0x0000002f1c2f7210 */ /* 0x000fe20007fbe0ff */
[----:B------:R-:W-:Y:S01]  /*17360*/  IMAD.U32 R32, R32, -0x80000000, RZ ;  /* 0x8000000020207824 */ /* 0x000fe200078e00ff */
[----:B------:R0:W-:Y:S01]  /*17370*/  STL [R1+0x1f4], R58 ;  /* 0x0001f43a01007387 */ /* 0x0001e20000100800 */
[----:B------:R-:W-:-:S02]  /*17380*/  IMAD.X R46, R33, 0x1, R46, P2 ;  /* 0x00000001212e7824 */ /* 0x000fc400010e062e */
[----:B------:R-:W1:Y:S01]  /*17390*/  SYNCS.PHASECHK.TRANS64.TRYWAIT P2, [UR8], R32 ;  /* 0x00000020ff0075a7 */ /* 0x000e620008041108 */
[----:B------:R0:W-:Y:S01]  /*173a0*/  STL [R1+0x1d0], R57 ;  /* 0x0001d03901007387 */ /* 0x0001e20000100800 */
[----:B------:R-:W-:-:S03]  /*173b0*/  IMAD.X R45, R33, 0x1, R45, P4 ;  /* 0x00000001212d7824 */ /* 0x000fc600020e062d */
[----:B------:R0:W-:Y:S01]  /*173c0*/  STL [R1+0x1ec], R56 ;  /* 0x0001ec3801007387 */ /* 0x0001e20000100800 */
[----:B------:R-:W-:-:S03]  /*173d0*/  IADD3 R44, P4, PT, R28, R44, RZ ;  /* 0x0000002c1c2c7210 */ /* 0x000fc60007f9e0ff */
[----:B------:R0:W-:Y:S01]  /*173e0*/  STL [R1+0x1c8], R55 ;  /* 0x0001c83701007387 */ /* 0x0001e20000100800 */
[----:B------:R-:W-:-:S03]  /*173f0*/  IMAD.X R43, R33, 0x1, R43, P3 ;  /* 0x00000001212b7824 */ /* 0x000fc600018e062b */
[----:B------:R0:W-:Y:S01]  /*17400*/  STL [R1+0x1e4], R54 ;  /* 0x0001e43601007387 */ /* 0x0001e20000100800 */
[----:B------:R-:W-:-:S03]  /*17410*/  IADD3 R42, P3, PT, R28, R42, RZ ;  /* 0x0000002a1c2a7210 */ /* 0x000fc60007f7e0ff */
[----:B------:R0:W-:Y:S01]  /*17420*/  STL [R1+0x1c0], R53 ;  /* 0x0001c03501007387 */ /* 0x0001e20000100800 */
[C---:B----4-:R-:W-:Y:S01]  /*17430*/  IMAD.X R41, R33.reuse, 0x1, R41, P6 ;  /* 0x0000000121297824 */ /* 0x050fe200030e0629 */
[C---:B------:R-:W-:Y:S01]  /*17440*/  IADD3 R40, P6, PT, R28.reuse, R40, RZ ;  /* 0x000000281c287210 */ /* 0x040fe20007fde0ff */
[C---:B------:R-:W-:Y:S01]  /*17450*/  IMAD.X R39, R33.reuse, 0x1, R39, P5 ;  /* 0x0000000121277824 */ /* 0x040fe200028e0627 */
[----:B------:R-:W-:Y:S01]  /*17460*/  IADD3 R38, P5, PT, R28, R38, RZ ;  /* 0x000000261c267210 */ /* 0x000fe20007fbe0ff */
[----:B------:R0:W-:Y:S01]  /*17470*/  STL [R1+0x1dc], R52 ;  /* 0x0001dc3401007387 */ /* 0x0001e20000100800 */
[----:B------:R-:W-:-:S03]  /*17480*/  IMAD.X R37, R33, 0x1, R37, P4 ;  /* 0x0000000121257824 */ /* 0x000fc600020e0625 */
[----:B------:R0:W-:Y:S01]  /*17490*/  STL [R1+0x1b8], R51 ;  /* 0x0001b83301007387 */ /* 0x0001e20000100800 */
[----:B------:R-:W-:-:S03]  /*174a0*/  IADD3 R19, P4, PT, R28, R19, RZ ;  /* 0x000000131c137210 */ /* 0x000fc60007f9e0ff */
[----:B------:R0:W-:Y:S04]  /*174b0*/  STL [R1+0x1d4], R50 ;  /* 0x0001d43201007387 */ /* 0x0001e80000100800 */
[----:B------:R0:W-:Y:S01]  /*174c0*/  STL [R1+0x1b0], R49 ;  /* 0x0001b03101007387 */ /* 0x0001e20000100800 */
[----:B------:R-:W-:-:S03]  /*174d0*/  IMAD.X R20, R33, 0x1, R20, P4 ;  /* 0x0000000121147824 */ /* 0x000fc600020e0614 */
[----:B------:R0:W-:Y:S01]  /*174e0*/  STL [R1+0x1cc], R48 ;  /* 0x0001cc3001007387 */ /* 0x0001e20000100800 */
[----:B-----5:R-:W-:-:S03]  /*174f0*/  IADD3 R11, P4, PT, R28, R11, RZ ;  /* 0x0000000b1c0b7210 */ /* 0x020fc60007f9e0ff */
[----:B------:R0:W-:Y:S04]  /*17500*/  STL [R1+0x1a8], R47 ;  /* 0x0001a82f01007387 */ /* 0x0001e80000100800 */
[----:B------:R0:W-:Y:S01]  /*17510*/  STL [R1+0x1c4], R46 ;  /* 0x0001c42e01007387 */ /* 0x0001e20000100800 */
[C---:B------:R-:W-:Y:S01]  /*17520*/  IMAD.X R36, R33.reuse, 0x1, R36, P3 ;  /* 0x0000000121247824 */ /* 0x040fe200018e0624 */
[C---:B------:R-:W-:Y:S02]  /*17530*/  IADD3 R17, P3, PT, R28.reuse, R17, RZ ;  /* 0x000000111c117210 */ /* 0x040fe40007f7e0ff */
[----:B------:R0:W-:Y:S03]  /*17540*/  STL [R1+0x1bc], R45 ;  /* 0x0001bc2d01007387 */ /* 0x0001e60000100800 */
[----:B------:R-:W-:Y:S01]  /*17550*/  IMAD.X R18, R33, 0x1, R18, P3 ;  /* 0x0000000121127824 */ /* 0x000fe200018e0612 */
[----:B------:R0:W-:Y:S01]  /*17560*/  STL [R1+0x1a0], R44 ;  /* 0x0001a02c01007387 */ /* 0x0001e20000100800 */
[----:B------:R-:W-:-:S03]  /*17570*/  IADD3 R9, P3, PT, R28, R9, RZ ;  /* 0x000000091c097210 */ /* 0x000fc60007f7e0ff */
[----:B------:R0:W-:Y:S01]  /*17580*/  STL [R1+0x1b4], R43 ;  /* 0x0001b42b01007387 */ /* 0x0001e20000100800 */
[----:B------:R-:W-:-:S03]  /*17590*/  IMAD.X R12, R33, 0x1, R12, P4 ;  /* 0x00000001210c7824 */ /* 0x000fc600020e060c */
[----:B------:R0:W-:Y:S01]  /*175a0*/  STL [R1+0x198], R42 ;  /* 0x0001982a01007387 */ /* 0x0001e20000100800 */
[----:B------:R-:W-:-:S03]  /*175b0*/  IMAD.X R10, R33, 0x1, R10, P3 ;  /* 0x00000001210a7824 */ /* 0x000fc600018e060a */
[----:B------:R0:W-:Y:S04]  /*175c0*/  STL [R1+0x1ac], R41 ;  /* 0x0001ac2901007387 */ /* 0x0001e80000100800 */
[----:B------:R0:W-:Y:S04]  /*175d0*/  STL [R1+0x190], R40 ;  /* 0x0001902801007387 */ /* 0x0001e80000100800 */
[----:B------:R0:W-:Y:S04]  /*175e0*/  STL [R1+0x1a4], R39 ;  /* 0x0001a42701007387 */ /* 0x0001e80000100800 */
[----:B------:R0:W-:Y:S04]  /*175f0*/  STL [R1+0x188], R38 ;  /* 0x0001882601007387 */ /* 0x0001e80000100800 */
[----:B------:R0:W-:Y:S04]  /*17600*/  STL [R1+0x19c], R37 ;  /* 0x00019c2501007387 */ /* 0x0001e80000100800 */
[----:B------:R0:W-:Y:S01]  /*17610*/  STL [R1+0x194], R36 ;  /* 0x0001942401007387 */ /* 0x0001e20000100800 */
[----:B------:R-:W-:-:S02]  /*17620*/  ISETP.GT.AND P3, PT, R31, RZ, PT ;  /* 0x000000ff1f00720c */ /* 0x000fc40003f64270 */
[----:B------:R-:W-:Y:S01]  /*17630*/  ISETP.GT.AND P4, PT, R31, 0x1, PT ;  /* 0x000000011f00780c */ /* 0x000fe20003f84270 */
[----:B--2---:R-:W-:Y:S01]  /*17640*/  IMAD.X R35, R33, 0x1, R35, P6 ;  /* 0x0000000121237824 */ /* 0x004fe200030e0623 */
[----:B------:R-:W-:-:S05]  /*17650*/  IADD3 R15, P6, PT, R28, R15, RZ ;  /* 0x0000000f1c0f7210 */ /* 0x000fca0007fde0ff */
[----:B------:R-:W-:Y:S01]  /*17660*/  IMAD.X R16, R33, 0x1, R16, P6 ;  /* 0x0000000121107824 */ /* 0x000fe200030e0610 */
[----:B------:R-:W-:-:S05]  /*17670*/  IADD3 R7, P6, PT, R28, R7, RZ ;  /* 0x000000071c077210 */ /* 0x000fca0007fde0ff */
[C---:B------:R-:W-:Y:S01]  /*17680*/  IMAD.X R8, R33.reuse, 0x1, R8, P6 ;  /* 0x0000000121087824 */ /* 0x040fe200030e0608 */
[C---:B------:R-:W-:Y:S01]  /*17690*/  IADD3 R3, P6, PT, R28.reuse, R3, RZ ;  /* 0x000000031c037210 */ /* 0x040fe20007fde0ff */
[----:B------:R0:W-:Y:S04]  /*176a0*/  STL [R1+0x18c], R35 ;  /* 0x00018c2301007387 */ /* 0x0001e80000100800 */
[C---:B------:R-:W-:Y:S02]  /*176b0*/  IMAD.X R4, R33.reuse, 0x1, R4, P6 ;  /* 0x0000000121047824 */ /* 0x040fe400030e0604 */
[----:B------:R-:W-:Y:S01]  /*176c0*/  IMAD.X R34, R33, 0x1, R34, P5 ;  /* 0x0000000121227824 */ /* 0x000fe200028e0622 */
[----:B------:R-:W-:-:S05]  /*176d0*/  IADD3 R13, P5, PT, R28, R13, RZ ;  /* 0x0000000d1c0d7210 */ /* 0x000fca0007fbe0ff */
[----:B------:R-:W-:Y:S01]  /*176e0*/  IMAD.X R14, R33, 0x1, R14, P5 ;  /* 0x00000001210e7824 */ /* 0x000fe200028e060e */
[----:B------:R-:W-:-:S05]  /*176f0*/  IADD3 R5, P5, PT, R28, R5, RZ ;  /* 0x000000051c057210 */ /* 0x000fca0007fbe0ff */
[----:B------:R-:W-:Y:S01]  /*17700*/  IMAD.X R6, R33, 0x1, R6, P5 ;  /* 0x0000000121067824 */ /* 0x000fe200028e0606 */
[----:B------:R-:W-:Y:S01]  /*17710*/  PRMT R33, RZ, 0x7610, R33 ;  /* 0x00007610ff217816 */ /* 0x000fe20000000021 */
[----:B------:R0:W-:Y:S04]  /*17720*/  STL [R1+0x184], R34 ;  /* 0x0001842201007387 */ /* 0x0001e80000100800 */
[----:B------:R0:W-:Y:S01]  /*17730*/  STL.S16 [R1+0x180], R33 ;  /* 0x0001802101007387 */ /* 0x0001e20000100600 */
[----:B-1----:R-:W-:Y:S05]  /*17740*/  @!P2 BRA `(.L_x_14) ;  /* 0x000000e8000ca947 */ /* 0x002fea0003800000 */
.L_x_24:
[----:B------:R1:W-:Y:S04]  /*17750*/  STL [R1+0xb94], R137 ;  /* 0x000b948901007387 */ /* 0x0003e80000100800 */
[----:B-1----:R-:W2:Y:S01]  /*17760*/  LDL R137, [R1+0x180] ;  /* 0x0001800001897983 */ /* 0x002ea20000100800 */
[----:B------:R-:W-:Y:S02]  /*17770*/  @P3 IMAD.MOV.U32 R32, RZ, RZ, R0 ;  /* 0x000000ffff203224 */ /* 0x000fe400078e0000 */
[----:B0-----:R-:W-:Y:S01]  /*17780*/  @P3 IMAD.MOV.U32 R33, RZ, RZ, R2 ;  /* 0x000000ffff213224 */ /* 0x001fe200078e0002 */
[----:B------:R0:W-:Y:S04]  /*17790*/  STL [R1+0xb90], R139 ;  /* 0x000b908b01007387 */ /* 0x0001e80000100800 */
[----:B------:R1:W-:Y:S04]  /*177a0*/  STL [R1+0xb8c], R141 ;  /* 0x000b8c8d01007387 */ /* 0x0003e80000100800 */
[----:B------:R3:W-:Y:S01]  /*177b0*/  STL [R1+0xb88], R143 ;  /* 0x000b888f01007387 */ /* 0x0007e20000100800 */
[----:B0-----:R-:W-:-:S03]  /*177c0*/  PRMT R139, RZ, 0x7610, R139 ;  /* 0x00007610ff8b7816 */ /* 0x001fc6000000008b */
[----:B------:R0:W-:Y:S04]  /*177d0*/  STL [R1+0xb84], R145 ;  /* 0x000b849101007387 */ /* 0x0001e80000100800 */
[----:B------:R4:W-:Y:S04]  /*177e0*/  STL [R1+0xb80], R147 ;  /* 0x000b809301007387 */ /* 0x0009e80000100800 */
[----:B------:R0:W-:Y:S04]  /*177f0*/  STL [R1+0xb7c], R149 ;  /* 0x000b7c9501007387 */ /* 0x0001e80000100800 */
[----:B------:R0:W-:Y:S04]  /*17800*/  STL [R1+0xb78], R151 ;  /* 0x000b789701007387 */ /* 0x0001e80000100800 */
[----:B------:R0:W-:Y:S04]  /*17810*/  STL [R1+0xb74], R153 ;  /* 0x000b749901007387 */ /* 0x0001e80000100800 */
[----:B--2---:R2:W4:Y:S01]  /*17820*/  @P3 LDG.E.U8 R137, desc[UR14][R32.64] ;  /* 0x0000000e20893981 */ /* 0x004522000c1e1100 */
[----:B------:R-:W-:-:S03]  /*17830*/  ISETP.GT.AND P2, PT, R31, 0x2, PT ;  /* 0x000000021f00780c */ /* 0x000fc60003f44270 */
[----:B------:R0:W-:Y:S01]  /*17840*/  STL [R1+0xb70], R155 ;  /* 0x000b709b01007387 */ /* 0x0001e20000100800 */
[----:B-1----:R-:W-:-:S03]  /*17850*/  PRMT R141, RZ, 0x7610, R141 ;  /* 0x00007610ff8d7816 */ /* 0x002fc6000000008d */
[----:B------:R-:W-:Y:S01]  /*17860*/  STL [R1+0xb6c], R157 ;  /* 0x000b6c9d01007387 */ /* 0x000fe20000100800 */
[----:B--2---:R-:W-:Y:S02]  /*17870*/  @P3 IMAD.MOV.U32 R32, RZ, RZ, R3 ;  /* 0x000000ffff203224 */ /* 0x004fe400078e0003 */
[----:B------:R-:W-:Y:S01]  /*17880*/  @P3 IMAD.MOV.U32 R33, RZ, RZ, R4 ;  /* 0x000000ffff213224 */ /* 0x000fe200078e0004 */
[----:B------:R-:W-:Y:S04]  /*17890*/  STL [R1+0xb68], R159 ;  /* 0x000b689f01007387 */ /* 0x000fe80000100800 */
[----:B------:R-:W-:Y:S04]  /*178a0*/  STL [R1+0xb64], R161 ;  /* 0x000b64a101007387 */ /* 0x000fe80000100800 */
[----:B------:R1:W2:Y:S04]  /*178b0*/  @P3 LDG.E.U8 R139, desc[UR14][R32.64] ;  /* 0x0000000e208b3981 */ /* 0x0002a8000c1e1100 */
[----:B------:R-:W-:Y:S04]  /*178c0*/  STL [R1+0xb60], R163 ;  /* 0x000b60a301007387 */ /* 0x000fe80000100800 */
[----:B------:R-:W-:Y:S01]  /*178d0*/  STL [R1+0xb5c], R165 ;  /* 0x000b5ca501007387 */ /* 0x000fe20000100800 */
[----:B-1----:R-:W-:-:S02]  /*178e0*/  @P4 IMAD.MOV.U32 R32, RZ, RZ, R5 ;  /* 0x000000ffff204224 */ /* 0x002fc400078e0005 */
[----:B------:R-:W-:Y:S01]  /*178f0*/  @P4 IMAD.MOV.U32 R33, RZ, RZ, R6 ;  /* 0x000000ffff214224 */ /* 0x000fe200078e0006 */
[----:B------:R-:W-:Y:S01]  /*17900*/  STL [R1+0xa68], R160 ;  /* 0x000a68a001007387 */ /* 0x000fe20000100800 */
[----:B---3--:R-:W-:-:S03]  /*17910*/  PRMT R143, RZ, 0x7610, R143 ;  /* 0x00007610ff8f7816 */ /* 0x008fc6000000008f */
[----:B------:R-:W-:Y:S04]  /*17920*/  STL [R1+0xa64], R144 ;  /* 0x000a649001007387 */ /* 0x000fe80000100800 */
[----:B------:R-:W-:Y:S04]  /*17930*/  STL [R1+0xa60], R132 ;  /* 0x000a608401007387 */ /* 0x000fe80000100800 */
[----:B------:R-:W-:Y:S04]  /*17940*/  STL [R1+0xa5c], R30 ;  /* 0x000a5c1e01007387 */ /* 0x000fe80000100800 */
[----:B------:R1:W3:Y:S04]  /*17950*/  @P4 LDG.E.U8 R141, desc[UR14][R32.64] ;  /* 0x0000000e208d4981 */ /* 0x0002e8000c1e1100 */
[----:B------:R-:W-:Y:S04]  /*17960*/  STL [R1+0xa58], R29 ;  /* 0x000a581d01007387 */ /* 0x000fe80000100800 */
[----:B------:R-:W-:Y:S01]  /*17970*/  STL [R1+0xa54], R28 ;  /* 0x000a541c01007387 */ /* 0x000fe20000100800 */
[----:B-1----:R-:W-:-:S02]  /*17980*/  @P4 IMAD.MOV.U32 R32, RZ, RZ, R7 ;  /* 0x000000ffff204224 */ /* 0x002fc400078e0007 */
[----:B------:R-:W-:Y:S01]  /*17990*/  @P4 IMAD.MOV.U32 R33, RZ, RZ, R8 ;  /* 0x000000ffff214224 */ /* 0x000fe200078e0008 */
[----:B------:R-:W-:Y:S01]  /*179a0*/  STL [R1+0xa70], R0 ;  /* 0x000a700001007387 */ /* 0x000fe20000100800 */
[----:B0-----:R-:W-:-:S03]  /*179b0*/  PRMT R145, RZ, 0x7610, R145 ;  /* 0x00007610ff917816 */ /* 0x001fc60000000091 */
[----:B------:R-:W-:Y:S04]  /*179c0*/  STL [R1+0xa6c], R2 ;  /* 0x000a6c0201007387 */ /* 0x000fe80000100800 */
[----:B------:R0:W2:Y:S01]  /*179d0*/  @P4 LDG.E.U8 R143, desc[UR14][R32.64] ;  /* 0x0000000e208f4981 */ /* 0x0000a2000c1e1100 */
[----:B----4-:R-:W-:Y:S01]  /*179e0*/  PRMT R147, RZ, 0x7610, R147 ;  /* 0x00007610ff937816 */ /* 0x010fe20000000093 */
[----:B0-----:R-:W-:Y:S02]  /*179f0*/  @P2 IMAD.MOV.U32 R32, RZ, RZ, R9 ;  /* 0x000000ffff202224 */ /* 0x001fe400078e0009 */
[----:B------:R-:W-:-:S05]  /*17a00*/  @P2 IMAD.MOV.U32 R33, RZ, RZ, R10 ;  /* 0x000000ffff212224 */ /* 0x000fca00078e000a */
[----:B------:R0:W4:Y:S01]  /*17a10*/  @P2 LDG.E.U8 R145, desc[UR14][R32.64] ;  /* 0x0000000e20912981 */ /* 0x000122000c1e1100 */
[----:B------:R-:W-:Y:S02]  /*17a20*/  ISETP.GT.AND P4, PT, R31, 0x4, PT ;  /* 0x000000041f00780c */ /* 0x000fe40003f84270 */
[----:B------:R-:W-:Y:S01]  /*17a30*/  PRMT R149, RZ, 0x7610, R149 ;  /* 0x00007610ff957816 */ /* 0x000fe20000000095 */
[----:B0-----:R-:W-:Y:S02]  /*17a40*/  @P2 IMAD.MOV.U32 R32, RZ, RZ, R11 ;  /* 0x000000ffff202224 */ /* 0x001fe400078e000b */
[----:B------:R-:W-:-:S05]  /*17a50*/  @P2 IMAD.MOV.U32 R33, RZ, RZ, R12 ;  /* 0x000000ffff212224 */ /* 0x000fca00078e000c */
[----:B------:R0:W3:Y:S01]  /*17a60*/  @P2 LDG.E.U8 R147, desc[UR14][R32.64] ;  /* 0x0000000e20932981 */ /* 0x0000e2000c1e1100 */
[----:B------:R-:W-:Y:S02]  /*17a70*/  PRMT R151, RZ, 0x7610, R151 ;  /* 0x00007610ff977816 */ /* 0x000fe40000000097 */
[----:B------:R-:W-:Y:S02]  /*17a80*/  PRMT R153, RZ, 0x7610, R153 ;  /* 0x00007610ff997816 */ /* 0x000fe40000000099 */
[----:B------:R-:W-:Y:S01]  /*17a90*/  PRMT R155, RZ, 0x7610, R155 ;  /* 0x00007610ff9b7816 */ /* 0x000fe2000000009b */
[----:B------:R1:W-:Y:S01]  /*17aa0*/  @P3 STL [R1+0x180], R137 ;  /* 0x0001808901003387 */ /* 0x0003e20000100800 */
[----:B------:R-:W-:-:S03]  /*17ab0*/  ISETP.GT.AND P3, PT, R31, 0x3, PT ;  /* 0x000000031f00780c */ /* 0x000fc60003f64270 */
[----:B-1----:R-:W4:Y:S10]  /*17ac0*/  LDL.LU R137, [R1+0xb94] ;  /* 0x000b940001897983 */ /* 0x002f340000300800 */
[----:B0-----:R-:W-:-:S02]  /*17ad0*/  @P3 IMAD.MOV.U32 R32, RZ, RZ, R13 ;  /* 0x000000ffff203224 */ /* 0x001fc400078e000d */
[----:B------:R-:W-:-:S05]  /*17ae0*/  @P3 IMAD.MOV.U32 R33, RZ, RZ, R14 ;  /* 0x000000ffff213224 */ /* 0x000fca00078e000e */
[----:B------:R0:W4:Y:S02]  /*17af0*/  @P3 LDG.E.U8 R149, desc[UR14][R32.64] ;  /* 0x0000000e20953981 */ /* 0x000124000c1e1100 */
[----:B0-----:R-:W-:Y:S02]  /*17b00*/  @P3 IMAD.MOV.U32 R32, RZ, RZ, R15 ;  /* 0x000000ffff203224 */ /* 0x001fe400078e000f */
[----:B------:R-:W-:-:S05]  /*17b10*/  @P3 IMAD.MOV.U32 R33, RZ, RZ, R16 ;  /* 0x000000ffff213224 */ /* 0x000fca00078e0010 */
[----:B------:R0:W4:Y:S02]  /*17b20*/  @P3 LDG.E.U8 R151, desc[UR14][R32.64] ;  /* 0x0000000e20973981 */ /* 0x000124000c1e1100 */
[----:B0-----:R-:W-:Y:S02]  /*17b30*/  @P4 IMAD.MOV.U32 R32, RZ, RZ, R17 ;  /* 0x000000ffff204224 */ /* 0x001fe400078e0011 */
[----:B------:R-:W-:-:S05]  /*17b40*/  @P4 IMAD.MOV.U32 R33, RZ, RZ, R18 ;  /* 0x000000ffff214224 */ /* 0x000fca00078e0012 */
[----:B------:R0:W4:Y:S02]  /*17b50*/  @P4 LDG.E.U8 R153, desc[UR14][R32.64] ;  /* 0x0000000e20994981 */ /* 0x000124000c1e1100 */
[----:B0-----:R-:W-:Y:S02]  /*17b60*/  @P4 IMAD.MOV.U32 R32, RZ, RZ, R19 ;  /* 0x000000ffff204224 */ /* 0x001fe400078e0013 */
[----:B------:R-:W-:-:S05]  /*17b70*/  @P4 IMAD.MOV.U32 R33, RZ, RZ, R20 ;  /* 0x000000ffff214224 */ /* 0x000fca00078e0014 */
[----:B------:R-:W4:Y:S04]  /*17b80*/  @P4 LDG.E.U8 R155, desc[UR14][R32.64] ;  /* 0x0000000e209b4981 */ /* 0x000f28000c1e1100 */
[----:B------:R-:W-:Y:S04]  /*17b90*/  STL [R1+0xa78], R3 ;  /* 0x000a780301007387 */ /* 0x000fe80000100800 */
[----:B------:R-:W-:Y:S04]  /*17ba0*/  STL [R1+0xa74], R4 ;  /* 0x000a740401007387 */ /* 0x000fe80000100800 */
[----:B--2---:R0:W-:Y:S04]  /*17bb0*/  STL [R1+0x17c], R139 ;  /* 0x00017c8b01007387 */ /* 0x0041e80000100800 */
[----:B0-----:R-:W2:Y:S04]  /*17bc0*/  LDL.LU R139, [R1+0xb90] ;  /* 0x000b9000018b7983 */ /* 0x001ea80000300800 */
[----:B------:R-:W-:Y:S04]  /*17bd0*/  STL [R1+0xa80], R5 ;  /* 0x000a800501007387 */ /* 0x000fe80000100800 */
[----:B------:R-:W-:Y:S04]  /*17be0*/  STL [R1+0xa7c], R6 ;  /* 0x000a7c0601007387 */ /* 0x000fe80000100800 */
[----:B---3--:R0:W-:Y:S04]  /*17bf0*/  STL [R1+0x178], R141 ;  /* 0x0001788d01007387 */ /* 0x0081e80000100800 */
[----:B0-----:R-:W3:Y:S04]  /*17c00*/  LDL.LU R141, [R1+0xb8c] ;  /* 0x000b8c00018d7983 */ /* 0x001ee80000300800 */
[----:B------:R-:W-:Y:S04]  /*17c10*/  STL [R1+0xa88], R7 ;  /* 0x000a880701007387 */ /* 0x000fe80000100800 */
[----:B------:R-:W-:Y:S04]  /*17c20*/  STL [R1+0xa84], R8 ;  /* 0x000a840801007387 */ /* 0x000fe80000100800 */
[----:B------:R0:W-:Y:S04]  /*17c30*/  STL [R1+0x174], R143 ;  /* 0x0001748f01007387 */ /* 0x0001e80000100800 */
[----:B0-----:R-:W2:Y:S04]  /*17c40*/  LDL.LU R143, [R1+0xb88] ;  /* 0x000b8800018f7983 */ /* 0x001ea80000300800 */
[----:B------:R-:W-:Y:S04]  /*17c50*/  STL [R1+0xa90], R9 ;  /* 0x000a900901007387 */ /* 0x000fe80000100800 */
[----:B------:R-:W-:Y:S04]  /*17c60*/  STL [R1+0xa8c], R10 ;  /* 0x000a8c0a01007387 */ /* 0x000fe80000100800 */
[----:B----4-:R0:W-:Y:S04]  /*17c70*/  STL [R1+0x170], R145 ;  /* 0x0001709101007387 */ /* 0x0101e80000100800 */
[----:B0-----:R-:W4:Y:S04]  /*17c80*/  LDL.LU R145, [R1+0xb84] ;  /* 0x000b840001917983 */ /* 0x001f280000300800 */
[----:B------:R-:W-:Y:S04]  /*17c90*/  STL [R1+0xa98], R11 ;  /* 0x000a980b01007387 */ /* 0x000fe80000100800 */
[----:B------:R-:W-:Y:S04]  /*17ca0*/  STL [R1+0xa94], R12 ;  /* 0x000a940c01007387 */ /* 0x000fe80000100800 */
[----:B------:R0:W-:Y:S04]  /*17cb0*/  STL [R1+0x16c], R147 ;  /* 0x00016c9301007387 */ /* 0x0001e80000100800 */
[----:B0-----:R-:W2:Y:S04]  /*17cc0*/  LDL.LU R147, [R1+0xb80] ;  /* 0x000b800001937983 */ /* 0x001ea80000300800 */
        /* <DEDUP_REMOVED lines=16> */
[----:B------:R-:W2:Y:S04]  /*17dd0*/  LDL R32, [R1+0x184] ;  /* 0x0001840001207983 */ /* 0x000ea80000100800 */
[----:B------:R-:W2:Y:S01]  /*17de0*/  LDL R33, [R1+0x188] ;  /* 0x0001880001217983 */ /* 0x000ea20000100800 */
[----:B------:R-:W-:-:S02]  /*17df0*/  ISETP.GT.AND P2, PT, R31, 0x5, PT ;  /* 0x000000051f00780c */ /* 0x000fc40003f44270 */
[----:B------:R-:W-:-:S11]  /*17e00*/  PRMT R157, RZ, 0x7610, R157 ;  /* 0x00007610ff9d7816 */ /* 0x000fd6000000009d */
[----:B--2---:R-:W-:-:S04]  /*17e10*/  @P2 LOP3.LUT R33, R33, R32, RZ, 0x3c, !PT ;  /* 0x0000002021212212 */ /* 0x004fc800078e3cff */
[----:B------:R-:W-:-:S04]  /*17e20*/  @P2 LOP3.LUT R32, R33, R32, RZ, 0x3c, !PT ;  /* 0x0000002021202212 */ /* 0x000fc800078e3cff */
[----:B------:R-:W-:-:S05]  /*17e30*/  @P2 LOP3.LUT R33, R33, R32, RZ, 0x3c, !PT ;  /* 0x0000002021212212 */ /* 0x000fca00078e3cff */
[----:B------:R-:W2:Y:S04]  /*17e40*/  @P2 LDG.E.U8 R157, desc[UR14][R32.64] ;  /* 0x0000000e209d2981 */ /* 0x000ea8000c1e1100 */
[----:B--2---:R0:W-:Y:S04]  /*17e50*/  STL [R1+0x158], R157 ;  /* 0x0001589d01007387 */ /* 0x0041e80000100800 */
[----:B0-----:R-:W2:Y:S04]  /*17e60*/  LDL.LU R157, [R1+0xb6c] ;  /* 0x000b6c00019d7983 */ /* 0x001ea80000300800 */
[----:B------:R-:W2:Y:S04]  /*17e70*/  LDL R32, [R1+0x18c] ;  /* 0x00018c0001207983 */ /* 0x000ea80000100800 */
[----:B------:R-:W2:Y:S01]  /*17e80*/  LDL R33, [R1+0x190] ;  /* 0x0001900001217983 */ /* 0x000ea20000100800 */
[----:B------:R-:W-:-:S02]  /*17e90*/  PRMT R159, RZ, 0x7610, R159 ;  /* 0x00007610ff9f7816 */ /* 0x000fc4000000009f */
[----:B--2---:R-:W-:-:S04]  /*17ea0*/  @P2 LOP3.LUT R33, R33, R32, RZ, 0x3c, !PT ;  /* 0x0000002021212212 */ /* 0x004fc800078e3cff */
[----:B------:R-:W-:-:S04]  /*17eb0*/  @P2 LOP3.LUT R32, R33, R32, RZ, 0x3c, !PT ;  /* 0x0000002021202212 */ /* 0x000fc800078e3cff */
[----:B------:R-:W-:-:S05]  /*17ec0*/  @P2 LOP3.LUT R33, R33, R32, RZ, 0x3c, !PT ;  /* 0x0000002021212212 */ /* 0x000fca00078e3cff */
[----:B------:R-:W2:Y:S01]  /*17ed0*/  @P2 LDG.E.U8 R159, desc[UR14][R32.64] ;  /* 0x0000000e209f2981 */ /* 0x000ea2000c1e1100 */
[----:B------:R-:W-:-:S03]  /*17ee0*/  ISETP.GT.AND P3, PT, R31, 0x6, PT ;  /* 0x000000061f00780c */ /* 0x000fc60003f64270 */
        /* <DEDUP_REMOVED lines=8> */
[----:B------:R0:W2:Y:S04]  /*17f70*/  @P3 LDG.E.U8 R83, desc[UR14][R32.64] ;  /* 0x0000000e20533981 */ /* 0x0000a8000c1e1100 */
[----:B------:R-:W0:Y:S04]  /*17f80*/  LDL R32, [R1+0x19c] ;  /* 0x00019c0001207983 */ /* 0x000e280000100800 */
[----:B------:R-:W0:Y:S01]  /*17f90*/  LDL R33, [R1+0x1a0] ;  /* 0x0001a00001217983 */ /* 0x000e220000100800 */
[----:B------:R-:W-:Y:S02]  /*17fa0*/  PRMT R161, RZ, 0x7610, R161 ;  /* 0x00007610ffa17816 */ /* 0x000fe400000000a1 */
[----:B0-----:R-:W-:-:S04]  /*17fb0*/  @P3 LOP3.LUT R33, R33, R32, RZ, 0x3c, !PT ;  /* 0x0000002021213212 */ /* 0x001fc800078e3cff */
[----:B------:R-:W-:-:S04]  /*17fc0*/  @P3 LOP3.LUT R32, R33, R32, RZ, 0x3c, !PT ;  /* 0x0000002021203212 */ /* 0x000fc800078e3cff */
[----:B------:R-:W-:-:S05]  /*17fd0*/  @P3 LOP3.LUT R33, R33, R32, RZ, 0x3c, !PT ;  /* 0x0000002021213212 */ /* 0x000fca00078e3cff */
[----:B------:R-:W3:Y:S04]  /*17fe0*/  @P3 LDG.E.U8 R161, desc[UR14][R32.64] ;  /* 0x0000000e20a13981 */ /* 0x000ee8000c1e1100 */
[----:B--2---:R0:W-:Y:S04]  /*17ff0*/  STL [R1+0x150], R83 ;  /* 0x0001505301007387 */ /* 0x0041e80000100800 */
[----:B0-----:R-:W2:Y:S04]  /*18000*/  LDL R83, [R1+0x1c0] ;  /* 0x0001c00001537983 */ /* 0x001ea80000100800 */
[----:B---3--:R0:W-:Y:S04]  /*18010*/  STL [R1+0x14c], R161 ;  /* 0x00014ca101007387 */ /* 0x0081e80000100800 */
[----:B0-----:R-:W3:Y:S04]  /*18020*/  LDL.LU R161, [R1+0xb64] ;  /* 0x000b640001a17983 */ /* 0x001ee80000300800 */
        /* <DEDUP_REMOVED lines=8> */
[----:B------:R-:W3:Y:S04]  /*180b0*/  LDL R32, [R1+0x1ac] ;  /* 0x0001ac0001207983 */ /* 0x000ee80000100800 */
[----:B------:R-:W3:Y:S01]  /*180c0*/  LDL R33, [R1+0x1b0] ;  /* 0x0001b00001217983 */ /* 0x000ee20000100800 */
[----:B------:R-:W-:-:S03]  /*180d0*/  PRMT R7, RZ, 0x7610, R7 ;  /* 0x00007610ff077816 */ /* 0x000fc60000000007 */
[----:B--2---:R-:W-:Y:S01]  /*180e0*/  STL [R1+0xabc], R10 ;  /* 0x000abc0a01007387 */ /* 0x004fe20000100800 */
[----:B---3--:R-:W-:-:S04]  /*180f0*/  @P4 LOP3.LUT R33, R33, R32, RZ, 0x3c, !PT ;  /* 0x0000002021214212 */ /* 0x008fc800078e3cff */
[----:B------:R-:W-:-:S04]  /*18100*/  @P4 LOP3.LUT R32, R33, R32, RZ, 0x3c, !PT ;  /* 0x0000002021204212 */ /* 0x000fc800078e3cff */
[----:B------:R-:W-:-:S05]  /*18110*/  @P4 LOP3.LUT R33, R33, R32, RZ, 0x3c, !PT ;  /* 0x0000002021214212 */ /* 0x000fca00078e3cff */
[----:B------:R0:W2:Y:S04]  /*18120*/  @P4 LDG.E.U8 R7, desc[UR14][R32.64] ;  /* 0x0000000e20074981 */ /* 0x0000a8000c1e1100 */
[----:B------:R-:W0:Y:S04]  /*18130*/  LDL R32, [R1+0x1b4] ;  /* 0x0001b40001207983 */ /* 0x000e280000100800 */
[----:B------:R-:W0:Y:S01]  /*18140*/  LDL R33, [R1+0x1b8] ;  /* 0x0001b80001217983 */ /* 0x000e220000100800 */
[----:B------:R-:W-:Y:S02]  /*18150*/  ISETP.GT.AND P2, PT, R31, 0x8, PT ;  /* 0x000000081f00780c */ /* 0x000fe40003f44270 */
[----:B------:R-:W-:-:S11]  /*18160*/  PRMT R163, RZ, 0x7610, R163 ;  /* 0x00007610ffa37816 */ /* 0x000fd600000000a3 */
[----:B0-----:R-:W-:-:S04]  /*18170*/  @P2 LOP3.LUT R33, R33, R32, RZ, 0x3c, !PT ;  /* 0x0000002021212212 */ /* 0x001fc800078e3cff */
[----:B------:R-:W-:-:S04]  /*18180*/  @P2 LOP3.LUT R32, R33, R32, RZ, 0x3c, !PT ;  /* 0x0000002021202212 */ /* 0x000fc800078e3cff */
[----:B------:R-:W-:-:S05]  /*18190*/  @P2 LOP3.LUT R33, R33, R32, RZ, 0x3c, !PT ;  /* 0x0000002021212212 */ /* 0x000fca00078e3cff */
[----:B------:R-:W3:Y:S04]  /*181a0*/  @P2 LDG.E.U8 R163, desc[UR14][R32.64] ;  /* 0x0000000e20a32981 */ /* 0x000ee8000c1e1100 */
[----:B--2---:R-:W-:Y:S04]  /*181b0*/  STL [R1+0xac0], R7 ;  /* 0x000ac00701007387 */ /* 0x004fe80000100800 */
[----:B---3--:R0:W-:Y:S04]  /*181c0*/  STL [R1+0x148], R163 ;  /* 0x000148a301007387 */ /* 0x0081e80000100800 */
[----:B0-----:R-:W2:Y:S04]  /*181d0*/  LDL.LU R163, [R1+0xb60] ;  /* 0x000b600001a37983 */ /* 0x001ea80000300800 */
[----:B------:R-:W3:Y:S01]  /*181e0*/  LDL R33, [R1+0x1bc] ;  /* 0x0001bc0001217983 */ /* 0x000ee20000100800 */
[----:B------:R-:W-:Y:S01]  /*181f0*/  PRMT R165, RZ, 0x7610, R165 ;  /* 0x00007610ffa57816 */ /* 0x000fe200000000a5 */
[----:B------:R-:W-:-:S02]  /*18200*/  @P2 IMAD.MOV.U32 R32, RZ, RZ, R83 ;  /* 0x000000ffff202224 */ /* 0x000fc400078e0053 */
[----:B------:R-:W2:Y:S04]  /*18210*/  LDL R83, [R1+0x1e0] ;  /* 0x0001e00001537983 */ /* 0x000ea80000100800 */
[----:B---3--:R-:W3:Y:S01]  /*18220*/  @P2 LDG.E.U8 R165, desc[UR14][R32.64] ;  /* 0x0000000e20a52981 */ /* 0x008ee2000c1e1100 */
[----:B------:R-:W-:-:S03]  /*18230*/  ISETP.GT.AND P3, PT, R31, 0x9, PT ;  /* 0x000000091f00780c */ /* 0x000fc60003f64270 */
[----:B---3--:R0:W-:Y:S04]  /*18240*/  STL [R1+0x144], R165 ;  /* 0x000144a501007387 */ /* 0x0081e80000100800 */
[----:B0-----:R-:W3:Y:S04]  /*18250*/  LDL.LU R165, [R1+0xb5c] ;  /* 0x000b5c0001a57983 */ /* 0x001ee80000300800 */
[----:B------:R-:W2:Y:S04]  /*18260*/  LDL R32, [R1+0x1c4] ;  /* 0x0001c40001207983 */ /* 0x000ea80000100800 */
[----:B------:R-:W2:Y:S01]  /*18270*/  LDL R33, [R1+0x1c8] ;  /* 0x0001c80001217983 */ /* 0x000ea20000100800 */
[----:B------:R-:W-:-:S02]  /*18280*/  PRMT R82, RZ, 0x7610, R82 ;  /* 0x00007610ff527816 */ /* 0x000fc40000000052 */
[----:B--2---:R-:W-:-:S04]  /*18290*/  @P3 LOP3.LUT R33, R33, R32, RZ, 0x3c, !PT ;  /* 0x0000002021213212 */ /* 0x004fc800078e3cff */
[----:B------:R-:W-:-:S04]  /*182a0*/  @P3 LOP3.LUT R32, R33, R32, RZ, 0x3c, !PT ;  /* 0x0000002021203212 */ /* 0x000fc800078e3cff */
[----:B------:R-:W-:-:S05]  /*182b0*/  @P3 LOP3.LUT R33, R33, R32, RZ, 0x3c, !PT ;  /* 0x0000002021213212 */ /* 0x000fca00078e3cff */
[----:B------:R-:W2:Y:S04]  /*182c0*/  @P3 LDG.E.U8 R82, desc[UR14][R32.64] ;  /* 0x0000000e20523981 */ /* 0x000ea8000c1e1100 */
[----:B------:R-:W3:Y:S04]  /*182d0*/  LDL R32, [R1+0x1cc] ;  /* 0x0001cc0001207983 */ /* 0x000ee80000100800 */
[----:B------:R-:W3:Y:S01]  /*182e0*/  LDL R33, [R1+0x1d0] ;  /* 0x0001d00001217983 */ /* 0x000ee20000100800 */
[----:B------:R-:W-:-:S03]  /*182f0*/  PRMT R79, RZ, 0x7610, R79 ;  /* 0x00007610ff4f7816 */ /* 0x000fc6000000004f */
[----:B--2---:R0:W-:Y:S01]  /*18300*/  STL [R1+0x140], R82 ;  /* 0x0001405201007387 */ /* 0x0041e20000100800 */
[----:B------:R-:W-:Y:S02]  /*18310*/  ISETP.GT.AND P4, PT, R31, 0xa, PT ;  /* 0x0000000a1f00780c */ /* 0x000fe40003f84270 */
[----:B------:R-:W-:Y:S01]  /*18320*/  PRMT R58, RZ, 0x7610, R58 ;  /* 0x00007610ff3a7816 */ /* 0x000fe2000000003a */
[----:B0-----:R-:W2:Y:S01]  /*18330*/  LDL R82, [R1+0x1e8] ;  /* 0x0001e80001527983 */ /* 0x001ea20000100800 */
[----:B---3--:R-:W-:-:S04]  /*18340*/  @P3 LOP3.LUT R33, R33, R32, RZ, 0x3c, !PT ;  /* 0x0000002021213212 */ /* 0x008fc800078e3cff */
[----:B------:R-:W-:-:S04]  /*18350*/  @P3 LOP3.LUT R32, R33, R32, RZ, 0x3c, !PT ;  /* 0x0000002021203212 */ /* 0x000fc800078e3cff */
[----:B------:R-:W-:-:S05]  /*18360*/  @P3 LOP3.LUT R33, R33, R32, RZ, 0x3c, !PT ;  /* 0x0000002021213212 */ /* 0x000fca00078e3cff */
[----:B------:R-:W3:Y:S04]  /*18370*/  @P3 LDG.E.U8 R79, desc[UR14][R32.64] ;  /* 0x0000000e204f3981 */ /* 0x000ee8000c1e1100 */
[----:B------:R-:W2:Y:S04]  /*18380*/  LDL R32, [R1+0x1d4] ;  /* 0x0001d40001207983 */ /* 0x000ea80000100800 */
[----:B------:R-:W2:Y:S04]  /*18390*/  LDL R33, [R1+0x1d8] ;  /* 0x0001d80001217983 */ /* 0x000ea80000100800 */
[----:B---3--:R0:W-:Y:S01]  /*183a0*/  STL [R1+0x13c], R79 ;  /* 0x00013c4f01007387 */ /* 0x0081e20000100800 */
[----:B------:R-:W-:-:S03]  /*183b0*/  PRMT R36, RZ, 0x7610, R36 ;  /* 0x00007610ff247816 */ /* 0x000fc60000000024 */
[----:B0-----:R-:W3:Y:S01]  /*183c0*/  LDL R79, [R1+0x1f0] ;  /* 0x0001f000014f7983 */ /* 0x001ee20000100800 */
[----:B--2---:R-:W-:-:S04]  /*183d0*/  @P4 LOP3.LUT R33, R33, R32, RZ, 0x3c, !PT ;  /* 0x0000002021214212 */ /* 0x004fc800078e3cff */
[----:B------:R-:W-:-:S04]  /*183e0*/  @P4 LOP3.LUT R32, R33, R32, RZ, 0x3c, !PT ;  /* 0x0000002021204212 */ /* 0x000fc800078e3cff */
[----:B------:R-:W-:-:S05]  /*183f0*/  @P4 LOP3.LUT R33, R33, R32, RZ, 0x3c, !PT ;  /* 0x0000002021214212 */ /* 0x000fca00078e3cff */
[----:B------:R0:W2:Y:S04]  /*18400*/  @P4 LDG.E.U8 R58, desc[UR14][R32.64] ;  /* 0x0000000e203a4981 */ /* 0x0000a8000c1e1100 */
[----:B------:R-:W3:Y:S01]  /*18410*/  LDL R33, [R1+0x1dc] ;  /* 0x0001dc0001217983 */ /* 0x000ee20000100800 */
[----:B0-----:R-:W-:Y:S01]  /*18420*/  @P4 IMAD.MOV.U32 R32, RZ, RZ, R83 ;  /* 0x000000ffff204224 */ /* 0x001fe200078e0053 */
[----:B------:R-:W-:Y:S02]  /*18430*/  ISETP.GT.AND P2, PT, R31, 0xb, PT ;  /* 0x0000000b1f00780c */ /* 0x000fe40003f44270 */
[----:B--2---:R0:W-:Y:S01]  /*18440*/  STL [R1+0x138], R58 ;  /* 0x0001383a01007387 */ /* 0x0041e20000100800 */
[----:B------:R-:W-:-:S03]  /*18450*/  PRMT R81, RZ, 0x7610, R81 ;  /* 0x00007610ff517816 */ /* 0x000fc60000000051 */
[----:B------:R-:W2:Y:S04]  /*18460*/  LDL R83, [R1+0x1fc] ;  /* 0x0001fc0001537983 */ /* 0x000ea80000100800 */
[----:B---3--:R1:W3:Y:S04]  /*18470*/  @P4 LDG.E.U8 R36, desc[UR14][R32.64] ;  /* 0x0000000e20244981 */ /* 0x0082e8000c1e1100 */
[----:B0-----:R-:W2:Y:S04]  /*18480*/  LDL R58, [R1+0x1f8] ;  /* 0x0001f800013a7983 */ /* 0x001ea80000100800 */
[----:B------:R-:W2:Y:S01]  /*18490*/  LDL R33, [R1+0x1e4] ;  /* 0x0001e40001217983 */ /* 0x000ea20000100800 */
[----:B-1----:R-:W-:-:S03]  /*184a0*/  @P2 IMAD.MOV.U32 R32, RZ, RZ, R82 ;  /* 0x000000ffff202224 */ /* 0x002fc600078e0052 */
[----:B---3--:R0:W-:Y:S01]  /*184b0*/  STL [R1+0x134], R36 ;  /* 0x0001342401007387 */ /* 0x0081e20000100800 */
[----:B------:R-:W-:-:S03]  /*184c0*/  PRMT R61, RZ, 0x7610, R61 ;  /* 0x00007610ff3d7816 */ /* 0x000fc6000000003d */
[----:B------:R-:W3:Y:S04]  /*184d0*/  LDL R82, [R1+0x204] ;  /* 0x0002040001527983 */ /* 0x000ee80000100800 */
[----:B--2---:R1:W2:Y:S04]  /*184e0*/  @P2 LDG.E.U8 R81, desc[UR14][R32.64] ;  /* 0x0000000e20512981 */ /* 0x0042a8000c1e1100 */
[----:B0-----:R-:W3:Y:S04]  /*184f0*/  LDL R36, [R1+0x200] ;  /* 0x0002000001247983 */ /* 0x001ee80000100800 */
[----:B------:R-:W3:Y:S01]  /*18500*/  LDL R33, [R1+0x1ec] ;  /* 0x0001ec0001217983 */ /* 0x000ee20000100800 */
[----:B-1----:R-:W-:Y:S01]  /*18510*/  @P2 IMAD.MOV.U32 R32, RZ, RZ, R79 ;  /* 0x000000ffff202224 */ /* 0x002fe200078e004f */
[----:B------:R-:W-:-:S02]  /*18520*/  ISETP.GT.AND P3, PT, R31, 0xc, PT ;  /* 0x0000000c1f00780c */ /* 0x000fc40003f64270 */
[----:B--2---:R0:W-:Y:S01]  /*18530*/  STL [R1+0x130], R81 ;  /* 0x0001305101007387 */ /* 0x0041e20000100800 */
[----:B------:R-:W-:-:S03]  /*18540*/  PRMT R46, RZ, 0x7610, R46 ;  /* 0x00007610ff2e7816 */ /* 0x000fc6000000002e */
[----:B------:R-:W2:Y:S04]  /*18550*/  LDL R79, [R1+0x20c] ;  /* 0x00020c00014f7983 */ /* 0x000ea80000100800 */
[----:B---3--:R1:W3:Y:S04]  /*18560*/  @P2 LDG.E.U8 R61, desc[UR14][R32.64] ;  /* 0x0000000e203d2981 */ /* 0x0082e8000c1e1100 */
[----:B0-----:R-:W2:Y:S04]  /*18570*/  LDL R81, [R1+0x208] ;  /* 0x0002080001517983 */ /* 0x001ea80000100800 */
[----:B------:R-:W2:Y:S01]  /*18580*/  LDL R33, [R1+0x1f4] ;  /* 0x0001f40001217983 */ /* 0x000ea20000100800 */
[----:B-1----:R-:W-:Y:S01]  /*18590*/  @P3 IMAD.MOV.U32 R32, RZ, RZ, R58 ;  /* 0x000000ffff203224 */ /* 0x002fe200078e003a */
[----:B------:R-:W-:-:S02]  /*185a0*/  PRMT R35, RZ, 0x7610, R35 ;  /* 0x00007610ff237816 */ /* 0x000fc40000000023 */
[----:B------:R-:W-:Y:S01]  /*185b0*/  ISETP.GT.AND P4, PT, R31, 0xd, PT ;  /* 0x0000000d1f00780c */ /* 0x000fe20003f84270 */
[----:B---3--:R0:W-:Y:S01]  /*185c0*/  STL [R1+0x12c], R61 ;  /* 0x00012c3d01007387 */ /* 0x0081e20000100800 */
[----:B------:R-:W-:-:S03]  /*185d0*/  PRMT R80, RZ, 0x7610, R80 ;  /* 0x00007610ff507816 */ /* 0x000fc60000000050 */
[----:B------:R-:W3:Y:S04]  /*185e0*/  LDL R58, [R1+0x214] ;  /* 0x00021400013a7983 */ /* 0x000ee80000100800 */
[----:B--2---:R1:W2:Y:S04]  /*185f0*/  @P3 LDG.E.U8 R46, desc[UR14][R32.64] ;  /* 0x0000000e202e3981 */ /* 0x0042a8000c1e1100 */
[----:B0-----:R-:W3:Y:S01]  /*18600*/  LDL R61, [R1+0x210] ;  /* 0x00021000013d7983 */ /* 0x001ee20000100800 */
[----:B-1----:R-:W-:Y:S02]  /*18610*/  @P3 IMAD.MOV.U32 R32, RZ, RZ, R36 ;  /* 0x000000ffff203224 */ /* 0x002fe400078e0024 */
[----:B------:R-:W-:-:S05]  /*18620*/  @P3 IMAD.MOV.U32 R33, RZ, RZ, R83 ;  /* 0x000000ffff213224 */ /* 0x000fca00078e0053 */
[----:B------:R0:W4:Y:S01]  /*18630*/  @P3 LDG.E.U8 R35, desc[UR14][R32.64] ;  /* 0x0000000e20233981 */ /* 0x000122000c1e1100 */
[----:B------:R-:W-:Y:S01]  /*18640*/  PRMT R41, RZ, 0x7610, R41 ;  /* 0x00007610ff297816 */ /* 0x000fe20000000029 */
[----:B0-----:R-:W-:Y:S02]  /*18650*/  @P4 IMAD.MOV.U32 R32, RZ, RZ, R81 ;  /* 0x000000ffff204224 */ /* 0x001fe400078e0051 */
[----:B------:R-:W-:-:S05]  /*18660*/  @P4 IMAD.MOV.U32 R33, RZ, RZ, R82 ;  /* 0x000000ffff214224 */ /* 0x000fca00078e0052 */
[----:B------:R0:W4:Y:S02]  /*18670*/  @P4 LDG.E.U8 R80, desc[UR14][R32.64] ;  /* 0x0000000e20504981 */ /* 0x000124000c1e1100 */
[----:B0-----:R-:W-:Y:S02]  /*18680*/  @P4 IMAD.MOV.U32 R33, RZ, RZ, R79 ;  /* 0x000000ffff214224 */ /* 0x001fe400078e004f */
[----:B--2---:R0:W-:Y:S01]  /*18690*/  STL [R1+0x128], R46 ;  /* 0x0001282e01007387 */ /* 0x0041e20000100800 */
[----:B---3--:R-:W-:-:S03]  /*186a0*/  @P4 IMAD.MOV.U32 R32, RZ, RZ, R61 ;  /* 0x000000ffff204224 */ /* 0x008fc600078e003d */
[----:B------:R-:W2:Y:S04]  /*186b0*/  LDL R36, [R1+0x21c] ;  /* 0x00021c0001247983 */ /* 0x000ea80000100800 */
[----:B------:R1:W3:Y:S04]  /*186c0*/  @P4 LDG.E.U8 R41, desc[UR14][R32.64] ;  /* 0x0000000e20294981 */ /* 0x0002e8000c1e1100 */
[----:B0-----:R-:W2:Y:S04]  /*186d0*/  LDL R46, [R1+0x218] ;  /* 0x00021800012e7983 */ /* 0x001ea80000100800 */
[----:B----4-:R0:W-:Y:S01]  /*186e0*/  STL [R1+0x124], R35 ;  /* 0x0001242301007387 */ /* 0x0101e20000100800 */
[----:B------:R-:W-:-:S02]  /*186f0*/  ISETP.GT.AND P2, PT, R31, 0xe, PT ;  /* 0x0000000e1f00780c */ /* 0x000fc40003f44270 */
[----:B------:R-:W-:Y:S01]  /*18700*/  PRMT R7, RZ, 0x7610, R7 ;  /* 0x00007610ff077816 */ /* 0x000fe20000000007 */
[----:B------:R-:W4:Y:S04]  /*18710*/  LDL R61, [R1+0x224] ;  /* 0x00022400013d7983 */ /* 0x000f280000100800 */
[----:B0-----:R-:W4:Y:S06]  /*18720*/  LDL R35, [R1+0x220] ;  /* 0x0002200001237983 */ /* 0x001f2c0000100800 */
[----:B-1----:R-:W-:Y:S01]  /*18730*/  @P2 IMAD.MOV.U32 R33, RZ, RZ, R58 ;  /* 0x000000ffff212224 */ /* 0x002fe200078e003a */
[----:B------:R-:W-:Y:S01]  /*18740*/  PRMT R10, RZ, 0x7610, R10 ;  /* 0x00007610ff0a7816 */ /* 0x000fe2000000000a */
[----:B--2---:R-:W-:-:S05]  /*18750*/  @P2 IMAD.MOV.U32 R32, RZ, RZ, R46 ;  /* 0x000000ffff202224 */ /* 0x004fca00078e002e */
[----:B------:R4:W2:Y:S04]  /*18760*/  @P2 LDG.E.U8 R7, desc[UR14][R32.64] ;  /* 0x0000000e20072981 */ /* 0x0008a8000c1e1100 */
[----:B---3--:R0:W-:Y:S04]  /*18770*/  STL [R1+0x11c], R41 ;  /* 0x00011c2901007387 */ /* 0x0081e80000100800 */
[----:B------:R-:W3:Y:S01]  /*18780*/  LDL R58, [R1+0x22c] ;  /* 0x00022c00013a7983 */ /* 0x000ee20000100800 */
[----:B----4-:R-:W-:Y:S02]  /*18790*/  @P2 IMAD.MOV.U32 R32, RZ, RZ, R35 ;  /* 0x000000ffff202224 */ /* 0x010fe400078e0023 */
[----:B------:R-:W-:Y:S01]  /*187a0*/  @P2 IMAD.MOV.U32 R33, RZ, RZ, R36 ;  /* 0x000000ffff212224 */ /* 0x000fe200078e0024 */
[----:B------:R-:W4:Y:S04]  /*187b0*/  LDL R46, [R1+0x230] ;  /* 0x00023000012e7983 */ /* 0x000f280000100800 */
[----:B0-----:R-:W3:Y:S04]  /*187c0*/  LDL R41, [R1+0x228] ;  /* 0x0002280001297983 */ /* 0x001ee80000100800 */
[----:B------:R0:W4:Y:S01]  /*187d0*/  @P2 LDG.E.U8 R10, desc[UR14][R32.64] ;  /* 0x0000000e200a2981 */ /* 0x000122000c1e1100 */
[----:B------:R-:W-:-:S02]  /*187e0*/  ISETP.GT.AND P3, PT, R31, 0xf, PT ;  /* 0x0000000f1f00780c */ /* 0x000fc40003f64270 */
[----:B------:R-:W-:-:S11]  /*187f0*/  PRMT R8, RZ, 0x7610, R8 ;  /* 0x00007610ff087816 */ /* 0x000fd60000000008 */
[----:B0-----:R-:W-:Y:S01]  /*18800*/  @P3 IMAD.MOV.U32 R33, RZ, RZ, R61 ;  /* 0x000000ffff213224 */ /* 0x001fe200078e003d */
[----:B------:R-:W-:Y:S01]  /*18810*/  PRMT R5, RZ, 0x7610, R5 ;  /* 0x00007610ff057816 */ /* 0x000fe20000000005 */
[----:B--2---:R-:W-:Y:S04]  /*18820*/  STL [R1+0xac4], R7 ;  /* 0x000ac40701007387 */ /* 0x004fe80000100800 */
[----:B------:R0:W-:Y:S04]  /*18830*/  STL [R1+0x120], R80 ;  /* 0x0001205001007387 */ /* 0x0001e80000100800 */
[----:B------:R-:W2:Y:S04]  /*18840*/  LDL R79, [R1+0x238] ;  /* 0x00023800014f7983 */ /* 0x000ea80000100800 */
[----:B------:R-:W2:Y:S04]  /*18850*/  LDL R36, [R1+0x23c] ;  /* 0x00023c0001247983 */ /* 0x000ea80000100800 */
[----:B0-----:R-:W2:Y:S01]  /*18860*/  LDL R80, [R1+0x234] ;  /* 0x0002340001507983 */ /* 0x001ea20000100800 */
[----:B---3--:R-:W-:-:S03]  /*18870*/  @P3 IMAD.MOV.U32 R32, RZ, RZ, R41 ;  /* 0x000000ffff203224 */ /* 0x008fc600078e0029 */
[----:B------:R-:W3:Y:S04]  /*18880*/  LDL R35, [R1+0x240] ;  /* 0x0002400001237983 */ /* 0x000ee80000100800 */
[----:B------:R0:W3:Y:S04]  /*18890*/  @P3 LDG.E.U8 R8, desc[UR14][R32.64] ;  /* 0x0000000e20083981 */ /* 0x0000e8000c1e1100 */
[----:B----4-:R-:W-:Y:S04]  /*188a0*/  STL [R1+0xac8], R10 ;  /* 0x000ac80a01007387 */ /* 0x010fe80000100800 */
[----:B------:R-:W4:Y:S04]  /*188b0*/  LDL R61, [R1+0x244] ;  /* 0x00024400013d7983 */ /* 0x000f280000100800 */
[----:B------:R-:W4:Y:S01]  /*188c0*/  LDL R41, [R1+0x248] ;  /* 0x0002480001297983 */ /* 0x000f220000100800 */
[----:B0-----:R-:W-:-:S02]  /*188d0*/  @P3 IMAD.MOV.U32 R32, RZ, RZ, R46 ;  /* 0x000000ffff203224 */ /* 0x001fc400078e002e */
[----:B------:R-:W-:-:S05]  /*188e0*/  @P3 IMAD.MOV.U32 R33, RZ, RZ, R58 ;  /* 0x000000ffff213224 */ /* 0x000fca00078e003a */
[----:B------:R2:W4:Y:S01]  /*188f0*/  @P3 LDG.E.U8 R5, desc[UR14][R32.64] ;  /* 0x0000000e20053981 */ /* 0x000522000c1e1100 */
[C---:B------:R-:W-:Y:S02]  /*18900*/  ISETP.GT.AND P4, PT, R31.reuse, 0x10, PT ;  /* 0x000000101f00780c */ /* 0x040fe40003f84270 */
[----:B------:R-:W-:Y:S02]  /*18910*/  ISETP.GT.AND P2, PT, R31, 0x11, PT ;  /* 0x000000111f00780c */ /* 0x000fe40003f44270 */
[----:B------:R-:W-:Y:S02]  /*18920*/  PRMT R78, RZ, 0x7610, R78 ;  /* 0x00007610ff4e7816 */ /* 0x000fe4000000004e */
[----:B------:R-:W-:Y:S02]  /*18930*/  PRMT R73, RZ, 0x7610, R73 ;  /* 0x00007610ff497816 */ /* 0x000fe40000000049 */
[----:B------:R-:W-:-:S05]  /*18940*/  PRMT R72, RZ, 0x7610, R72 ;  /* 0x00007610ff487816 */ /* 0x000fca0000000048 */
[----:B--2---:R-:W-:Y:S02]  /*18950*/  @P4 IMAD.MOV.U32 R32, RZ, RZ, R79 ;  /* 0x000000ffff204224 */ /* 0x004fe400078e004f */
[----:B------:R-:W-:-:S05]  /*18960*/  @P4 IMAD.MOV.U32 R33, RZ, RZ, R80 ;  /* 0x000000ffff214224 */ /* 0x000fca00078e0050 */
[----:B------:R0:W2:Y:S04]  /*18970*/  @P4 LDG.E.U8 R78, desc[UR14][R32.64] ;  /* 0x0000000e204e4981 */ /* 0x0000a8000c1e1100 */
[----:B---3--:R-:W-:Y:S04]  /*18980*/  STL [R1+0xacc], R8 ;  /* 0x000acc0801007387 */ /* 0x008fe80000100800 */
[----:B------:R-:W3:Y:S01]  /*18990*/  LDL R58, [R1+0x24c] ;  /* 0x00024c00013a7983 */ /* 0x000ee20000100800 */
[----:B0-----:R-:W-:Y:S02]  /*189a0*/  @P4 IMAD.MOV.U32 R32, RZ, RZ, R35 ;  /* 0x000000ffff204224 */ /* 0x001fe400078e0023 */
[----:B------:R-:W-:Y:S01]  /*189b0*/  @P4 IMAD.MOV.U32 R33, RZ, RZ, R36 ;  /* 0x000000ffff214224 */ /* 0x000fe200078e0024 */
[----:B------:R-:W2:Y:S04]  /*189c0*/  LDL R46, [R1+0x250] ;  /* 0x00025000012e7983 */ /* 0x000ea80000100800 */
[----:B------:R4:W2:Y:S02]  /*189d0*/  @P4 LDG.E.U8 R73, desc[UR14][R32.64] ;  /* 0x0000000e20494981 */ /* 0x0008a4000c1e1100 */
[----:B----4-:R-:W-:-:S02]  /*189e0*/  @P2 IMAD.MOV.U32 R32, RZ, RZ, R41 ;  /* 0x000000ffff202224 */ /* 0x010fc400078e0029 */
[----:B------:R-:W-:-:S05]  /*189f0*/  @P2 IMAD.MOV.U32 R33, RZ, RZ, R61 ;  /* 0x000000ffff212224 */ /* 0x000fca00078e003d */
[----:B------:R3:W4:Y:S04]  /*18a00*/  @P2 LDG.E.U8 R72, desc[UR14][R32.64] ;  /* 0x0000000e20482981 */ /* 0x000728000c1e1100 */
[----:B------:R-:W-:Y:S04]  /*18a10*/  STL [R1+0xad0], R5 ;  /* 0x000ad00501007387 */ /* 0x000fe80000100800 */
[----:B------:R-:W4:Y:S04]  /*18a20*/  LDL R36, [R1+0x254] ;  /* 0x0002540001247983 */ /* 0x000f280000100800 */
[----:B------:R-:W4:Y:S04]  /*18a30*/  LDL R35, [R1+0x258] ;  /* 0x0002580001237983 */ /* 0x000f280000100800 */
[----:B------:R-:W4:Y:S04]  /*18a40*/  LDL R61, [R1+0x25c] ;  /* 0x00025c00013d7983 */ /* 0x000f280000100800 */
[----:B------:R-:W4:Y:S01]  /*18a50*/  LDL R41, [R1+0x260] ;  /* 0x0002600001297983 */ /* 0x000f220000100800 */
[----:B------:R-:W-:-:S02]  /*18a60*/  ISETP.GT.AND P3, PT, R31, 0x12, PT ;  /* 0x000000121f00780c */ /* 0x000fc40003f64270 */
[----:B------:R-:W-:Y:S01]  /*18a70*/  PRMT R77, RZ, 0x7610, R77 ;  /* 0x00007610ff4d7816 */ /* 0x000fe2000000004d */
[----:B---3--:R-:W-:Y:S02]  /*18a80*/  @P2 IMAD.MOV.U32 R33, RZ, RZ, R58 ;  /* 0x000000ffff212224 */ /* 0x008fe400078e003a */
[----:B------:R-:W3:Y:S01]  /*18a90*/  LDL R58, [R1+0x264] ;  /* 0x00026400013a7983 */ /* 0x000ee20000100800 */
[----:B--2---:R-:W-:-:S03]  /*18aa0*/  @P2 IMAD.MOV.U32 R32, RZ, RZ, R46 ;  /* 0x000000ffff202224 */ /* 0x004fc600078e002e */
[----:B------:R-:W2:Y:S04]  /*18ab0*/  LDL R46, [R1+0x268] ;  /* 0x00026800012e7983 */ /* 0x000ea80000100800 */
[----:B------:R0:W-:Y:S04]  /*18ac0*/  STL [R1+0x114], R73 ;  /* 0x0001144901007387 */ /* 0x0001e80000100800 */
[----:B------:R1:W2:Y:S04]  /*18ad0*/  @P2 LDG.E.U8 R77, desc[UR14][R32.64] ;  /* 0x0000000e204d2981 */ /* 0x0002a8000c1e1100 */
[----:B0-----:R-:W2:Y:S04]  /*18ae0*/  LDL R73, [R1+0x26c] ;  /* 0x00026c0001497983 */ /* 0x001ea80000100800 */
[----:B----4-:R0:W-:Y:S04]  /*18af0*/  STL [R1+0x110], R72 ;  /* 0x0001104801007387 */ /* 0x0101e80000100800 */
[----:B0-----:R-:W4:Y:S01]  /*18b00*/  LDL R72, [R1+0x270] ;  /* 0x0002700001487983 */ /* 0x001f220000100800 */
[----:B-1----:R-:W-:-:S02]  /*18b10*/  @P3 IMAD.MOV.U32 R33, RZ, RZ, R36 ;  /* 0x000000ffff213224 */ /* 0x002fc400078e0024 */
[----:B------:R-:W-:Y:S01]  /*18b20*/  @P3 IMAD.MOV.U32 R32, RZ, RZ, R35 ;  /* 0x000000ffff203224 */ /* 0x000fe200078e0023 */
[----:B------:R-:W4:Y:S04]  /*18b30*/  LDL R36, [R1+0x274] ;  /* 0x0002740001247983 */ /* 0x000f280000100800 */
[----:B------:R-:W4:Y:S01]  /*18b40*/  LDL R35, [R1+0x278] ;  /* 0x0002780001237983 */ /* 0x000f220000100800 */
[----:B------:R-:W-:Y:S02]  /*18b50*/  ISETP.GT.AND P4, PT, R31, 0x13, PT ;  /* 0x000000131f00780c */ /* 0x000fe40003f84270 */
[----:B------:R-:W-:Y:S02]  /*18b60*/  PRMT R76, RZ, 0x7610, R76 ;  /* 0x00007610ff4c7816 */ /* 0x000fe4000000004c */
[----:B------:R-:W-:-:S04]  /*18b70*/  PRMT R75, RZ, 0x7610, R75 ;  /* 0x00007610ff4b7816 */ /* 0x000fc8000000004b */
[----:B------:R0:W4:Y:S01]  /*18b80*/  @P3 LDG.E.U8 R76, desc[UR14][R32.64] ;  /* 0x0000000e204c3981 */ /* 0x000122000c1e1100 */
[----:B------:R-:W-:Y:S02]  /*18b90*/  ISETP.GT.AND P2, PT, R31, 0x14, PT ;  /* 0x000000141f00780c */ /* 0x000fe40003f44270 */
[----:B------:R-:W-:Y:S01]  /*18ba0*/  PRMT R74, RZ, 0x7610, R74 ;  /* 0x00007610ff4a7816 */ /* 0x000fe2000000004a */
[----:B0-----:R-:W-:Y:S02]  /*18bb0*/  @P3 IMAD.MOV.U32 R32, RZ, RZ, R41 ;  /* 0x000000ffff203224 */ /* 0x001fe400078e0029 */
[----:B------:R-:W-:Y:S01]  /*18bc0*/  @P3 IMAD.MOV.U32 R33, RZ, RZ, R61 ;  /* 0x000000ffff213224 */ /* 0x000fe200078e003d */
[----:B------:R-:W4:Y:S04]  /*18bd0*/  LDL R41, [R1+0x280] ;  /* 0x0002800001297983 */ /* 0x000f280000100800 */
[----:B------:R-:W4:Y:S04]  /*18be0*/  LDL R61, [R1+0x27c] ;  /* 0x00027c00013d7983 */ /* 0x000f280000100800 */
[----:B------:R3:W4:Y:S01]  /*18bf0*/  @P3 LDG.E.U8 R75, desc[UR14][R32.64] ;  /* 0x0000000e204b3981 */ /* 0x000722000c1e1100 */
[----:B------:R-:W-:-:S02]  /*18c00*/  PRMT R71, RZ, 0x7610, R71 ;  /* 0x00007610ff477816 */ /* 0x000fc40000000047 */
[----:B------:R-:W-:Y:S01]  /*18c10*/  PRMT R69, RZ, 0x7610, R69 ;  /* 0x00007610ff457816 */ /* 0x000fe20000000045 */
[----:B---3--:R-:W-:Y:S02]  /*18c20*/  @P4 IMAD.MOV.U32 R33, RZ, RZ, R58 ;  /* 0x000000ffff214224 */ /* 0x008fe400078e003a */
[----:B--2---:R-:W-:-:S05]  /*18c30*/  @P4 IMAD.MOV.U32 R32, RZ, RZ, R46 ;  /* 0x000000ffff204224 */ /* 0x004fca00078e002e */
[----:B------:R0:W2:Y:S02]  /*18c40*/  @P4 LDG.E.U8 R74, desc[UR14][R32.64] ;  /* 0x0000000e204a4981 */ /* 0x0000a4000c1e1100 */
[----:B0-----:R-:W-:Y:S02]  /*18c50*/  @P4 IMAD.MOV.U32 R33, RZ, RZ, R73 ;  /* 0x000000ffff214224 */ /* 0x001fe400078e0049 */
[----:B----4-:R-:W-:-:S05]  /*18c60*/  @P4 IMAD.MOV.U32 R32, RZ, RZ, R72 ;  /* 0x000000ffff204224 */ /* 0x010fca00078e0048 */
[----:B------:R0:W3:Y:S02]  /*18c70*/  @P4 LDG.E.U8 R71, desc[UR14][R32.64] ;  /* 0x0000000e20474981 */ /* 0x0000e4000c1e1100 */
[----:B0-----:R-:W-:Y:S02]  /*18c80*/  @P2 IMAD.MOV.U32 R32, RZ, RZ, R35 ;  /* 0x000000ffff202224 */ /* 0x001fe400078e0023 */
[----:B------:R-:W-:-:S05]  /*18c90*/  @P2 IMAD.MOV.U32 R33, RZ, RZ, R36 ;  /* 0x000000ffff212224 */ /* 0x000fca00078e0024 */
[----:B------:R0:W4:Y:S01]  /*18ca0*/  @P2 LDG.E.U8 R69, desc[UR14][R32.64] ;  /* 0x0000000e20452981 */ /* 0x000122000c1e1100 */
[----:B------:R-:W-:Y:S01]  /*18cb0*/  PRMT R60, RZ, 0x7610, R60 ;  /* 0x00007610ff3c7816 */ /* 0x000fe2000000003c */
[----:B0-----:R-:W-:Y:S02]  /*18cc0*/  @P2 IMAD.MOV.U32 R32, RZ, RZ, R41 ;  /* 0x000000ffff202224 */ /* 0x001fe400078e0029 */
[----:B------:R-:W-:-:S05]  /*18cd0*/  @P2 IMAD.MOV.U32 R33, RZ, RZ, R61 ;  /* 0x000000ffff212224 */ /* 0x000fca00078e003d */
[----:B------:R-:W2:Y:S04]  /*18ce0*/  @P2 LDG.E.U8 R60, desc[UR14][R32.64] ;  /* 0x0000000e203c2981 */ /* 0x000ea8000c1e1100 */
[----:B------:R-:W-:Y:S04]  /*18cf0*/  STL [R1+0x118], R78 ;  /* 0x0001184e01007387 */ /* 0x000fe80000100800 */
[----:B------:R-:W3:Y:S04]  /*18d00*/  LDL R58, [R1+0x284] ;  /* 0x00028400013a7983 */ /* 0x000ee80000100800 */
[----:B------:R-:W3:Y:S04]  /*18d10*/  LDL R46, [R1+0x288] ;  /* 0x00028800012e7983 */ /* 0x000ee80000100800 */
[----:B------:R-:W3:Y:S04]  /*18d20*/  LDL R36, [R1+0x28c] ;  /* 0x00028c0001247983 */ /* 0x000ee80000100800 */
[----:B------:R-:W3:Y:S04]  /*18d30*/  LDL R35, [R1+0x290] ;  /* 0x0002900001237983 */ /* 0x000ee80000100800 */
[----:B----4-:R0:W-:Y:S04]  /*18d40*/  STL [R1+0xf8], R69 ;  /* 0x0000f84501007387 */ /* 0x0101e80000100800 */
[----:B------:R-:W4:Y:S04]  /*18d50*/  LDL R61, [R1+0x298] ;  /* 0x00029800013d7983 */ /* 0x000f280000100800 */
[----:B0-----:R-:W4:Y:S01]  /*18d60*/  LDL R69, [R1+0x294] ;  /* 0x0002940001457983 */ /* 0x001f220000100800 */
[----:B------:R-:W-:-:S03]  /*18d70*/  ISETP.GT.AND P3, PT, R31, 0x15, PT ;  /* 0x000000151f00780c */ /* 0x000fc60003f64270 */
[----:B------:R-:W-:Y:S04]  /*18d80*/  STL [R1+0x10c], R77 ;  /* 0x00010c4d01007387 */ /* 0x000fe80000100800 */
[----:B------:R-:W4:Y:S04]  /*18d90*/  LDL R41, [R1+0x2a0] ;  /* 0x0002a00001297983 */ /* 0x000f280000100800 */
[----:B--2---:R0:W-:Y:S01]  /*18da0*/  STL [R1+0xf4], R60 ;  /* 0x0000f43c01007387 */ /* 0x0041e20000100800 */
[----:B------:R-:W-:Y:S02]  /*18db0*/  ISETP.GT.AND P4, PT, R31, 0x16, PT ;  /* 0x000000161f00780c */ /* 0x000fe40003f84270 */
[----:B------:R-:W-:Y:S01]  /*18dc0*/  PRMT R45, RZ, 0x7610, R45 ;  /* 0x00007610ff2d7816 */ /* 0x000fe2000000002d */
[----:B---3--:R-:W-:Y:S01]  /*18dd0*/  @P3 IMAD.MOV.U32 R33, RZ, RZ, R58 ;  /* 0x000000ffff213224 */ /* 0x008fe200078e003a */
[----:B0-----:R-:W2:Y:S01]  /*18de0*/  LDL R60, [R1+0x29c] ;  /* 0x00029c00013c7983 */ /* 0x001ea20000100800 */
[----:B------:R-:W-:-:S03]  /*18df0*/  @P3 IMAD.MOV.U32 R32, RZ, RZ, R46 ;  /* 0x000000ffff203224 */ /* 0x000fc600078e002e */
[----:B------:R-:W-:Y:S04]  /*18e00*/  STL [R1+0x108], R76 ;  /* 0x0001084c01007387 */ /* 0x000fe80000100800 */
[----:B------:R-:W3:Y:S04]  /*18e10*/  LDL R58, [R1+0x2a4] ;  /* 0x0002a400013a7983 */ /* 0x000ee80000100800 */
[----:B------:R-:W3:Y:S01]  /*18e20*/  LDL R46, [R1+0x2a8] ;  /* 0x0002a800012e7983 */ /* 0x000ee20000100800 */
[----:B------:R-:W-:-:S03]  /*18e30*/  PRMT R70, RZ, 0x7610, R70 ;  /* 0x00007610ff467816 */ /* 0x000fc60000000046 */
[----:B------:R0:W3:Y:S04]  /*18e40*/  @P3 LDG.E.U8 R45, desc[UR14][R32.64] ;  /* 0x0000000e202d3981 */ /* 0x0000e8000c1e1100 */
[----:B------:R-:W-:Y:S01]  /*18e50*/  STL [R1+0x104], R75 ;  /* 0x0001044b01007387 */ /* 0x000fe20000100800 */
[----:B------:R-:W-:Y:S01]  /*18e60*/  PRMT R19, RZ, 0x7610, R19 ;  /* 0x00007610ff137816 */ /* 0x000fe20000000013 */
[----:B0-----:R-:W-:Y:S02]  /*18e70*/  @P3 IMAD.MOV.U32 R32, RZ, RZ, R35 ;  /* 0x000000ffff203224 */ /* 0x001fe400078e0023 */
[----:B------:R-:W-:Y:S01]  /*18e80*/  @P3 IMAD.MOV.U32 R33, RZ, RZ, R36 ;  /* 0x000000ffff213224 */ /* 0x000fe200078e0024 */
[----:B------:R-:W3:Y:S04]  /*18e90*/  LDL R35, [R1+0x2b0] ;  /* 0x0002b00001237983 */ /* 0x000ee80000100800 */
[----:B------:R-:W3:Y:S04]  /*18ea0*/  LDL R36, [R1+0x2ac] ;  /* 0x0002ac0001247983 */ /* 0x000ee80000100800 */
[----:B------:R4:W3:Y:S02]  /*18eb0*/  @P3 LDG.E.U8 R70, desc[UR14][R32.64] ;  /* 0x0000000e20463981 */ /* 0x0008e4000c1e1100 */
[----:B----4-:R-:W-:-:S02]  /*18ec0*/  @P4 IMAD.MOV.U32 R32, RZ, RZ, R61 ;  /* 0x000000ffff204224 */ /* 0x010fc400078e003d */
[----:B------:R-:W-:-:S05]  /*18ed0*/  @P4 IMAD.MOV.U32 R33, RZ, RZ, R69 ;  /* 0x000000ffff214224 */ /* 0x000fca00078e0045 */
[----:B------:R0:W4:Y:S01]  /*18ee0*/  @P4 LDG.E.U8 R19, desc[UR14][R32.64] ;  /* 0x0000000e20134981 */ /* 0x000122000c1e1100 */
[----:B------:R-:W-:Y:S02]  /*18ef0*/  ISETP.GT.AND P2, PT, R31, 0x17, PT ;  /* 0x000000171f00780c */ /* 0x000fe40003f44270 */
[----:B------:R-:W-:Y:S02]  /*18f00*/  PRMT R20, RZ, 0x7610, R20 ;  /* 0x00007610ff147816 */ /* 0x000fe40000000014 */
[----:B------:R-:W-:Y:S01]  /*18f10*/  PRMT R6, RZ, 0x7610, R6 ;  /* 0x00007610ff067816 */ /* 0x000fe20000000006 */
[----:B0-----:R-:W-:Y:S02]  /*18f20*/  @P4 IMAD.MOV.U32 R32, RZ, RZ, R41 ;  /* 0x000000ffff204224 */ /* 0x001fe400078e0029 */
[----:B--2---:R-:W-:-:S05]  /*18f30*/  @P4 IMAD.MOV.U32 R33, RZ, RZ, R60 ;  /* 0x000000ffff214224 */ /* 0x004fca00078e003c */
[----:B------:R3:W2:Y:S01]  /*18f40*/  @P4 LDG.E.U8 R20, desc[UR14][R32.64] ;  /* 0x0000000e20144981 */ /* 0x0006a2000c1e1100 */
[----:B------:R-:W-:Y:S01]  /*18f50*/  PRMT R3, RZ, 0x7610, R3 ;  /* 0x00007610ff037816 */ /* 0x000fe20000000003 */
[----:B---3--:R-:W-:Y:S02]  /*18f60*/  @P2 IMAD.MOV.U32 R32, RZ, RZ, R46 ;  /* 0x000000ffff202224 */ /* 0x008fe400078e002e */
[----:B------:R-:W-:Y:S01]  /*18f70*/  @P2 IMAD.MOV.U32 R33, RZ, RZ, R58 ;  /* 0x000000ffff212224 */ /* 0x000fe200078e003a */
[----:B------:R0:W-:Y:S04]  /*18f80*/  STL [R1+0xf0], R45 ;  /* 0x0000f02d01007387 */ /* 0x0001e80000100800 */
[----:B------:R1:W3:Y:S04]  /*18f90*/  @P2 LDG.E.U8 R6, desc[UR14][R32.64] ;  /* 0x0000000e20062981 */ /* 0x0002e8000c1e1100 */
[----:B0-----:R-:W3:Y:S01]  /*18fa0*/  LDL R45, [R1+0x2b8] ;  /* 0x0002b800012d7983 */ /* 0x001ee20000100800 */
[----:B-1----:R-:W-:-:S02]  /*18fb0*/  @P2 IMAD.MOV.U32 R32, RZ, RZ, R35 ;  /* 0x000000ffff202224 */ /* 0x002fc400078e0023 */
[----:B------:R-:W-:Y:S01]  /*18fc0*/  @P2 IMAD.MOV.U32 R33, RZ, RZ, R36 ;  /* 0x000000ffff212224 */ /* 0x000fe200078e0024 */
[----:B------:R-:W-:Y:S04]  /*18fd0*/  STL [R1+0x100], R74 ;  /* 0x0001004a01007387 */ /* 0x000fe80000100800 */
[----:B------:R-:W-:Y:S04]  /*18fe0*/  STL [R1+0xfc], R71 ;  /* 0x0000fc4701007387 */ /* 0x000fe80000100800 */
[----:B------:R-:W3:Y:S04]  /*18ff0*/  LDL R61, [R1+0x2b4] ;  /* 0x0002b400013d7983 */ /* 0x000ee80000100800 */
[----:B------:R0:W3:Y:S04]  /*19000*/  @P2 LDG.E.U8 R3, desc[UR14][R32.64] ;  /* 0x0000000e20032981 */ /* 0x0000e8000c1e1100 */
[----:B----4-:R-:W-:Y:S04]  /*19010*/  STL [R1+0xad4], R19 ;  /* 0x000ad41301007387 */ /* 0x010fe80000100800 */
[----:B------:R-:W4:Y:S04]  /*19020*/  LDL R60, [R1+0x2bc] ;  /* 0x0002bc00013c7983 */ /* 0x000f280000100800 */
[----:B------:R-:W4:Y:S01]  /*19030*/  LDL R41, [R1+0x2c0] ;  /* 0x0002c00001297983 */ /* 0x000f220000100800 */
[----:B------:R-:W-:-:S02]  /*19040*/  ISETP.GT.AND P3, PT, R31, 0x18, PT ;  /* 0x000000181f00780c */ /* 0x000fc40003f64270 */
[----:B------:R-:W-:Y:S01]  /*19050*/  PRMT R68, RZ, 0x7610, R68 ;  /* 0x00007610ff447816 */ /* 0x000fe20000000044 */
[----:B--2---:R-:W-:Y:S04]  /*19060*/  STL [R1+0xad8], R20 ;  /* 0x000ad81401007387 */ /* 0x004fe80000100800 */
[----:B------:R-:W2:Y:S04]  /*19070*/  LDL R58, [R1+0x2c4] ;  /* 0x0002c400013a7983 */ /* 0x000ea80000100800 */
[----:B------:R-:W2:Y:S04]  /*19080*/  LDL R46, [R1+0x2c8] ;  /* 0x0002c800012e7983 */ /* 0x000ea80000100800 */
[----:B---3--:R-:W-:Y:S04]  /*19090*/  STL [R1+0xadc], R6 ;  /* 0x000adc0601007387 */ /* 0x008fe80000100800 */
[----:B------:R-:W3:Y:S04]  /*190a0*/  LDL R36, [R1+0x2cc] ;  /* 0x0002cc0001247983 */ /* 0x000ee80000100800 */
[----:B------:R-:W3:Y:S01]  /*190b0*/  LDL R35, [R1+0x2d0] ;  /* 0x0002d00001237983 */ /* 0x000ee20000100800 */
[----:B0-----:R-:W-:-:S02]  /*190c0*/  @P3 IMAD.MOV.U32 R32, RZ, RZ, R45 ;  /* 0x000000ffff203224 */ /* 0x001fc400078e002d */
[----:B------:R-:W-:Y:S01]  /*190d0*/  @P3 IMAD.MOV.U32 R33, RZ, RZ, R61 ;  /* 0x000000ffff213224 */ /* 0x000fe200078e003d */
[----:B------:R-:W-:Y:S04]  /*190e0*/  STL [R1+0xae0], R3 ;  /* 0x000ae00301007387 */ /* 0x000fe80000100800 */
[----:B------:R-:W3:Y:S04]  /*190f0*/  LDL R61, [R1+0x2d4] ;  /* 0x0002d400013d7983 */ /* 0x000ee80000100800 */
[----:B------:R-:W3:Y:S04]  /*19100*/  LDL R45, [R1+0x2d8] ;  /* 0x0002d800012d7983 */ /* 0x000ee80000100800 */
[----:B------:R4:W3:Y:S04]  /*19110*/  @P3 LDG.E.U8 R68, desc[UR14][R32.64] ;  /* 0x0000000e20443981 */ /* 0x0008e8000c1e1100 */
[----:B------:R-:W-:Y:S01]  /*19120*/  STL [R1+0xec], R70 ;  /* 0x0000ec4601007387 */ /* 0x000fe20000100800 */
[----:B----4-:R-:W-:-:S03]  /*19130*/  @P3 IMAD.MOV.U32 R33, RZ, RZ, R60 ;  /* 0x000000ffff213224 */ /* 0x010fc600078e003c */
[----:B------:R-:W4:Y:S01]  /*19140*/  LDL R60, [R1+0x2dc] ;  /* 0x0002dc00013c7983 */ /* 0x000f220000100800 */
[----:B------:R-:W-:-:S03]  /*19150*/  @P3 IMAD.MOV.U32 R32, RZ, RZ, R41 ;  /* 0x000000ffff203224 */ /* 0x000fc600078e0029 */
[----:B------:R-:W4:Y:S01]  /*19160*/  LDL R41, [R1+0x2e0] ;  /* 0x0002e00001297983 */ /* 0x000f220000100800 */
[C---:B------:R-:W-:Y:S02]  /*19170*/  ISETP.GT.AND P4, PT, R31.reuse, 0x19, PT ;  /* 0x000000191f00780c */ /* 0x040fe40003f84270 */
[----:B------:R-:W-:Y:S02]  /*19180*/  PRMT R67, RZ, 0x7610, R67 ;  /* 0x00007610ff437816 */ /* 0x000fe40000000043 */
[----:B------:R-:W-:Y:S02]  /*19190*/  ISETP.GT.AND P2, PT, R31, 0x1a, PT ;  /* 0x0000001a1f00780c */ /* 0x000fe40003f44270 */
[----:B------:R-:W-:Y:S02]  /*191a0*/  PRMT R66, RZ, 0x7610, R66 ;  /* 0x00007610ff427816 */ /* 0x000fe40000000042 */
[----:B------:R2:W4:Y:S01]  /*191b0*/  @P3 LDG.E.U8 R67, desc[UR14][R32.64] ;  /* 0x0000000e20433981 */ /* 0x000522000c1e1100 */
[----:B------:R-:W-:-:S04]  /*191c0*/  PRMT R65, RZ, 0x7610, R65 ;  /* 0x00007610ff417816 */ /* 0x000fc80000000041 */
[----:B--2---:R-:W-:Y:S02]  /*191d0*/  @P4 IMAD.MOV.U32 R33, RZ, RZ, R58 ;  /* 0x000000ffff214224 */ /* 0x004fe400078e003a */
[----:B------:R-:W-:Y:S01]  /*191e0*/  @P4 IMAD.MOV.U32 R32, RZ, RZ, R46 ;  /* 0x000000ffff204224 */ /* 0x000fe200078e002e */
[----:B------:R-:W2:Y:S04]  /*191f0*/  LDL R58, [R1+0x2e4] ;  /* 0x0002e400013a7983 */ /* 0x000ea80000100800 */
[----:B------:R3:W2:Y:S01]  /*19200*/  @P4 LDG.E.U8 R66, desc[UR14][R32.64] ;  /* 0x0000000e20424981 */ /* 0x0006a2000c1e1100 */
[----:B------:R-:W-:-:S03]  /*19210*/  PRMT R64, RZ, 0x7610, R64 ;  /* 0x00007610ff407816 */ /* 0x000fc60000000040 */
[----:B------:R-:W2:Y:S01]  /*19220*/  LDL R46, [R1+0x2e8] ;  /* 0x0002e800012e7983 */ /* 0x000ea20000100800 */
[----:B---3--:R-:W-:Y:S02]  /*19230*/  @P4 IMAD.MOV.U32 R33, RZ, RZ, R36 ;  /* 0x000000ffff214224 */ /* 0x008fe400078e0024 */
[----:B------:R-:W-:Y:S01]  /*19240*/  @P4 IMAD.MOV.U32 R32, RZ, RZ, R35 ;  /* 0x000000ffff204224 */ /* 0x000fe200078e0023 */
[----:B------:R-:W3:Y:S04]  /*19250*/  LDL R36, [R1+0x2ec] ;  /* 0x0002ec0001247983 */ /* 0x000ee80000100800 */
[----:B------:R0:W3:Y:S01]  /*19260*/  @P4 LDG.E.U8 R65, desc[UR14][R32.64] ;  /* 0x0000000e20414981 */ /* 0x0000e2000c1e1100 */
[----:B------:R-:W-:-:S03]  /*19270*/  PRMT R62, RZ, 0x7610, R62 ;  /* 0x00007610ff3e7816 */ /* 0x000fc6000000003e */
[----:B------:R-:W3:Y:S01]  /*19280*/  LDL R35, [R1+0x2f0] ;  /* 0x0002f00001237983 */ /* 0x000ee20000100800 */
[----:B0-----:R-:W-:-:S03]  /*19290*/  @P2 IMAD.MOV.U32 R33, RZ, RZ, R61 ;  /* 0x000000ffff212224 */ /* 0x001fc600078e003d */
[----:B------:R-:W3:Y:S01]  /*192a0*/  LDL R61, [R1+0x2f4] ;  /* 0x0002f400013d7983 */ /* 0x000ee20000100800 */
[----:B------:R-:W-:-:S03]  /*192b0*/  @P2 IMAD.MOV.U32 R32, RZ, RZ, R45 ;  /* 0x000000ffff202224 */ /* 0x000fc600078e002d */
[----:B------:R-:W3:Y:S04]  /*192c0*/  LDL R45, [R1+0x2f8] ;  /* 0x0002f800012d7983 */ /* 0x000ee80000100800 */
[----:B------:R4:W3:Y:S02]  /*192d0*/  @P2 LDG.E.U8 R64, desc[UR14][R32.64] ;  /* 0x0000000e20402981 */ /* 0x0008e4000c1e1100 */
[----:B----4-:R-:W-:Y:S01]  /*192e0*/  @P2 IMAD.MOV.U32 R33, RZ, RZ, R60 ;  /* 0x000000ffff212224 */ /* 0x010fe200078e003c */
[C---:B------:R-:W-:Y:S01]  /*192f0*/  ISETP.GT.AND P3, PT, R31.reuse, 0x1b, PT ;  /* 0x0000001b1f00780c */ /* 0x040fe20003f64270 */
[----:B------:R-:W4:Y:S01]  /*19300*/  LDL R60, [R1+0x2fc] ;  /* 0x0002fc00013c7983 */ /* 0x000f220000100800 */
[----:B------:R-:W-:Y:S01]  /*19310*/  @P2 IMAD.MOV.U32 R32, RZ, RZ, R41 ;  /* 0x000000ffff202224 */ /* 0x000fe200078e0029 */
[----:B------:R-:W-:-:S02]  /*19320*/  ISETP.GT.AND P4, PT, R31, 0x1c, PT ;  /* 0x0000001c1f00780c */ /* 0x000fc40003f84270 */
[----:B------:R-:W4:Y:S04]  /*19330*/  LDL R41, [R1+0x300] ;  /* 0x0003000001297983 */ /* 0x000f280000100800 */
[----:B------:R2:W4:Y:S01]  /*19340*/  @P2 LDG.E.U8 R62, desc[UR14][R32.64] ;  /* 0x0000000e203e2981 */ /* 0x000522000c1e1100 */
[----:B------:R-:W-:Y:S02]  /*19350*/  PRMT R42, RZ, 0x7610, R42 ;  /* 0x00007610ff2a7816 */ /* 0x000fe4000000002a */
[----:B------:R-:W-:Y:S01]  /*19360*/  PRMT R63, RZ, 0x7610, R63 ;  /* 0x00007610ff3f7816 */ /* 0x000fe2000000003f */
[----:B------:R-:W-:Y:S01]  /*19370*/  STL [R1+0xe8], R68 ;  /* 0x0000e84401007387 */ /* 0x000fe20000100800 */
[----:B------:R-:W-:Y:S01]  /*19380*/  PRMT R48, RZ, 0x7610, R48 ;  /* 0x00007610ff307816 */ /* 0x000fe20000000030 */
[----:B--2---:R-:W-:-:S02]  /*19390*/  @P3 IMAD.MOV.U32 R33, RZ, RZ, R58 ;  /* 0x000000ffff213224 */ /* 0x004fc400078e003a */
[----:B------:R-:W-:-:S05]  /*193a0*/  @P3 IMAD.MOV.U32 R32, RZ, RZ, R46 ;  /* 0x000000ffff203224 */ /* 0x000fca00078e002e */
[----:B------:R3:W2:Y:S02]  /*193b0*/  @P3 LDG.E.U8 R42, desc[UR14][R32.64] ;  /* 0x0000000e202a3981 */ /* 0x0006a4000c1e1100 */
[----:B---3--:R-:W-:Y:S02]  /*193c0*/  @P3 IMAD.MOV.U32 R33, RZ, RZ, R36 ;  /* 0x000000ffff213224 */ /* 0x008fe400078e0024 */
[----:B------:R-:W-:-:S05]  /*193d0*/  @P3 IMAD.MOV.U32 R32, RZ, RZ, R35 ;  /* 0x000000ffff203224 */ /* 0x000fca00078e0023 */
[----:B------:R0:W3:Y:S02]  /*193e0*/  @P3 LDG.E.U8 R63, desc[UR14][R32.64] ;  /* 0x0000000e203f3981 */ /* 0x0000e4000c1e1100 */
[----:B0-----:R-:W-:Y:S02]  /*193f0*/  @P4 IMAD.MOV.U32 R33, RZ, RZ, R61 ;  /* 0x000000ffff214224 */ /* 0x001fe400078e003d */
[----:B------:R-:W-:-:S05]  /*19400*/  @P4 IMAD.MOV.U32 R32, RZ, RZ, R45 ;  /* 0x000000ffff204224 */ /* 0x000fca00078e002d */
[----:B------:R0:W3:Y:S04]  /*19410*/  @P4 LDG.E.U8 R48, desc[UR14][R32.64] ;  /* 0x0000000e20304981 */ /* 0x0000e8000c1e1100 */
[----:B----4-:R1:W-:Y:S04]  /*19420*/  STL [R1+0xd4], R62 ;  /* 0x0000d43e01007387 */ /* 0x0103e80000100800 */
[----:B------:R-:W4:Y:S04]  /*19430*/  LDL R58, [R1+0x308] ;  /* 0x00030800013a7983 */ /* 0x000f280000100800 */
[----:B-1----:R-:W4:Y:S01]  /*19440*/  LDL R62, [R1+0x304] ;  /* 0x00030400013e7983 */ /* 0x002f220000100800 */
[----:B------:R-:W-:-:S03]  /*19450*/  ISETP.GT.AND P2, PT, R31, 0x1d, PT ;  /* 0x0000001d1f00780c */ /* 0x000fc60003f44270 */
[----:B------:R-:W-:Y:S04]  /*19460*/  STL [R1+0xe4], R67 ;  /* 0x0000e44301007387 */ /* 0x000fe80000100800 */
[----:B------:R-:W4:Y:S04]  /*19470*/  LDL R36, [R1+0x30c] ;  /* 0x00030c0001247983 */ /* 0x000f280000100800 */
[----:B------:R-:W4:Y:S01]  /*19480*/  LDL R35, [R1+0x310] ;  /* 0x0003100001237983 */ /* 0x000f220000100800 */
[----:B------:R-:W-:-:S03]  /*19490*/  PRMT R38, RZ, 0x7610, R38 ;  /* 0x00007610ff267816 */ /* 0x000fc60000000026 */
[----:B------:R-:W4:Y:S01]  /*194a0*/  LDL R46, [R1+0x314] ;  /* 0x00031400012e7983 */ /* 0x000f220000100800 */
[----:B0-----:R-:W-:-:S03]  /*194b0*/  @P4 IMAD.MOV.U32 R32, RZ, RZ, R41 ;  /* 0x000000ffff204224 */ /* 0x001fc600078e0029 */
[----:B--2---:R0:W-:Y:S01]  /*194c0*/  STL [R1+0xd0], R42 ;  /* 0x0000d02a01007387 */ /* 0x0041e20000100800 */
[----:B------:R-:W-:Y:S01]  /*194d0*/  @P4 IMAD.MOV.U32 R33, RZ, RZ, R60 ;  /* 0x000000ffff214224 */ /* 0x000fe200078e003c */
[----:B------:R-:W-:-:S04]  /*194e0*/  PRMT R57, RZ, 0x7610, R57 ;  /* 0x00007610ff397816 */ /* 0x000fc80000000039 */
[----:B------:R4:W2:Y:S04]  /*194f0*/  @P4 LDG.E.U8 R38, desc[UR14][R32.64] ;  /* 0x0000000e20264981 */ /* 0x0008a8000c1e1100 */
[----:B0-----:R-:W2:Y:S04]  /*19500*/  LDL R42, [R1+0x318] ;  /* 0x00031800012a7983 */ /* 0x001ea80000100800 */
[----:B------:R-:W-:Y:S04]  /*19510*/  STL [R1+0xe0], R66 ;  /* 0x0000e04201007387 */ /* 0x000fe80000100800 */
[----:B------:R-:W2:Y:S04]  /*19520*/  LDL R61, [R1+0x31c] ;  /* 0x00031c00013d7983 */ /* 0x000ea80000100800 */
[----:B------:R-:W2:Y:S04]  /*19530*/  LDL R45, [R1+0x320] ;  /* 0x00032000012d7983 */ /* 0x000ea80000100800 */
[----:B------:R-:W-:Y:S04]  /*19540*/  STL [R1+0xdc], R65 ;  /* 0x0000dc4101007387 */ /* 0x000fe80000100800 */
[----:B---3--:R0:W-:Y:S04]  /*19550*/  STL [R1+0xc8], R48 ;  /* 0x0000c83001007387 */ /* 0x0081e80000100800 */
[----:B------:R-:W3:Y:S04]  /*19560*/  LDL R60, [R1+0x324] ;  /* 0x00032400013c7983 */ /* 0x000ee80000100800 */
[----:B0-----:R-:W3:Y:S01]  /*19570*/  LDL R48, [R1+0x328] ;  /* 0x0003280001307983 */ /* 0x001ee20000100800 */
[----:B----4-:R-:W-:-:S02]  /*19580*/  @P2 IMAD.MOV.U32 R32, RZ, RZ, R58 ;  /* 0x000000ffff202224 */ /* 0x010fc400078e003a */
[----:B------:R-:W-:-:S05]  /*19590*/  @P2 IMAD.MOV.U32 R33, RZ, RZ, R62 ;  /* 0x000000ffff212224 */ /* 0x000fca00078e003e */
[----:B------:R0:W4:Y:S01]  /*195a0*/  @P2 LDG.E.U8 R57, desc[UR14][R32.64] ;  /* 0x0000000e20392981 */ /* 0x000122000c1e1100 */
[C---:B------:R-:W-:Y:S02]  /*195b0*/  ISETP.GT.AND P3, PT, R31.reuse, 0x1e, PT ;  /* 0x0000001e1f00780c */ /* 0x040fe40003f64270 */
[----:B------:R-:W-:Y:S02]  /*195c0*/  PRMT R3, RZ, 0x7610, R3 ;  /* 0x00007610ff037816 */ /* 0x000fe40000000003 */
[----:B------:R-:W-:Y:S01]  /*195d0*/  ISETP.GT.AND P4, PT, R31, 0x1f, PT ;  /* 0x0000001f1f00780c */ /* 0x000fe20003f84270 */
[----:B0-----:R-:W-:Y:S02]  /*195e0*/  @P2 IMAD.MOV.U32 R32, RZ, RZ, R35 ;  /* 0x000000ffff202224 */ /* 0x001fe400078e0023 */
[----:B------:R-:W-:Y:S01]  /*195f0*/  @P2 IMAD.MOV.U32 R33, RZ, RZ, R36 ;  /* 0x000000ffff212224 */ /* 0x000fe200078e0024 */
[----:B------:R-:W-:-:S04]  /*19600*/  PRMT R17, RZ, 0x7610, R17 ;  /* 0x00007610ff117816 */ /* 0x000fc80000000011 */
[----:B------:R2:W4:Y:S01]  /*19610*/  @P2 LDG.E.U8 R3, desc[UR14][R32.64] ;  /* 0x0000000e20032981 */ /* 0x000522000c1e1100 */
[----:B------:R-:W-:-:S03]  /*19620*/  PRMT R18, RZ, 0x7610, R18 ;  /* 0x00007610ff127816 */ /* 0x000fc60000000012 */
[----:B------:R-:W-:Y:S04]  /*19630*/  STL [R1+0xd8], R64 ;  /* 0x0000d84001007387 */ /* 0x000fe80000100800 */
[----:B------:R-:W4:Y:S01]  /*19640*/  LDL R41, [R1+0x32c] ;  /* 0x00032c0001297983 */ /* 0x000f220000100800 */
[----:B--2---:R-:W-:Y:S02]  /*19650*/  @P3 IMAD.MOV.U32 R32, RZ, RZ, R42 ;  /* 0x000000ffff203224 */ /* 0x004fe400078e002a */
[----:B------:R-:W-:Y:S01]  /*19660*/  @P3 IMAD.MOV.U32 R33, RZ, RZ, R46 ;  /* 0x000000ffff213224 */ /* 0x000fe200078e002e */
[----:B------:R0:W-:Y:S04]  /*19670*/  STL [R1+0xc4], R38 ;  /* 0x0000c42601007387 */ /* 0x0001e80000100800 */
[----:B------:R1:W2:Y:S01]  /*19680*/  @P3 LDG.E.U8 R17, desc[UR14][R32.64] ;  /* 0x0000000e20113981 */ /* 0x0002a2000c1e1100 */
[----:B------:R-:W-:-:S03]  /*19690*/  PRMT R4, RZ, 0x7610, R4 ;  /* 0x00007610ff047816 */ /* 0x000fc60000000004 */
[----:B------:R-:W2:Y:S04]  /*196a0*/  LDL R58, [R1+0x334] ;  /* 0x00033400013a7983 */ /* 0x000ea80000100800 */
[----:B0-----:R-:W2:Y:S01]  /*196b0*/  LDL R38, [R1+0x330] ;  /* 0x0003300001267983 */ /* 0x001ea20000100800 */
[----:B-1----:R-:W-:Y:S02]  /*196c0*/  @P3 IMAD.MOV.U32 R32, RZ, RZ, R45 ;  /* 0x000000ffff203224 */ /* 0x002fe400078e002d */
[----:B------:R-:W-:-:S05]  /*196d0*/  @P3 IMAD.MOV.U32 R33, RZ, RZ, R61 ;  /* 0x000000ffff213224 */ /* 0x000fca00078e003d */
[----:B------:R3:W2:Y:S02]  /*196e0*/  @P3 LDG.E.U8 R18, desc[UR14][R32.64] ;  /* 0x0000000e20123981 */ /* 0x0006a4000c1e1100 */
[----:B---3--:R-:W-:Y:S02]  /*196f0*/  @P4 IMAD.MOV.U32 R32, RZ, RZ, R48 ;  /* 0x000000ffff204224 */ /* 0x008fe400078e0030 */
[----:B------:R-:W-:-:S05]  /*19700*/  @P4 IMAD.MOV.U32 R33, RZ, RZ, R60 ;  /* 0x000000ffff214224 */ /* 0x000fca00078e003c */
[----:B------:R0:W3:Y:S04]  /*19710*/  @P4 LDG.E.U8 R4, desc[UR14][R32.64] ;  /* 0x0000000e20044981 */ /* 0x0000e8000c1e1100 */
[----:B----4-:R1:W-:Y:S04]  /*19720*/  STL [R1+0xc0], R57 ;  /* 0x0000c03901007387 */ /* 0x0103e80000100800 */
[----:B------:R-:W4:Y:S04]  /*19730*/  LDL R36, [R1+0x33c] ;  /* 0x00033c0001247983 */ /* 0x000f280000100800 */
[----:B------:R-:W4:Y:S04]  /*19740*/  LDL R35, [R1+0x340] ;  /* 0x0003400001237983 */ /* 0x000f280000100800 */
[----:B-1----:R-:W4:Y:S01]  /*19750*/  LDL R57, [R1+0x338] ;  /* 0x0003380001397983 */ /* 0x002f220000100800 */
[----:B------:R-:W-:-:S03]  /*19760*/  ISETP.GT.AND P2, PT, R31, 0x20, PT ;  /* 0x000000201f00780c */ /* 0x000fc60003f44270 */
[----:B------:R-:W-:Y:S01]  /*19770*/  STL [R1+0xae4], R3 ;  /* 0x000ae40301007387 */ /* 0x000fe20000100800 */
[----:B------:R-:W-:-:S03]  /*19780*/  PRMT R0, RZ, 0x7610, R0 ;  /* 0x00007610ff007816 */ /* 0x000fc60000000000 */
[----:B------:R-:W-:Y:S04]  /*19790*/  STL [R1+0xcc], R63 ;  /* 0x0000cc3f01007387 */ /* 0x000fe80000100800 */
[----:B------:R-:W4:Y:S01]  /*197a0*/  LDL R46, [R1+0x344] ;  /* 0x00034400012e7983 */ /* 0x000f220000100800 */
[----:B0-----:R-:W-:-:S03]  /*197b0*/  @P4 IMAD.MOV.U32 R33, RZ, RZ, R41 ;  /* 0x000000ffff214224 */ /* 0x001fc600078e0029 */
[----:B------:R-:W4:Y:S01]  /*197c0*/  LDL R42, [R1+0x348] ;  /* 0x00034800012a7983 */ /* 0x000f220000100800 */
[----:B------:R-:W-:-:S03]  /*197d0*/  PRMT R53, RZ, 0x7610, R53 ;  /* 0x00007610ff357816 */ /* 0x000fc60000000035 */
[----:B--2---:R-:W-:Y:S04]  /*197e0*/  STL [R1+0xae8], R17 ;  /* 0x000ae81101007387 */ /* 0x004fe80000100800 */
[----:B------:R-:W2:Y:S01]  /*197f0*/  LDL R45, [R1+0x350] ;  /* 0x00035000012d7983 */ /* 0x000ea20000100800 */
[----:B------:R-:W-:-:S05]  /*19800*/  @P4 IMAD.MOV.U32 R32, RZ, RZ, R38 ;  /* 0x000000ffff204224 */ /* 0x000fca00078e0026 */
[----:B------:R0:W2:Y:S04]  /*19810*/  @P4 LDG.E.U8 R0, desc[UR14][R32.64] ;  /* 0x0000000e20004981 */ /* 0x0000a8000c1e1100 */
[----:B------:R-:W-:Y:S04]  /*19820*/  STL [R1+0xaec], R18 ;  /* 0x000aec1201007387 */ /* 0x000fe80000100800 */
[----:B------:R-:W2:Y:S01]  /*19830*/  LDL R48, [R1+0x34c] ;  /* 0x00034c0001307983 */ /* 0x000ea20000100800 */
[----:B0-----:R-:W-:Y:S01]  /*19840*/  @P2 IMAD.MOV.U32 R33, RZ, RZ, R58 ;  /* 0x000000ffff212224 */ /* 0x001fe200078e003a */
[----:B------:R-:W-:-:S02]  /*19850*/  PRMT R54, RZ, 0x7610, R54 ;  /* 0x00007610ff367816 */ /* 0x000fc40000000036 */
[----:B---3--:R-:W-:Y:S04]  /*19860*/  STL [R1+0xaf0], R4 ;  /* 0x000af00401007387 */ /* 0x008fe80000100800 */
[----:B------:R-:W3:Y:S04]  /*19870*/  LDL R41, [R1+0x354] ;  /* 0x0003540001297983 */ /* 0x000ee80000100800 */
[----:B------:R-:W3:Y:S01]  /*19880*/  LDL R38, [R1+0x358] ;  /* 0x0003580001267983 */ /* 0x000ee20000100800 */
[----:B----4-:R-:W-:-:S05]  /*19890*/  @P2 IMAD.MOV.U32 R32, RZ, RZ, R57 ;  /* 0x000000ffff202224 */ /* 0x010fca00078e0039 */
[----:B------:R0:W4:Y:S02]  /*198a0*/  @P2 LDG.E.U8 R53, desc[UR14][R32.64] ;  /* 0x0000000e20352981 */ /* 0x000124000c1e1100 */
[----:B0-----:R-:W-:Y:S02]  /*198b0*/  @P2 IMAD.MOV.U32 R32, RZ, RZ, R35 ;  /* 0x000000ffff202224 */ /* 0x001fe400078e0023 */
[----:B------:R-:W-:-:S05]  /*198c0*/  @P2 IMAD.MOV.U32 R33, RZ, RZ, R36 ;  /* 0x000000ffff212224 */ /* 0x000fca00078e0024 */
[----:B------:R0:W4:Y:S01]  /*198d0*/  @P2 LDG.E.U8 R54, desc[UR14][R32.64] ;  /* 0x0000000e20362981 */ /* 0x000122000c1e1100 */
[C---:B------:R-:W-:Y:S02]  /*198e0*/  ISETP.GT.AND P3, PT, R31.reuse, 0x21, PT ;  /* 0x000000211f00780c */ /* 0x040fe40003f64270 */
[----:B------:R-:W-:Y:S02]  /*198f0*/  ISETP.GT.AND P4, PT, R31, 0x22, PT ;  /* 0x000000221f00780c */ /* 0x000fe40003f84270 */
[----:B------:R-:W-:Y:S02]  /*19900*/  PRMT R59, RZ, 0x7610, R59 ;  /* 0x00007610ff3b7816 */ /* 0x000fe4000000003b */
[----:B------:R-:W-:-:S07]  /*19910*/  PRMT R47, RZ, 0x7610, R47 ;  /* 0x00007610ff2f7816 */ /* 0x000fce000000002f */
[----:B0-----:R-:W-:Y:S02]  /*19920*/  @P3 IMAD.MOV.U32 R32, RZ, RZ, R42 ;  /* 0x000000ffff203224 */ /* 0x001fe400078e002a */
[----:B------:R-:W-:Y:S01]  /*19930*/  @P3 IMAD.MOV.U32 R33, RZ, RZ, R46 ;  /* 0x000000ffff213224 */ /* 0x000fe200078e002e */
[----:B--2---:R-:W-:Y:S04]  /*19940*/  STL [R1+0xaf4], R0 ;  /* 0x000af40001007387 */ /* 0x004fe80000100800 */
[----:B------:R0:W2:Y:S01]  /*19950*/  @P3 LDG.E.U8 R59, desc[UR14][R32.64] ;  /* 0x0000000e203b3981 */ /* 0x0000a2000c1e1100 */
[----:B------:R-:W-:-:S03]  /*19960*/  PRMT R43, RZ, 0x7610, R43 ;  /* 0x00007610ff2b7816 */ /* 0x000fc6000000002b */
[----:B------:R-:W2:Y:S04]  /*19970*/  LDL R58, [R1+0x35c] ;  /* 0x00035c00013a7983 */ /* 0x000ea80000100800 */
[----:B------:R-:W2:Y:S01]  /*19980*/  LDL R57, [R1+0x360] ;  /* 0x0003600001397983 */ /* 0x000ea20000100800 */
[----:B0-----:R-:W-:Y:S02]  /*19990*/  @P3 IMAD.MOV.U32 R32, RZ, RZ, R45 ;  /* 0x000000ffff203224 */ /* 0x001fe400078e002d */
[----:B------:R-:W-:Y:S01]  /*199a0*/  @P3 IMAD.MOV.U32 R33, RZ, RZ, R48 ;  /* 0x000000ffff213224 */ /* 0x000fe200078e0030 */
[----:B------:R-:W2:Y:S04]  /*199b0*/  LDL R36, [R1+0x364] ;  /* 0x0003640001247983 */ /* 0x000ea80000100800 */
[----:B------:R3:W2:Y:S04]  /*199c0*/  @P3 LDG.E.U8 R47, desc[UR14][R32.64] ;  /* 0x0000000e202f3981 */ /* 0x0006a8000c1e1100 */
[----:B------:R-:W2:Y:S01]  /*199d0*/  LDL R35, [R1+0x368] ;  /* 0x0003680001237983 */ /* 0x000ea20000100800 */
[----:B---3--:R-:W-:-:S02]  /*199e0*/  @P4 IMAD.MOV.U32 R32, RZ, RZ, R38 ;  /* 0x000000ffff204224 */ /* 0x008fc400078e0026 */
[----:B------:R-:W-:-:S05]  /*199f0*/  @P4 IMAD.MOV.U32 R33, RZ, RZ, R41 ;  /* 0x000000ffff214224 */ /* 0x000fca00078e0029 */
[----:B------:R2:W3:Y:S04]  /*19a00*/  @P4 LDG.E.U8 R43, desc[UR14][R32.64] ;  /* 0x0000000e202b4981 */ /* 0x0004e8000c1e1100 */
[----:B----4-:R0:W-:Y:S04]  /*19a10*/  STL [R1+0xb4], R53 ;  /* 0x0000b43501007387 */ /* 0x0101e80000100800 */
[----:B0-----:R-:W4:Y:S04]  /*19a20*/  LDL R53, [R1+0x370] ;  /* 0x0003700001357983 */ /* 0x001f280000100800 */
[----:B------:R0:W-:Y:S04]  /*19a30*/  STL [R1+0xb0], R54 ;  /* 0x0000b03601007387 */ /* 0x0001e80000100800 */
[----:B------:R-:W4:Y:S04]  /*19a40*/  LDL R46, [R1+0x374] ;  /* 0x00037400012e7983 */ /* 0x000f280000100800 */
[----:B------:R-:W4:Y:S04]  /*19a50*/  LDL R42, [R1+0x378] ;  /* 0x00037800012a7983 */ /* 0x000f280000100800 */
[----:B0-----:R-:W4:Y:S04]  /*19a60*/  LDL R54, [R1+0x36c] ;  /* 0x00036c0001367983 */ /* 0x001f280000100800 */
[----:B------:R-:W4:Y:S04]  /*19a70*/  LDL R48, [R1+0x37c] ;  /* 0x00037c0001307983 */ /* 0x000f280000100800 */
[----:B------:R-:W4:Y:S04]  /*19a80*/  LDL R45, [R1+0x380] ;  /* 0x00038000012d7983 */ /* 0x000f280000100800 */
[----:B------:R-:W4:Y:S04]  /*19a90*/  LDL R41, [R1+0x384] ;  /* 0x0003840001297983 */ /* 0x000f280000100800 */
[----:B------:R-:W4:Y:S01]  /*19aa0*/  LDL R38, [R1+0x388] ;  /* 0x0003880001267983 */ /* 0x000f220000100800 */
[C---:B------:R-:W-:Y:S01]  /*19ab0*/  ISETP.GT.AND P2, PT, R31.reuse, 0x23, PT ;  /* 0x000000231f00780c */ /* 0x040fe20003f44270 */
[----:B--2---:R-:W-:Y:S01]  /*19ac0*/  @P4 IMAD.MOV.U32 R32, RZ, RZ, R57 ;  /* 0x000000ffff204224 */ /* 0x004fe200078e0039 */
[----:B------:R-:W-:Y:S01]  /*19ad0*/  PRMT R56, RZ, 0x7610, R56 ;  /* 0x00007610ff387816 */ /* 0x000fe20000000038 */
[----:B------:R-:W-:Y:S01]  /*19ae0*/  @P4 IMAD.MOV.U32 R33, RZ, RZ, R58 ;  /* 0x000000ffff214224 */ /* 0x000fe200078e003a */
[----:B------:R-:W-:-:S02]  /*19af0*/  ISETP.GT.AND P3, PT, R31, 0x24, PT ;  /* 0x000000241f00780c */ /* 0x000fc40003f64270 */
[----:B------:R-:W-:Y:S02]  /*19b00*/  PRMT R55, RZ, 0x7610, R55 ;  /* 0x00007610ff377816 */ /* 0x000fe40000000037 */
[----:B------:R0:W2:Y:S04]  /*19b10*/  @P4 LDG.E.U8 R56, desc[UR14][R32.64] ;  /* 0x0000000e20384981 */ /* 0x0000a8000c1e1100 */
[----:B------:R1:W-:Y:S01]  /*19b20*/  STL [R1+0xa8], R47 ;  /* 0x0000a82f01007387 */ /* 0x0003e20000100800 */
[----:B------:R-:W-:Y:S01]  /*19b30*/  PRMT R52, RZ, 0x7610, R52 ;  /* 0x00007610ff347816 */ /* 0x000fe20000000034 */
[----:B0-----:R-:W-:Y:S02]  /*19b40*/  @P2 IMAD.MOV.U32 R32, RZ, RZ, R35 ;  /* 0x000000ffff202224 */ /* 0x001fe400078e0023 */
[----:B------:R-:W-:Y:S01]  /*19b50*/  @P2 IMAD.MOV.U32 R33, RZ, RZ, R36 ;  /* 0x000000ffff212224 */ /* 0x000fe200078e0024 */
[----:B-1----:R-:W2:Y:S04]  /*19b60*/  LDL R47, [R1+0x38c] ;  /* 0x00038c00012f7983 */ /* 0x002ea80000100800 */
[----:B---3--:R0:W-:Y:S04]  /*19b70*/  STL [R1+0xa4], R43 ;  /* 0x0000a42b01007387 */ /* 0x0081e80000100800 */
[----:B------:R4:W3:Y:S01]  /*19b80*/  @P2 LDG.E.U8 R55, desc[UR14][R32.64] ;  /* 0x0000000e20372981 */ /* 0x0008e2000c1e1100 */
[----:B------:R-:W-:-:S02]  /*19b90*/  PRMT R51, RZ, 0x7610, R51 ;  /* 0x00007610ff337816 */ /* 0x000fc40000000033 */
[----:B------:R-:W-:Y:S01]  /*19ba0*/  ISETP.GT.AND P4, PT, R31, 0x25, PT ;  /* 0x000000251f00780c */ /* 0x000fe20003f84270 */
[----:B------:R-:W2:Y:S04]  /*19bb0*/  LDL R36, [R1+0x3b8] ;  /* 0x0003b80001247983 */ /* 0x000ea80000100800 */
[----:B0-----:R-:W2:Y:S01]  /*19bc0*/  LDL R43, [R1+0x3b4] ;  /* 0x0003b400012b7983 */ /* 0x001ea20000100800 */
[----:B------:R-:W-:-:S03]  /*19bd0*/  PRMT R39, RZ, 0x7610, R39 ;  /* 0x00007610ff277816 */ /* 0x000fc60000000027 */
[----:B------:R-:W2:Y:S01]  /*19be0*/  LDL R35, [R1+0x3bc] ;  /* 0x0003bc0001237983 */ /* 0x000ea20000100800 */
[----:B------:R-:W-:Y:S01]  /*19bf0*/  PRMT R6, RZ, 0x7610, R6 ;  /* 0x00007610ff067816 */ /* 0x000fe20000000006 */
[----:B----4-:R-:W-:Y:S02]  /*19c00*/  @P2 IMAD.MOV.U32 R32, RZ, RZ, R53 ;  /* 0x000000ffff202224 */ /* 0x010fe400078e0035 */
[----:B------:R-:W-:-:S05]  /*19c10*/  @P2 IMAD.MOV.U32 R33, RZ, RZ, R54 ;  /* 0x000000ffff212224 */ /* 0x000fca00078e0036 */
[----:B------:R0:W4:Y:S02]  /*19c20*/  @P2 LDG.E.U8 R52, desc[UR14][R32.64] ;  /* 0x0000000e20342981 */ /* 0x000124000c1e1100 */
[----:B0-----:R-:W-:Y:S02]  /*19c30*/  @P3 IMAD.MOV.U32 R32, RZ, RZ, R42 ;  /* 0x000000ffff203224 */ /* 0x001fe400078e002a */
[----:B------:R-:W-:Y:S02]  /*19c40*/  @P3 IMAD.MOV.U32 R33, RZ, RZ, R46 ;  /* 0x000000ffff213224 */ /* 0x000fe400078e002e */
[----:B------:R-:W3:Y:S04]  /*19c50*/  LDL R46, [R1+0x3c0] ;  /* 0x0003c000012e7983 */ /* 0x000ee80000100800 */
[----:B------:R0:W4:Y:S02]  /*19c60*/  @P3 LDG.E.U8 R51, desc[UR14][R32.64] ;  /* 0x0000000e20333981 */ /* 0x000124000c1e1100 */
[----:B0-----:R-:W-:-:S02]  /*19c70*/  @P3 IMAD.MOV.U32 R32, RZ, RZ, R45 ;  /* 0x000000ffff203224 */ /* 0x001fc400078e002d */
[----:B------:R-:W-:-:S05]  /*19c80*/  @P3 IMAD.MOV.U32 R33, RZ, RZ, R48 ;  /* 0x000000ffff213224 */ /* 0x000fca00078e0030 */
[----:B------:R0:W4:Y:S02]  /*19c90*/  @P3 LDG.E.U8 R39, desc[UR14][R32.64] ;  /* 0x0000000e20273981 */ /* 0x000124000c1e1100 */
[----:B0-----:R-:W-:Y:S02]  /*19ca0*/  @P4 IMAD.MOV.U32 R32, RZ, RZ, R38 ;  /* 0x000000ffff204224 */ /* 0x001fe400078e0026 */
[----:B------:R-:W-:Y:S01]  /*19cb0*/  @P4 IMAD.MOV.U32 R33, RZ, RZ, R41 ;  /* 0x000000ffff214224 */ /* 0x000fe200078e0029 */
[----:B------:R-:W-:Y:S04]  /*19cc0*/  STL [R1+0xac], R59 ;  /* 0x0000ac3b01007387 */ /* 0x000fe80000100800 */
[----:B------:R2:W4:Y:S04]  /*19cd0*/  @P4 LDG.E.U8 R6, desc[UR14][R32.64] ;  /* 0x0000000e20064981 */ /* 0x000528000c1e1100 */
[----:B------:R-:W4:Y:S01]  /*19ce0*/  LDL R42, [R1+0x3c4] ;  /* 0x0003c400012a7983 */ /* 0x000f220000100800 */
[----:B------:R-:W-:-:S02]  /*19cf0*/  PRMT R20, RZ, 0x7610, R20 ;  /* 0x00007610ff147816 */ /* 0x000fc40000000014 */
[----:B------:R-:W-:Y:S01]  /*19d00*/  ISETP.GT.AND P2, PT, R31, 0x26, PT ;  /* 0x000000261f00780c */ /* 0x000fe20003f44270 */
[----:B------:R-:W4:Y:S01]  /*19d10*/  LDL R45, [R1+0x3c8] ;  /* 0x0003c800012d7983 */ /* 0x000f220000100800 */
[----:B--2---:R-:W-:Y:S02]  /*19d20*/  @P4 IMAD.MOV.U32 R32, RZ, RZ, R43 ;  /* 0x000000ffff204224 */ /* 0x004fe400078e002b */
[----:B------:R-:W-:-:S05]  /*19d30*/  @P4 IMAD.MOV.U32 R33, RZ, RZ, R47 ;  /* 0x000000ffff214224 */ /* 0x000fca00078e002f */
[----:B------:R0:W2:Y:S01]  /*19d40*/  @P4 LDG.E.U8 R20, desc[UR14][R32.64] ;  /* 0x0000000e20144981 */ /* 0x0000a2000c1e1100 */
[----:B------:R-:W-:-:S03]  /*19d50*/  PRMT R15, RZ, 0x7610, R15 ;  /* 0x00007610ff0f7816 */ /* 0x000fc6000000000f */
[----:B0-----:R-:W-:Y:S02]  /*19d60*/  @P2 IMAD.MOV.U32 R32, RZ, RZ, R35 ;  /* 0x000000ffff202224 */ /* 0x001fe400078e0023 */
[----:B------:R-:W-:-:S05]  /*19d70*/  @P2 IMAD.MOV.U32 R33, RZ, RZ, R36 ;  /* 0x000000ffff212224 */ /* 0x000fca00078e0024 */
[----:B------:R3:W2:Y:S01]  /*19d80*/  @P2 LDG.E.U8 R15, desc[UR14][R32.64] ;  /* 0x0000000e200f2981 */ /* 0x0006a2000c1e1100 */
[----:B------:R-:W-:Y:S01]  /*19d90*/  PRMT R16, RZ, 0x7610, R16 ;  /* 0x00007610ff107816 */ /* 0x000fe20000000010 */
[----:B---3--:R-:W-:Y:S02]  /*19da0*/  @P2 IMAD.MOV.U32 R33, RZ, RZ, R46 ;  /* 0x000000ffff212224 */ /* 0x008fe400078e002e */
[----:B----4-:R0:W-:Y:S04]  /*19db0*/  STL [R1+0x90], R39 ;  /* 0x0000902701007387 */ /* 0x0101e80000100800 */
[----:B------:R-:W3:Y:S04]  /*19dc0*/  LDL R41, [R1+0x3d0] ;  /* 0x0003d00001297983 */ /* 0x000ee80000100800 */
[----:B------:R-:W4:Y:S04]  /*19dd0*/  LDL R38, [R1+0x3d4] ;  /* 0x0003d40001267983 */ /* 0x000f280000100800 */
[----:B0-----:R-:W3:Y:S04]  /*19de0*/  LDL R39, [R1+0x3cc] ;  /* 0x0003cc0001277983 */ /* 0x001ee80000100800 */
[----:B------:R-:W-:Y:S04]  /*19df0*/  STL [R1+0xaf8], R6 ;  /* 0x000af80601007387 */ /* 0x000fe80000100800 */
[----:B------:R-:W4:Y:S01]  /*19e00*/  LDL R53, [R1+0x3d8] ;  /* 0x0003d80001357983 */ /* 0x000f220000100800 */
[----:B------:R-:W-:-:S03]  /*19e10*/  @P2 IMAD.MOV.U32 R32, RZ, RZ, R42 ;  /* 0x000000ffff202224 */ /* 0x000fc600078e002a */
[----:B------:R-:W-:Y:S04]  /*19e20*/  STL [R1+0xa0], R56 ;  /* 0x0000a03801007387 */ /* 0x000fe80000100800 */
[----:B------:R-:W4:Y:S04]  /*19e30*/  LDL R43, [R1+0x3dc] ;  /* 0x0003dc00012b7983 */ /* 0x000f280000100800 */
[----:B------:R0:W4:Y:S01]  /*19e40*/  @P2 LDG.E.U8 R16, desc[UR14][R32.64] ;  /* 0x0000000e20102981 */ /* 0x000122000c1e1100 */
[----:B------:R-:W-:-:S03]  /*19e50*/  ISETP.GT.AND P3, PT, R31, 0x27, PT ;  /* 0x000000271f00780c */ /* 0x000fc60003f64270 */
[----:B--2---:R-:W-:Y:S04]  /*19e60*/  STL [R1+0xafc], R20 ;  /* 0x000afc1401007387 */ /* 0x004fe80000100800 */
[----:B------:R-:W-:Y:S04]  /*19e70*/  STL [R1+0x9c], R55 ;  /* 0x00009c3701007387 */ /* 0x000fe80000100800 */
[----:B------:R1:W-:Y:S04]  /*19e80*/  STL [R1+0x98], R52 ;  /* 0x0000983401007387 */ /* 0x0003e80000100800 */
[----:B-1----:R-:W2:Y:S04]  /*19e90*/  LDL R52, [R1+0x3e0] ;  /* 0x0003e00001347983 */ /* 0x002ea80000100800 */
[----:B------:R1:W-:Y:S01]  /*19ea0*/  STL [R1+0x94], R51 ;  /* 0x0000943301007387 */ /* 0x0003e20000100800 */
[----:B------:R-:W-:-:S03]  /*19eb0*/  ISETP.GT.AND P4, PT, R31, 0x28, PT ;  /* 0x000000281f00780c */ /* 0x000fc60003f84270 */
[----:B------:R-:W2:Y:S01]  /*19ec0*/  LDL R36, [R1+0x3e8] ;  /* 0x0003e80001247983 */ /* 0x000ea20000100800 */
[----:B------:R-:W-:-:S03]  /*19ed0*/  PRMT R2, RZ, 0x7610, R2 ;  /* 0x00007610ff027816 */ /* 0x000fc60000000002 */
[----:B------:R-:W2:Y:S04]  /*19ee0*/  LDL R35, [R1+0x3ec] ;  /* 0x0003ec0001237983 */ /* 0x000ea80000100800 */
[----:B-1----:R-:W2:Y:S01]  /*19ef0*/  LDL R51, [R1+0x3e4] ;  /* 0x0003e40001337983 */ /* 0x002ea20000100800 */
[----:B0-----:R-:W-:-:S03]  /*19f00*/  @P3 IMAD.MOV.U32 R33, RZ, RZ, R45 ;  /* 0x000000ffff213224 */ /* 0x001fc600078e002d */
[----:B------:R-:W-:Y:S01]  /*19f10*/  STL [R1+0xb00], R15 ;  /* 0x000b000f01007387 */ /* 0x000fe20000100800 */
[----:B------:R-:W-:-:S03]  /*19f20*/  PRMT R160, RZ, 0x7610, R160 ;  /* 0x00007610ffa07816 */ /* 0x000fc600000000a0 */
[----:B------:R-:W2:Y:S04]  /*19f30*/  LDL R48, [R1+0x3f0] ;  /* 0x0003f00001307983 */ /* 0x000ea80000100800 */
[----:B------:R-:W2:Y:S01]  /*19f40*/  LDL R42, [R1+0x3f4] ;  /* 0x0003f400012a7983 */ /* 0x000ea20000100800 */
[----:B------:R-:W-:Y:S01]  /*19f50*/  PRMT R37, RZ, 0x7610, R37 ;  /* 0x00007610ff257816 */ /* 0x000fe20000000025 */
[----:B---3--:R-:W-:-:S05]  /*19f60*/  @P3 IMAD.MOV.U32 R32, RZ, RZ, R39 ;  /* 0x000000ffff203224 */ /* 0x008fca00078e0027 */
[----:B------:R4:W3:Y:S02]  /*19f70*/  @P3 LDG.E.U8 R2, desc[UR14][R32.64] ;  /* 0x0000000e20023981 */ /* 0x0008e4000c1e1100 */
[----:B----4-:R-:W-:Y:S02]  /*19f80*/  @P3 IMAD.MOV.U32 R32, RZ, RZ, R38 ;  /* 0x000000ffff203224 */ /* 0x010fe400078e0026 */
[----:B------:R-:W-:-:S05]  /*19f90*/  @P3 IMAD.MOV.U32 R33, RZ, RZ, R41 ;  /* 0x000000ffff213224 */ /* 0x000fca00078e0029 */
[----:B------:R0:W4:Y:S02]  /*19fa0*/  @P3 LDG.E.U8 R160, desc[UR14][R32.64] ;  /* 0x0000000e20a03981 */ /* 0x000124000c1e1100 */
[----:B0-----:R-:W-:Y:S02]  /*19fb0*/  @P4 IMAD.MOV.U32 R32, RZ, RZ, R43 ;  /* 0x000000ffff204224 */ /* 0x001fe400078e002b */
[----:B------:R-:W-:Y:S01]  /*19fc0*/  @P4 IMAD.MOV.U32 R33, RZ, RZ, R53 ;  /* 0x000000ffff214224 */ /* 0x000fe200078e0035 */
[----:B------:R-:W-:Y:S04]  /*19fd0*/  STL [R1+0xb04], R16 ;  /* 0x000b041001007387 */ /* 0x000fe80000100800 */
[----:B------:R2:W4:Y:S04]  /*19fe0*/  @P4 LDG.E.U8 R37, desc[UR14][R32.64] ;  /* 0x0000000e20254981 */ /* 0x000528000c1e1100 */
[----:B------:R-:W4:Y:S04]  /*19ff0*/  LDL R47, [R1+0x3f8] ;  /* 0x0003f800012f7983 */ /* 0x000f280000100800 */
[----:B------:R-:W4:Y:S01]  /*1a000*/  LDL R39, [R1+0x4f0] ;  /* 0x0004f00001277983 */ /* 0x000f220000100800 */
[----:B------:R-:W-:Y:S01]  /*1a010*/  ISETP.GT.AND P2, PT, R31, 0x29, PT ;  /* 0x000000291f00780c */ /* 0x000fe20003f44270 */
[----:B--2---:R-:W-:Y:S01]  /*1a020*/  @P4 IMAD.MOV.U32 R33, RZ, RZ, R52 ;  /* 0x000000ffff214224 */ /* 0x004fe200078e0034 */
[----:B------:R-:W-:-:S02]  /*1a030*/  PRMT R50, RZ, 0x7610, R50 ;  /* 0x00007610ff327816 */ /* 0x000fc40000000032 */
[----:B------:R-:W-:Y:S01]  /*1a040*/  PRMT R49, RZ, 0x7610, R49 ;  /* 0x00007610ff317816 */ /* 0x000fe20000000031 */
[----:B------:R-:W-:-:S05]  /*1a050*/  @P4 IMAD.MOV.U32 R32, RZ, RZ, R51 ;  /* 0x000000ffff204224 */ /* 0x000fca00078e0033 */
[----:B------:R0:W2:Y:S01]  /*1a060*/  @P4 LDG.E.U8 R50, desc[UR14][R32.64] ;  /* 0x0000000e20324981 */ /* 0x0000a2000c1e1100 */
[----:B------:R-:W-:Y:S02]  /*1a070*/  PRMT R40, RZ, 0x7610, R40 ;  /* 0x00007610ff287816 */ /* 0x000fe40000000028 */
[----:B0-----:R-:W-:Y:S02]  /*1a080*/  @P2 IMAD.MOV.U32 R32, RZ, RZ, R35 ;  /* 0x000000ffff202224 */ /* 0x001fe400078e0023 */
[----:B------:R-:W-:-:S05]  /*1a090*/  @P2 IMAD.MOV.U32 R33, RZ, RZ, R36 ;  /* 0x000000ffff212224 */ /* 0x000fca00078e0024 */
[----:B------:R0:W2:Y:S01]  /*1a0a0*/  @P2 LDG.E.U8 R49, desc[UR14][R32.64] ;  /* 0x0000000e20312981 */ /* 0x0000a2000c1e1100 */
[----:B------:R-:W-:Y:S01]  /*1a0b0*/  ISETP.GT.AND P3, PT, R31, 0x2a, PT ;  /* 0x0000002a1f00780c */ /* 0x000fe20003f64270 */
[----:B0-----:R-:W-:Y:S02]  /*1a0c0*/  @P2 IMAD.MOV.U32 R32, RZ, RZ, R42 ;  /* 0x000000ffff202224 */ /* 0x001fe400078e002a */
[----:B------:R-:W-:-:S05]  /*1a0d0*/  @P2 IMAD.MOV.U32 R33, RZ, RZ, R48 ;  /* 0x000000ffff212224 */ /* 0x000fca00078e0030 */
[----:B------:R0:W2:Y:S01]  /*1a0e0*/  @P2 LDG.E.U8 R40, desc[UR14][R32.64] ;  /* 0x0000000e20282981 */ /* 0x0000a2000c1e1100 */
[----:B------:R-:W-:-:S03]  /*1a0f0*/  PRMT R34, RZ, 0x7610, R34 ;  /* 0x00007610ff227816 */ /* 0x000fc60000000022 */
[----:B---3--:R-:W-:Y:S04]  /*1a100*/  STL [R1+0xb08], R2 ;  /* 0x000b080201007387 */ /* 0x008fe80000100800 */
[----:B------:R-:W3:Y:S04]  /*1a110*/  LDL R46, [R1+0x4f4] ;  /* 0x0004f400012e7983 */ /* 0x000ee80000100800 */
[----:B------:R-:W3:Y:S04]  /*1a120*/  LDL R45, [R1+0x4f8] ;  /* 0x0004f800012d7983 */ /* 0x000ee80000100800 */
[----:B------:R-:W3:Y:S04]  /*1a130*/  LDL R41, [R1+0x4fc] ;  /* 0x0004fc0001297983 */ /* 0x000ee80000100800 */
[----:B------:R-:W3:Y:S04]  /*1a140*/  LDL R38, [R1+0x500] ;  /* 0x0005000001267983 */ /* 0x000ee80000100800 */
[----:B----4-:R-:W-:Y:S04]  /*1a150*/  STL [R1+0xb0c], R160 ;  /* 0x000b0ca001007387 */ /* 0x010fe80000100800 */
[----:B------:R-:W4:Y:S04]  /*1a160*/  LDL R43, [R1+0x504] ;  /* 0x00050400012b7983 */ /* 0x000f280000100800 */
[----:B------:R1:W-:Y:S01]  /*1a170*/  STL [R1+0x7c], R37 ;  /* 0x00007c2501007387 */ /* 0x0003e20000100800 */
[----:B0-----:R-:W-:-:S03]  /*1a180*/  @P3 IMAD.MOV.U32 R33, RZ, RZ, R47 ;  /* 0x000000ffff213224 */ /* 0x001fc600078e002f */
[----:B------:R-:W4:Y:S01]  /*1a190*/  LDL R36, [R1+0x50c] ;  /* 0x00050c0001247983 */ /* 0x000f220000100800 */
[----:B------:R-:W-:-:S03]  /*1a1a0*/  @P3 IMAD.MOV.U32 R32, RZ, RZ, R39 ;  /* 0x000000ffff203224 */ /* 0x000fc600078e0027 */
[----:B------:R-:W4:Y:S04]  /*1a1b0*/  LDL R35, [R1+0x510] ;  /* 0x0005100001237983 */ /* 0x000f280000100800 */
[----:B-1----:R-:W4:Y:S04]  /*1a1c0*/  LDL R37, [R1+0x508] ;  /* 0x0005080001257983 */ /* 0x002f280000100800 */
[----:B------:R3:W4:Y:S01]  /*1a1d0*/  @P3 LDG.E.U8 R34, desc[UR14][R32.64] ;  /* 0x0000000e20223981 */ /* 0x000722000c1e1100 */
[----:B------:R-:W-:Y:S02]  /*1a1e0*/  ISETP.GT.AND P4, PT, R31, 0x2b, PT ;  /* 0x0000002b1f00780c */ /* 0x000fe40003f84270 */
[----:B------:R-:W-:Y:S01]  /*1a1f0*/  PRMT R44, RZ, 0x7610, R44 ;  /* 0x00007610ff2c7816 */ /* 0x000fe2000000002c */
[----:B------:R-:W4:Y:S01]  /*1a200*/  LDL R42, [R1+0x514] ;  /* 0x00051400012a7983 */ /* 0x000f220000100800 */
[----:B------:R-:W-:-:S02]  /*1a210*/  PRMT R2, RZ, 0x7610, R2 ;  /* 0x00007610ff027816 */ /* 0x000fc40000000002 */
[----:B------:R-:W-:Y:S02]  /*1a220*/  PRMT R16, RZ, 0x7610, R16 ;  /* 0x00007610ff107816 */ /* 0x000fe40000000010 */
[----:B------:R-:W-:Y:S02]  /*1a230*/  ISETP.GT.AND P2, PT, R31, 0x2c, PT ;  /* 0x0000002c1f00780c */ /* 0x000fe40003f44270 */
[----:B------:R-:W-:Y:S01]  /*1a240*/  PRMT R0, RZ, 0x7610, R0 ;  /* 0x00007610ff007816 */ /* 0x000fe20000000000 */
[----:B--2---:R0:W-:Y:S04]  /*1a250*/  STL [R1+0x70], R40 ;  /* 0x0000702801007387 */ /* 0x0041e80000100800 */
[----:B------:R-:W2:Y:S04]  /*1a260*/  LDL R39, [R1+0x51c] ;  /* 0x00051c0001277983 */ /* 0x000ea80000100800 */
[----:B0-----:R-:W2:Y:S01]  /*1a270*/  LDL R40, [R1+0x518] ;  /* 0x0005180001287983 */ /* 0x001ea20000100800 */
[----:B---3--:R-:W-:-:S02]  /*1a280*/  @P3 IMAD.MOV.U32 R33, RZ, RZ, R46 ;  /* 0x000000ffff213224 */ /* 0x008fc400078e002e */
[----:B------:R-:W-:-:S05]  /*1a290*/  @P3 IMAD.MOV.U32 R32, RZ, RZ, R45 ;  /* 0x000000ffff203224 */ /* 0x000fca00078e002d */
[----:B------:R0:W3:Y:S02]  /*1a2a0*/  @P3 LDG.E.U8 R44, desc[UR14][R32.64] ;  /* 0x0000000e202c3981 */ /* 0x0000e4000c1e1100 */
[----:B0-----:R-:W-:Y:S02]  /*1a2b0*/  @P4 IMAD.MOV.U32 R32, RZ, RZ, R38 ;  /* 0x000000ffff204224 */ /* 0x001fe400078e0026 */
[----:B------:R-:W-:-:S05]  /*1a2c0*/  @P4 IMAD.MOV.U32 R33, RZ, RZ, R41 ;  /* 0x000000ffff214224 */ /* 0x000fca00078e0029 */
[----:B------:R4:W3:Y:S02]  /*1a2d0*/  @P4 LDG.E.U8 R2, desc[UR14][R32.64] ;  /* 0x0000000e20024981 */ /* 0x0008e4000c1e1100 */
[----:B----4-:R-:W-:Y:S02]  /*1a2e0*/  @P4 IMAD.MOV.U32 R33, RZ, RZ, R43 ;  /* 0x000000ffff214224 */ /* 0x010fe400078e002b */
[----:B------:R-:W-:-:S05]  /*1a2f0*/  @P4 IMAD.MOV.U32 R32, RZ, RZ, R37 ;  /* 0x000000ffff204224 */ /* 0x000fca00078e0025 */
[----:B------:R0:W4:Y:S04]  /*1a300*/  @P4 LDG.E.U8 R16, desc[UR14][R32.64] ;  /* 0x0000000e20104981 */ /* 0x000128000c1e1100 */
[----:B------:R1:W-:Y:S04]  /*1a310*/  STL [R1+0x6c], R34 ;  /* 0x00006c2201007387 */ /* 0x0003e80000100800 */
[----:B------:R-:W4:Y:S04]  /*1a320*/  LDL R41, [R1+0x524] ;  /* 0x0005240001297983 */ /* 0x000f280000100800 */
[----:B------:R-:W4:Y:S04]  /*1a330*/  LDL R38, [R1+0x528] ;  /* 0x0005280001267983 */ /* 0x000f280000100800 */
[----:B-1----:R-:W4:Y:S01]  /*1a340*/  LDL R34, [R1+0x520] ;  /* 0x0005200001227983 */ /* 0x002f220000100800 */
[----:B0-----:R-:W-:-:S02]  /*1a350*/  @P2 IMAD.MOV.U32 R32, RZ, RZ, R35 ;  /* 0x000000ffff202224 */ /* 0x001fc400078e0023 */
[----:B------:R-:W-:-:S05]  /*1a360*/  @P2 IMAD.MOV.U32 R33, RZ, RZ, R36 ;  /* 0x000000ffff212224 */ /* 0x000fca00078e0024 */
[----:B------:R0:W4:Y:S01]  /*1a370*/  @P2 LDG.E.U8 R0, desc[UR14][R32.64] ;  /* 0x0000000e20002981 */ /* 0x000122000c1e1100 */
[----:B------:R-:W-:Y:S02]  /*1a380*/  PRMT R4, RZ, 0x7610, R4 ;  /* 0x00007610ff047816 */ /* 0x000fe40000000004 */
[----:B------:R-:W-:Y:S01]  /*1a390*/  ISETP.GT.AND P3, PT, R31, 0x2d, PT ;  /* 0x0000002d1f00780c */ /* 0x000fe20003f64270 */
[----:B0-----:R-:W-:Y:S02]  /*1a3a0*/  @P2 IMAD.MOV.U32 R33, RZ, RZ, R42 ;  /* 0x000000ffff212224 */ /* 0x001fe400078e002a */
[----:B--2---:R-:W-:-:S05]  /*1a3b0*/  @P2 IMAD.MOV.U32 R32, RZ, RZ, R40 ;  /* 0x000000ffff202224 */ /* 0x004fca00078e0028 */
[----:B------:R0:W2:Y:S01]  /*1a3c0*/  @P2 LDG.E.U8 R4, desc[UR14][R32.64] ;  /* 0x0000000e20042981 */ /* 0x0000a2000c1e1100 */
[----:B------:R-:W-:Y:S02]  /*1a3d0*/  PRMT R19, RZ, 0x7610, R19 ;  /* 0x00007610ff137816 */ /* 0x000fe40000000013 */
[----:B------:R-:W-:Y:S02]  /*1a3e0*/  PRMT R5, RZ, 0x7610, R5 ;  /* 0x00007610ff057816 */ /* 0x000fe40000000005 */
[----:B0-----:R-:W-:Y:S01]  /*1a3f0*/  @P3 IMAD.MOV.U32 R33, RZ, RZ, R39 ;  /* 0x000000ffff213224 */ /* 0x001fe200078e0027 */
[----:B---3--:R-:W-:Y:S04]  /*1a400*/  STL [R1+0xb10], R2 ;  /* 0x000b100201007387 */ /* 0x008fe80000100800 */
[----:B------:R-:W-:Y:S04]  /*1a410*/  STL [R1+0x78], R50 ;  /* 0x0000783201007387 */ /* 0x000fe80000100800 */
[----:B------:R-:W3:Y:S04]  /*1a420*/  LDL R43, [R1+0x52c] ;  /* 0x00052c00012b7983 */ /* 0x000ee80000100800 */
[----:B------:R-:W3:Y:S04]  /*1a430*/  LDL R37, [R1+0x530] ;  /* 0x0005300001257983 */ /* 0x000ee80000100800 */
[----:B----4-:R-:W-:Y:S04]  /*1a440*/  STL [R1+0xb14], R16 ;  /* 0x000b141001007387 */ /* 0x010fe80000100800 */
[----:B------:R-:W-:Y:S04]  /*1a450*/  STL [R1+0x74], R49 ;  /* 0x0000743101007387 */ /* 0x000fe80000100800 */
[----:B------:R-:W4:Y:S04]  /*1a460*/  LDL R36, [R1+0x534] ;  /* 0x0005340001247983 */ /* 0x000f280000100800 */
[----:B------:R-:W4:Y:S01]  /*1a470*/  LDL R35, [R1+0x538] ;  /* 0x0005380001237983 */ /* 0x000f220000100800 */
[----:B------:R-:W-:-:S05]  /*1a480*/  @P3 IMAD.MOV.U32 R32, RZ, RZ, R34 ;  /* 0x000000ffff203224 */ /* 0x000fca00078e0022 */
[----:B------:R0:W4:Y:S02]  /*1a490*/  @P3 LDG.E.U8 R19, desc[UR14][R32.64] ;  /* 0x0000000e20133981 */ /* 0x000124000c1e1100 */
[----:B0-----:R-:W-:Y:S02]  /*1a4a0*/  @P3 IMAD.MOV.U32 R32, RZ, RZ, R38 ;  /* 0x000000ffff203224 */ /* 0x001fe400078e0026 */
[----:B------:R-:W-:Y:S01]  /*1a4b0*/  @P3 IMAD.MOV.U32 R33, RZ, RZ, R41 ;  /* 0x000000ffff213224 */ /* 0x000fe200078e0029 */
[----:B------:R-:W-:Y:S04]  /*1a4c0*/  STL [R1+0xb18], R0 ;  /* 0x000b180001007387 */ /* 0x000fe80000100800 */
[----:B------:R3:W4:Y:S04]  /*1a4d0*/  @P3 LDG.E.U8 R5, desc[UR14][R32.64] ;  /* 0x0000000e20053981 */ /* 0x000728000c1e1100 */
[----:B------:R-:W4:Y:S04]  /*1a4e0*/  LDL R45, [R1+0x53c] ;  /* 0x00053c00012d7983 */ /* 0x000f280000100800 */
[----:B------:R0:W-:Y:S04]  /*1a4f0*/  STL [R1+0x68], R44 ;  /* 0x0000682c01007387 */ /* 0x0001e80000100800 */
[----:B0-----:R-:W4:Y:S01]  /*1a500*/  LDL R44, [R1+0x540] ;  /* 0x00054000012c7983 */ /* 0x001f220000100800 */
[----:B------:R-:W-:-:S03]  /*1a510*/  ISETP.GT.AND P4, PT, R31, 0x2e, PT ;  /* 0x0000002e1f00780c */ /* 0x000fc60003f84270 */
[----:B--2---:R-:W-:Y:S04]  /*1a520*/  STL [R1+0xb1c], R4 ;  /* 0x000b1c0401007387 */ /* 0x004fe80000100800 */
[----:B------:R-:W2:Y:S04]  /*1a530*/  LDL R40, [R1+0x544] ;  /* 0x0005440001287983 */ /* 0x000ea80000100800 */
[----:B------:R-:W2:Y:S01]  /*1a540*/  LDL R39, [R1+0x548] ;  /* 0x0005480001277983 */ /* 0x000ea20000100800 */
[----:B------:R-:W-:-:S03]  /*1a550*/  PRMT R13, RZ, 0x7610, R13 ;  /* 0x00007610ff0d7816 */ /* 0x000fc6000000000d */
[----:B------:R-:W2:Y:S04]  /*1a560*/  LDL R42, [R1+0x54c] ;  /* 0x00054c00012a7983 */ /* 0x000ea80000100800 */
[----:B------:R-:W2:Y:S01]  /*1a570*/  LDL R34, [R1+0x550] ;  /* 0x0005500001227983 */ /* 0x000ea20000100800 */
[----:B------:R-:W-:Y:S02]  /*1a580*/  PRMT R14, RZ, 0x7610, R14 ;  /* 0x00007610ff0e7816 */ /* 0x000fe4000000000e */
[----:B------:R-:W-:Y:S02]  /*1a590*/  ISETP.GT.AND P2, PT, R31, 0x2f, PT ;  /* 0x0000002f1f00780c */ /* 0x000fe40003f44270 */
[----:B------:R-:W-:Y:S01]  /*1a5a0*/  PRMT R144, RZ, 0x7610, R144 ;  /* 0x00007610ff907816 */ /* 0x000fe20000000090 */
[----:B---3--:R-:W-:-:S02]  /*1a5b0*/  @P4 IMAD.MOV.U32 R33, RZ, RZ, R43 ;  /* 0x000000ffff214224 */ /* 0x008fc400078e002b */
[----:B------:R-:W-:-:S05]  /*1a5c0*/  @P4 IMAD.MOV.U32 R32, RZ, RZ, R37 ;  /* 0x000000ffff204224 */ /* 0x000fca00078e0025 */
[----:B------:R4:W3:Y:S02]  /*1a5d0*/  @P4 LDG.E.U8 R13, desc[UR14][R32.64] ;  /* 0x0000000e200d4981 */ /* 0x0008e4000c1e1100 */
[----:B----4-:R-:W-:Y:S02]  /*1a5e0*/  @P4 IMAD.MOV.U32 R33, RZ, RZ, R36 ;  /* 0x000000ffff214224 */ /* 0x010fe400078e0024 */
[----:B------:R-:W-:-:S05]  /*1a5f0*/  @P4 IMAD.MOV.U32 R32, RZ, RZ, R35 ;  /* 0x000000ffff204224 */ /* 0x000fca00078e0023 */
[----:B------:R0:W4:Y:S04]  /*1a600*/  @P4 LDG.E.U8 R14, desc[UR14][R32.64] ;  /* 0x0000000e200e4981 */ /* 0x000128000c1e1100 */
[----:B------:R-:W-:Y:S04]  /*1a610*/  STL [R1+0xb20], R19 ;  /* 0x000b201301007387 */ /* 0x000fe80000100800 */
[----:B------:R-:W4:Y:S04]  /*1a620*/  LDL R41, [R1+0x554] ;  /* 0x0005540001297983 */ /* 0x000f280000100800 */
[----:B------:R-:W4:Y:S04]  /*1a630*/  LDL R38, [R1+0x558] ;  /* 0x0005580001267983 */ /* 0x000f280000100800 */
[----:B------:R1:W-:Y:S04]  /*1a640*/  STL [R1+0xb24], R5 ;  /* 0x000b240501007387 */ /* 0x0003e80000100800 */
[----:B------:R-:W4:Y:S04]  /*1a650*/  LDL R43, [R1+0x55c] ;  /* 0x00055c00012b7983 */ /* 0x000f280000100800 */
[----:B------:R-:W4:Y:S01]  /*1a660*/  LDL R37, [R1+0x560] ;  /* 0x0005600001257983 */ /* 0x000f220000100800 */
[----:B0-----:R-:W-:-:S02]  /*1a670*/  @P2 IMAD.MOV.U32 R33, RZ, RZ, R45 ;  /* 0x000000ffff212224 */ /* 0x001fc400078e002d */
[----:B------:R-:W-:-:S05]  /*1a680*/  @P2 IMAD.MOV.U32 R32, RZ, RZ, R44 ;  /* 0x000000ffff202224 */ /* 0x000fca00078e002c */
[----:B------:R2:W4:Y:S01]  /*1a690*/  @P2 LDG.E.U8 R144, desc[UR14][R32.64] ;  /* 0x0000000e20902981 */ /* 0x000522000c1e1100 */
[----:B------:R-:W-:Y:S02]  /*1a6a0*/  ISETP.GT.AND P3, PT, R31, 0x30, PT ;  /* 0x000000301f00780c */ /* 0x000fe40003f64270 */
[----:B------:R-:W-:Y:S02]  /*1a6b0*/  PRMT R132, RZ, 0x7610, R132 ;  /* 0x00007610ff847816 */ /* 0x000fe40000000084 */
[----:B-1----:R-:W-:Y:S01]  /*1a6c0*/  PRMT R5, RZ, 0x7610, R5 ;  /* 0x00007610ff057816 */ /* 0x002fe20000000005 */
[----:B--2---:R-:W-:Y:S02]  /*1a6d0*/  @P2 IMAD.MOV.U32 R32, RZ, RZ, R39 ;  /* 0x000000ffff202224 */ /* 0x004fe400078e0027 */
        /* <DEDUP_REMOVED lines=10> */
[----:B----4-:R1:W-:Y:S01]  /*1a780*/  STL [R1+0xb2c], R14 ;  /* 0x000b2c0e01007387 */ /* 0x0103e20000100800 */
[----:B0-----:R-:W-:Y:S01]  /*1a790*/  @P3 IMAD.MOV.U32 R33, RZ, RZ, R41 ;  /* 0x000000ffff213224 */ /* 0x001fe200078e0029 */
[----:B-1----:R-:W-:Y:S01]  /*1a7a0*/  PRMT R14, RZ, 0x7610, R14 ;  /* 0x00007610ff0e7816 */ /* 0x002fe2000000000e */
[----:B------:R-:W-:-:S05]  /*1a7b0*/  @P3 IMAD.MOV.U32 R32, RZ, RZ, R38 ;  /* 0x000000ffff203224 */ /* 0x000fca00078e0026 */
[----:B------:R0:W4:Y:S02]  /*1a7c0*/  @P3 LDG.E.U8 R14, desc[UR14][R32.64] ;  /* 0x0000000e200e3981 */ /* 0x000124000c1e1100 */
[----:B0-----:R-:W-:Y:S02]  /*1a7d0*/  @P4 IMAD.MOV.U32 R33, RZ, RZ, R43 ;  /* 0x000000ffff214224 */ /* 0x001fe400078e002b */
[----:B------:R-:W-:-:S05]  /*1a7e0*/  @P4 IMAD.MOV.U32 R32, RZ, RZ, R37 ;  /* 0x000000ffff204224 */ /* 0x000fca00078e0025 */
[----:B------:R3:W4:Y:S04]  /*1a7f0*/  @P4 LDG.E.U8 R19, desc[UR14][R32.64] ;  /* 0x0000000e20134981 */ /* 0x000728000c1e1100 */
[----:B------:R-:W-:Y:S04]  /*1a800*/  STL [R1+0xb30], R144 ;  /* 0x000b309001007387 */ /* 0x000fe80000100800 */
[----:B------:R-:W4:Y:S04]  /*1a810*/  LDL R40, [R1+0x56c] ;  /* 0x00056c0001287983 */ /* 0x000f280000100800 */
[----:B------:R-:W4:Y:S04]  /*1a820*/  LDL R39, [R1+0x570] ;  /* 0x0005700001277983 */ /* 0x000f280000100800 */
[----:B--2---:R-:W-:Y:S04]  /*1a830*/  STL [R1+0xb34], R132 ;  /* 0x000b348401007387 */ /* 0x004fe80000100800 */
[----:B------:R-:W2:Y:S04]  /*1a840*/  LDL R42, [R1+0x574] ;  /* 0x00057400012a7983 */ /* 0x000ea80000100800 */
[----:B------:R-:W2:Y:S04]  /*1a850*/  LDL R34, [R1+0x578] ;  /* 0x0005780001227983 */ /* 0x000ea80000100800 */
[----:B------:R-:W-:Y:S04]  /*1a860*/  STL [R1+0xb38], R5 ;  /* 0x000b380501007387 */ /* 0x000fe80000100800 */
[----:B------:R-:W2:Y:S04]  /*1a870*/  LDL R41, [R1+0x57c] ;  /* 0x00057c0001297983 */ /* 0x000ea80000100800 */
[----:B------:R-:W2:Y:S01]  /*1a880*/  LDL R38, [R1+0x580] ;  /* 0x0005800001267983 */ /* 0x000ea20000100800 */
[----:B------:R-:W-:-:S02]  /*1a890*/  ISETP.GT.AND P2, PT, R31, 0x32, PT ;  /* 0x000000321f00780c */ /* 0x000fc40003f44270 */
[----:B------:R-:W-:Y:S02]  /*1a8a0*/  PRMT R4, RZ, 0x7610, R4 ;  /* 0x00007610ff047816 */ /* 0x000fe40000000004 */
[----:B------:R-:W-:Y:S01]  /*1a8b0*/  PRMT R16, RZ, 0x7610, R16 ;  /* 0x00007610ff107816 */ /* 0x000fe20000000010 */
[----:B---3--:R-:W-:Y:S02]  /*1a8c0*/  @P4 IMAD.MOV.U32 R33, RZ, RZ, R36 ;  /* 0x000000ffff214224 */ /* 0x008fe400078e0024 */
[----:B------:R-:W-:-:S05]  /*1a8d0*/  @P4 IMAD.MOV.U32 R32, RZ, RZ, R35 ;  /* 0x000000ffff204224 */ /* 0x000fca00078e0023 */
[----:B------:R0:W3:Y:S04]  /*1a8e0*/  @P4 LDG.E.U8 R4, desc[UR14][R32.64] ;  /* 0x0000000e20044981 */ /* 0x0000e8000c1e1100 */
[----:B----4-:R1:W-:Y:S04]  /*1a8f0*/  STL [R1+0xb3c], R14 ;  /* 0x000b3c0e01007387 */ /* 0x0103e80000100800 */
[----:B------:R-:W4:Y:S04]  /*1a900*/  LDL R37, [R1+0x584] ;  /* 0x0005840001257983 */ /* 0x000f280000100800 */
[----:B-1----:R-:W4:Y:S04]  /*1a910*/  LDL R14, [R1+0x588] ;  /* 0x00058800010e7983 */ /* 0x002f280000100800 */
        /* <DEDUP_REMOVED lines=8> */
[----:B------:R-:W-:Y:S01]  /*1a9a0*/  PRMT R15, RZ, 0x7610, R15 ;  /* 0x00007610ff0f7816 */ /* 0x000fe2000000000f */
[----:B--2---:R-:W-:Y:S02]  /*1a9b0*/  @P2 IMAD.MOV.U32 R33, RZ, RZ, R42 ;  /* 0x000000ffff212224 */ /* 0x004fe400078e002a */
[----:B------:R-:W-:-:S05]  /*1a9c0*/  @P2 IMAD.MOV.U32 R32, RZ, RZ, R34 ;  /* 0x000000ffff202224 */ /* 0x000fca00078e0022 */
[----:B------:R0:W2:Y:S01]  /*1a9d0*/  @P2 LDG.E.U8 R2, desc[UR14][R32.64] ;  /* 0x0000000e20022981 */ /* 0x0000a2000c1e1100 */
[----:B------:R-:W-:Y:S01]  /*1a9e0*/  ISETP.GT.AND P4, PT, R31, 0x34, PT ;  /* 0x000000341f00780c */ /* 0x000fe20003f84270 */
[----:B0-----:R-:W-:Y:S02]  /*1a9f0*/  @P3 IMAD.MOV.U32 R33, RZ, RZ, R41 ;  /* 0x000000ffff213224 */ /* 0x001fe400078e0029 */
[----:B------:R-:W-:-:S05]  /*1aa00*/  @P3 IMAD.MOV.U32 R32, RZ, RZ, R38 ;  /* 0x000000ffff203224 */ /* 0x000fca00078e0026 */
[----:B------:R4:W2:Y:S01]  /*1aa10*/  @P3 LDG.E.U8 R15, desc[UR14][R32.64] ;  /* 0x0000000e200f3981 */ /* 0x0008a2000c1e1100 */
[----:B------:R-:W-:Y:S02]  /*1aa20*/  PRMT R20, RZ, 0x7610, R20 ;  /* 0x00007610ff147816 */ /* 0x000fe40000000014 */
[----:B------:R-:W-:Y:S01]  /*1aa30*/  PRMT R18, RZ, 0x7610, R18 ;  /* 0x00007610ff127816 */ /* 0x000fe20000000012 */
[----:B---3--:R0:W-:Y:S04]  /*1aa40*/  STL [R1+0xb44], R4 ;  /* 0x000b440401007387 */ /* 0x0081e80000100800 */
[----:B------:R-:W3:Y:S04]  /*1aa50*/  LDL R40, [R1+0x594] ;  /* 0x0005940001287983 */ /* 0x000ee80000100800 */
[----:B------:R-:W3:Y:S01]  /*1aa60*/  LDL R39, [R1+0x598] ;  /* 0x0005980001277983 */ /* 0x000ee20000100800 */
[----:B----4-:R-:W-:-:S02]  /*1aa70*/  @P3 IMAD.MOV.U32 R33, RZ, RZ, R37 ;  /* 0x000000ffff213224 */ /* 0x010fc400078e0025 */
[----:B------:R-:W-:-:S05]  /*1aa80*/  @P3 IMAD.MOV.U32 R32, RZ, RZ, R14 ;  /* 0x000000ffff203224 */ /* 0x000fca00078e000e */
[----:B------:R4:W3:Y:S02]  /*1aa90*/  @P3 LDG.E.U8 R20, desc[UR14][R32.64] ;  /* 0x0000000e20143981 */ /* 0x0008e4000c1e1100 */
[----:B----4-:R-:W-:Y:S02]  /*1aaa0*/  @P4 IMAD.MOV.U32 R32, RZ, RZ, R35 ;  /* 0x000000ffff204224 */ /* 0x010fe400078e0023 */
[----:B------:R-:W-:-:S05]  /*1aab0*/  @P4 IMAD.MOV.U32 R33, RZ, RZ, R36 ;  /* 0x000000ffff214224 */ /* 0x000fca00078e0024 */
[----:B------:R3:W4:Y:S04]  /*1aac0*/  @P4 LDG.E.U8 R18, desc[UR14][R32.64] ;  /* 0x0000000e20124981 */ /* 0x000728000c1e1100 */
[----:B------:R-:W-:Y:S04]  /*1aad0*/  STL [R1+0xb48], R16 ;  /* 0x000b481001007387 */ /* 0x000fe80000100800 */
[----:B------:R-:W4:Y:S04]  /*1aae0*/  LDL R34, [R1+0x59c] ;  /* 0x00059c0001227983 */ /* 0x000f280000100800 */
[----:B-1----:R-:W4:Y:S04]  /*1aaf0*/  LDL R19, [R1+0x5a0] ;  /* 0x0005a00001137983 */ /* 0x002f280000100800 */
[----:B0-----:R-:W4:Y:S04]  /*1ab00*/  LDL R4, [R1+0x5a8] ;  /* 0x0005a80001047983 */ /* 0x001f280000100800 */
[----:B------:R-:W4:Y:S04]  /*1ab10*/  LDL R5, [R1+0x5a4] ;  /* 0x0005a40001057983 */ /* 0x000f280000100800 */
[----:B--2---:R-:W-:Y:S01]  /*1ab20*/  STL [R1+0xb4c], R2 ;  /* 0x000b4c0201007387 */ /* 0x004fe20000100800 */
[----:B------:R-:W-:-:S03]  /*1ab30*/  ISETP.GT.AND P2, PT, R31, 0x35, PT ;  /* 0x000000351f00780c */ /* 0x000fc60003f44270 */
[----:B------:R0:W-:Y:S04]  /*1ab40*/  STL [R1+0xb50], R15 ;  /* 0x000b500f01007387 */ /* 0x0001e80000100800 */
[----:B------:R-:W2:Y:S04]  /*1ab50*/  LDL R38, [R1+0x5ac] ;  /* 0x0005ac0001267983 */ /* 0x000ea80000100800 */
[----:B------:R-:W2:Y:S04]  /*1ab60*/  LDL R37, [R1+0x5b0] ;  /* 0x0005b00001257983 */ /* 0x000ea80000100800 */
[----:B0-----:R-:W2:Y:S04]  /*1ab70*/  LDL R15, [R1+0x5b4] ;  /* 0x0005b400010f7983 */ /* 0x001ea80000100800 */
[----:B------:R-:W2:Y:S01]  /*1ab80*/  LDL R14, [R1+0x5b8] ;  /* 0x0005b800010e7983 */ /* 0x000ea20000100800 */
[----:B------:R-:W-:-:S02]  /*1ab90*/  PRMT R17, RZ, 0x7610, R17 ;  /* 0x00007610ff117816 */ /* 0x000fc40000000011 */
[----:B------:R-:W-:Y:S01]  /*1aba0*/  PRMT R8, RZ, 0x7610, R8 ;  /* 0x00007610ff087816 */ /* 0x000fe20000000008 */
[----:B---3--:R-:W-:Y:S02]  /*1abb0*/  @P4 IMAD.MOV.U32 R33, RZ, RZ, R40 ;  /* 0x000000ffff214224 */ /* 0x008fe400078e0028 */
[----:B------:R-:W-:-:S05]  /*1abc0*/  @P4 IMAD.MOV.U32 R32, RZ, RZ, R39 ;  /* 0x000000ffff204224 */ /* 0x000fca00078e0027 */
[----:B------:R0:W3:Y:S04]  /*1abd0*/  @P4 LDG.E.U8 R17, desc[UR14][R32.64] ;  /* 0x0000000e20114981 */ /* 0x0000e8000c1e1100 */
[----:B------:R1:W-:Y:S04]  /*1abe0*/  STL [R1+0xb54], R20 ;  /* 0x000b541401007387 */ /* 0x0003e80000100800 */
[----:B------:R-:W3:Y:S04]  /*1abf0*/  LDL R36, [R1+0x5bc] ;  /* 0x0005bc0001247983 */ /* 0x000ee80000100800 */
[----:B------:R-:W3:Y:S04]  /*1ac00*/  LDL R35, [R1+0x5c0] ;  /* 0x0005c00001237983 */ /* 0x000ee80000100800 */
[----:B----4-:R4:W-:Y:S04]  /*1ac10*/  STL [R1+0xb58], R18 ;  /* 0x000b581201007387 */ /* 0x0109e80000100800 */
[----:B------:R-:W3:Y:S04]  /*1ac20*/  LDL R16, [R1+0x5c4] ;  /* 0x0005c40001107983 */ /* 0x000ee80000100800 */
[----:B------:R-:W3:Y:S01]  /*1ac30*/  LDL R2, [R1+0x5c8] ;  /* 0x0005c80001027983 */ /* 0x000ee20000100800 */
[----:B0-----:R-:W-:-:S03]  /*1ac40*/  @P2 IMAD.MOV.U32 R33, RZ, RZ, R34 ;  /* 0x000000ffff212224 */ /* 0x001fc600078e0022 */
[----:B-1----:R-:W3:Y:S01]  /*1ac50*/  LDL R20, [R1+0x5d0] ;  /* 0x0005d00001147983 */ /* 0x002ee20000100800 */
[----:B------:R-:W-:-:S03]  /*1ac60*/  @P2 IMAD.MOV.U32 R32, RZ, RZ, R19 ;  /* 0x000000ffff202224 */ /* 0x000fc600078e0013 */
[----:B------:R-:W3:Y:S04]  /*1ac70*/  LDL R34, [R1+0x5cc] ;  /* 0x0005cc0001227983 */ /* 0x000ee80000100800 */
[----:B------:R0:W3:Y:S01]  /*1ac80*/  @P2 LDG.E.U8 R8, desc[UR14][R32.64] ;  /* 0x0000000e20082981 */ /* 0x0000e2000c1e1100 */
[C---:B------:R-:W-:Y:S02]  /*1ac90*/  ISETP.GT.AND P3, PT, R31.reuse, 0x36, PT ;  /* 0x000000361f00780c */ /* 0x040fe40003f64270 */
[----:B------:R-:W-:Y:S01]  /*1aca0*/  PRMT R10, RZ, 0x7610, R10 ;  /* 0x00007610ff0a7816 */ /* 0x000fe2000000000a */
[----:B------:R-:W3:Y:S01]  /*1acb0*/  LDL R19, [R1+0x5dc] ;  /* 0x0005dc0001137983 */ /* 0x000ee20000100800 */
[----:B------:R-:W-:Y:S02]  /*1acc0*/  ISETP.GT.AND P4, PT, R31, 0x37, PT ;  /* 0x000000371f00780c */ /* 0x000fe40003f84270 */
[----:B------:R-:W-:Y:S01]  /*1acd0*/  PRMT R11, RZ, 0x7610, R11 ;  /* 0x00007610ff0b7816 */ /* 0x000fe2000000000b */
[----:B----4-:R-:W4:Y:S01]  /*1ace0*/  LDL R18, [R1+0x5e0] ;  /* 0x0005e00001127983 */ /* 0x010f220000100800 */
[----:B0-----:R-:W-:-:S03]  /*1acf0*/  @P2 IMAD.MOV.U32 R32, RZ, RZ, R4 ;  /* 0x000000ffff202224 */ /* 0x001fc600078e0004 */
[----:B------:R-:W4:Y:S01]  /*1ad00*/  LDL R4, [R1+0x5d8] ;  /* 0x0005d80001047983 */ /* 0x000f220000100800 */
[----:B------:R-:W-:-:S03]  /*1ad10*/  @P2 IMAD.MOV.U32 R33, RZ, RZ, R5 ;  /* 0x000000ffff212224 */ /* 0x000fc600078e0005 */
[----:B------:R-:W4:Y:S04]  /*1ad20*/  LDL R5, [R1+0x5d4] ;  /* 0x0005d40001057983 */ /* 0x000f280000100800 */
[----:B------:R2:W4:Y:S01]  /*1ad30*/  @P2 LDG.E.U8 R10, desc[UR14][R32.64] ;  /* 0x0000000e200a2981 */ /* 0x000522000c1e1100 */
[----:B------:R-:W-:Y:S02]  /*1ad40*/  PRMT R12, RZ, 0x7610, R12 ;  /* 0x00007610ff0c7816 */ /* 0x000fe4000000000c */
[----:B------:R-:W-:Y:S01]  /*1ad50*/  PRMT R30, RZ, 0x7610, R30 ;  /* 0x00007610ff1e7816 */ /* 0x000fe2000000001e */
[----:B------:R-:W4:Y:S01]  /*1ad60*/  LDL R43, [R1+0x7ac] ;  /* 0x0007ac00012b7983 */ /* 0x000f220000100800 */
[----:B------:R-:W-:Y:S02]  /*1ad70*/  PRMT R29, RZ, 0x7610, R29 ;  /* 0x00007610ff1d7816 */ /* 0x000fe4000000001d */
[----:B------:R-:W-:Y:S01]  /*1ad80*/  PRMT R13, RZ, 0x7610, R13 ;  /* 0x00007610ff0d7816 */ /* 0x000fe2000000000d */
[----:B------:R-:W4:Y:S01]  /*1ad90*/  LDL R42, [R1+0x7b0] ;  /* 0x0007b000012a7983 */ /* 0x000f220000100800 */
[----:B--2---:R-:W-:-:S02]  /*1ada0*/  @P3 IMAD.MOV.U32 R32, RZ, RZ, R37 ;  /* 0x000000ffff203224 */ /* 0x004fc400078e0025 */
[----:B------:R-:W-:Y:S01]  /*1adb0*/  @P3 IMAD.MOV.U32 R33, RZ, RZ, R38 ;  /* 0x000000ffff213224 */ /* 0x000fe200078e0026 */
[----:B------:R-:W-:Y:S01]  /*1adc0*/  ISETP.GT.AND P2, PT, R31, 0x38, PT ;  /* 0x000000381f00780c */ /* 0x000fe20003f44270 */
[----:B------:R-:W2:Y:S04]  /*1add0*/  LDL R38, [R1+0x5ec] ;  /* 0x0005ec0001267983 */ /* 0x000ea80000100800 */
[----:B------:R0:W2:Y:S04]  /*1ade0*/  @P3 LDG.E.U8 R11, desc[UR14][R32.64] ;  /* 0x0000000e200b3981 */ /* 0x0000a8000c1e1100 */
[----:B------:R-:W2:Y:S01]  /*1adf0*/  LDL R37, [R1+0x5f0] ;  /* 0x0005f00001257983 */ /* 0x000ea20000100800 */
[----:B------:R-:W-:-:S02]  /*1ae00*/  PRMT R21, RZ, 0x7610, R21 ;  /* 0x00007610ff157816 */ /* 0x000fc40000000015 */
[----:B------:R-:W-:Y:S01]  /*1ae10*/  PRMT R0, RZ, 0x7610, R0 ;  /* 0x00007610ff007816 */ /* 0x000fe20000000000 */
[----:B------:R-:W2:Y:S01]  /*1ae20*/  LDL R45, [R1+0x7bc] ;  /* 0x0007bc00012d7983 */ /* 0x000ea20000100800 */
[----:B0-----:R-:W-:Y:S02]  /*1ae30*/  @P3 IMAD.MOV.U32 R32, RZ, RZ, R14 ;  /* 0x000000ffff203224 */ /* 0x001fe400078e000e */
[----:B------:R-:W-:Y:S01]  /*1ae40*/  @P3 IMAD.MOV.U32 R33, RZ, RZ, R15 ;  /* 0x000000ffff213224 */ /* 0x000fe200078e000f */
[----:B------:R-:W2:Y:S04]  /*1ae50*/  LDL R14, [R1+0x5e8] ;  /* 0x0005e800010e7983 */ /* 0x000ea80000100800 */
[----:B------:R-:W2:Y:S04]  /*1ae60*/  LDL R15, [R1+0x5e4] ;  /* 0x0005e400010f7983 */ /* 0x000ea80000100800 */
[----:B------:R3:W2:Y:S01]  /*1ae70*/  @P3 LDG.E.U8 R12, desc[UR14][R32.64] ;  /* 0x0000000e200c3981 */ /* 0x0006a2000c1e1100 */
[----:B------:R-:W-:-:S02]  /*1ae80*/  PRMT R22, RZ, 0x7610, R22 ;  /* 0x00007610ff167816 */ /* 0x000fc40000000016 */
[----:B------:R-:W-:Y:S01]  /*1ae90*/  PRMT R160, RZ, 0x7610, R160 ;  /* 0x00007610ffa07816 */ /* 0x000fe200000000a0 */
[----:B------:R-:W2:Y:S01]  /*1aea0*/  LDL R44, [R1+0x7c0] ;  /* 0x0007c000012c7983 */ /* 0x000ea20000100800 */
[----:B------:R-:W-:Y:S02]  /*1aeb0*/  PRMT R23, RZ, 0x7610, R23 ;  /* 0x00007610ff177816 */ /* 0x000fe40000000017 */
[----:B------:R-:W-:Y:S01]  /*1aec0*/  PRMT R6, RZ, 0x7610, R6 ;  /* 0x00007610ff067816 */ /* 0x000fe20000000006 */
[----:B------:R-:W2:Y:S01]  /*1aed0*/  LDL R48, [R1+0x7d4] ;  /* 0x0007d40001307983 */ /* 0x000ea20000100800 */
[----:B------:R-:W-:Y:S02]  /*1aee0*/  PRMT R24, RZ, 0x7610, R24 ;  /* 0x00007610ff187816 */ /* 0x000fe40000000018 */
[----:B------:R-:W-:Y:S01]  /*1aef0*/  PRMT R3, RZ, 0x7610, R3 ;  /* 0x00007610ff037816 */ /* 0x000fe20000000003 */
[----:B------:R-:W2:Y:S01]  /*1af00*/  LDL R51, [R1+0x7ec] ;  /* 0x0007ec0001337983 */ /* 0x000ea20000100800 */
        /* <DEDUP_REMOVED lines=30> */
[----:B---3--:R-:W-:-:S03]  /*1b0f0*/  @P4 IMAD.MOV.U32 R33, RZ, RZ, R36 ;  /* 0x000000ffff214224 */ /* 0x008fc600078e0024 */
[----:B------:R-:W3:Y:S01]  /*1b100*/  LDL R36, [R1+0x5fc] ;  /* 0x0005fc0001247983 */ /* 0x000ee20000100800 */
[----:B------:R-:W-:-:S03]  /*1b110*/  @P4 IMAD.MOV.U32 R32, RZ, RZ, R35 ;  /* 0x000000ffff204224 */ /* 0x000fc600078e0023 */
[----:B------:R-:W3:Y:S04]  /*1b120*/  LDL R35, [R1+0x600] ;  /* 0x0006000001237983 */ /* 0x000ee80000100800 */
[----:B------:R0:W3:Y:S02]  /*1b130*/  @P4 LDG.E.U8 R30, desc[UR14][R32.64] ;  /* 0x0000000e201e4981 */ /* 0x0000e4000c1e1100 */
[----:B0-----:R-:W-:Y:S02]  /*1b140*/  @P4 IMAD.MOV.U32 R33, RZ, RZ, R16 ;  /* 0x000000ffff214224 */ /* 0x001fe400078e0010 */
[----:B------:R-:W-:Y:S01]  /*1b150*/  @P4 IMAD.MOV.U32 R32, RZ, RZ, R2 ;  /* 0x000000ffff204224 */ /* 0x000fe200078e0002 */
[----:B------:R-:W3:Y:S04]  /*1b160*/  LDL R16, [R1+0x5f4] ;  /* 0x0005f40001107983 */ /* 0x000ee80000100800 */
[----:B------:R-:W3:Y:S04]  /*1b170*/  LDL R2, [R1+0x5f8] ;  /* 0x0005f80001027983 */ /* 0x000ee80000100800 */
[----:B------:R0:W3:Y:S02]  /*1b180*/  @P4 LDG.E.U8 R29, desc[UR14][R32.64] ;  /* 0x0000000e201d4981 */ /* 0x0000e4000c1e1100 */
[----:B0-----:R-:W-:-:S02]  /*1b190*/  @P2 IMAD.MOV.U32 R32, RZ, RZ, R20 ;  /* 0x000000ffff202224 */ /* 0x001fc400078e0014 */
[----:B------:R-:W-:Y:S01]  /*1b1a0*/  @P2 IMAD.MOV.U32 R33, RZ, RZ, R34 ;  /* 0x000000ffff212224 */ /* 0x000fe200078e0022 */
[C---:B------:R-:W-:Y:S01]  /*1b1b0*/  ISETP.GT.AND P3, PT, R31.reuse, 0x39, PT ;  /* 0x000000391f00780c */ /* 0x040fe20003f64270 */
[----:B------:R-:W3:Y:S04]  /*1b1c0*/  LDL R34, [R1+0x60c] ;  /* 0x00060c0001227983 */ /* 0x000ee80000100800 */
[----:B------:R4:W3:Y:S01]  /*1b1d0*/  @P2 LDG.E.U8 R13, desc[UR14][R32.64] ;  /* 0x0000000e200d2981 */ /* 0x0008e2000c1e1100 */
[----:B------:R-:W-:-:S03]  /*1b1e0*/  ISETP.GT.AND P4, PT, R31, 0x3a, PT ;  /* 0x0000003a1f00780c */ /* 0x000fc60003f84270 */
[----:B------:R-:W3:Y:S01]  /*1b1f0*/  LDL R20, [R1+0x610] ;  /* 0x0006100001147983 */ /* 0x000ee20000100800 */
[----:B----4-:R-:W-:-:S03]  /*1b200*/  @P2 IMAD.MOV.U32 R32, RZ, RZ, R4 ;  /* 0x000000ffff202224 */ /* 0x010fc600078e0004 */
[----:B------:R-:W4:Y:S01]  /*1b210*/  LDL R4, [R1+0x608] ;  /* 0x0006080001047983 */ /* 0x000f220000100800 */
[----:B------:R-:W-:-:S03]  /*1b220*/  @P2 IMAD.MOV.U32 R33, RZ, RZ, R5 ;  /* 0x000000ffff212224 */ /* 0x000fc600078e0005 */
[----:B------:R-:W4:Y:S04]  /*1b230*/  LDL R5, [R1+0x604] ;  /* 0x0006040001057983 */ /* 0x000f280000100800 */
[----:B------:R0:W4:Y:S02]  /*1b240*/  @P2 LDG.E.U8 R21, desc[UR14][R32.64] ;  /* 0x0000000e20152981 */ /* 0x000124000c1e1100 */
[----:B0-----:R-:W-:Y:S02]  /*1b250*/  @P3 IMAD.MOV.U32 R32, RZ, RZ, R18 ;  /* 0x000000ffff203224 */ /* 0x001fe400078e0012 */
[----:B------:R-:W-:Y:S01]  /*1b260*/  @P3 IMAD.MOV.U32 R33, RZ, RZ, R19 ;  /* 0x000000ffff213224 */ /* 0x000fe200078e0013 */
[----:B------:R-:W-:Y:S01]  /*1b270*/  ISETP.GT.AND P2, PT, R31, 0x3b, PT ;  /* 0x0000003b1f00780c */ /* 0x000fe20003f44270 */
[----:B------:R-:W4:Y:S04]  /*1b280*/  LDL R19, [R1+0x61c] ;  /* 0x00061c0001137983 */ /* 0x000f280000100800 */
[----:B------:R2:W4:Y:S04]  /*1b290*/  @P3 LDG.E.U8 R0, desc[UR14][R32.64] ;  /* 0x0000000e20003981 */ /* 0x000528000c1e1100 */
[----:B------:R-:W4:Y:S01]  /*1b2a0*/  LDL R18, [R1+0x620] ;  /* 0x0006200001127983 */ /* 0x000f220000100800 */
[----:B--2---:R-:W-:-:S02]  /*1b2b0*/  @P3 IMAD.MOV.U32 R32, RZ, RZ, R14 ;  /* 0x000000ffff203224 */ /* 0x004fc400078e000e */
[----:B------:R-:W-:Y:S01]  /*1b2c0*/  @P3 IMAD.MOV.U32 R33, RZ, RZ, R15 ;  /* 0x000000ffff213224 */ /* 0x000fe200078e000f */
[----:B------:R-:W2:Y:S04]  /*1b2d0*/  LDL R14, [R1+0x618] ;  /* 0x00061800010e7983 */ /* 0x000ea80000100800 */
[----:B------:R-:W2:Y:S04]  /*1b2e0*/  LDL R15, [R1+0x614] ;  /* 0x00061400010f7983 */ /* 0x000ea80000100800 */
[----:B------:R0:W2:Y:S02]  /*1b2f0*/  @P3 LDG.E.U8 R22, desc[UR14][R32.64] ;  /* 0x0000000e20163981 */ /* 0x0000a4000c1e1100 */
[----:B0-----:R-:W-:-:S02]  /*1b300*/  @P4 IMAD.MOV.U32 R32, RZ, RZ, R37 ;  /* 0x000000ffff204224 */ /* 0x001fc400078e0025 */
[----:B------:R-:W-:Y:S01]  /*1b310*/  @P4 IMAD.MOV.U32 R33, RZ, RZ, R38 ;  /* 0x000000ffff214224 */ /* 0x000fe200078e0026 */
[----:B------:R-:W2:Y:S04]  /*1b320*/  LDL R37, [R1+0x630] ;  /* 0x0006300001257983 */ /* 0x000ea80000100800 */
[----:B------:R3:W2:Y:S04]  /*1b330*/  @P4 LDG.E.U8 R160, desc[UR14][R32.64] ;  /* 0x0000000e20a04981 */ /* 0x0006a8000c1e1100 */
        /* <DEDUP_REMOVED lines=24> */
[----:B--2---:R-:W-:-:S03]  /*1b4c0*/  @P3 IMAD.MOV.U32 R32, RZ, RZ, R14 ;  /* 0x000000ffff203224 */ /* 0x004fc600078e000e */
[----:B------:R-:W2:Y:S01]  /*1b4d0*/  LDL R14, [R1+0x648] ;  /* 0x00064800010e7983 */ /* 0x000ea20000100800 */
[----:B------:R-:W-:-:S03]  /*1b4e0*/  @P3 IMAD.MOV.U32 R33, RZ, RZ, R15 ;  /* 0x000000ffff213224 */ /* 0x000fc600078e000f */
[----:B------:R-:W2:Y:S04]  /*1b4f0*/  LDL R15, [R1+0x644] ;  /* 0x00064400010f7983 */ /* 0x000ea80000100800 */
[----:B------:R0:W2:Y:S02]  /*1b500*/  @P3 LDG.E.U8 R25, desc[UR14][R32.64] ;  /* 0x0000000e20193981 */ /* 0x0000a4000c1e1100 */
[----:B0-----:R-:W-:Y:S02]  /*1b510*/  @P4 IMAD.MOV.U32 R32, RZ, RZ, R18 ;  /* 0x000000ffff204224 */ /* 0x001fe400078e0012 */
        /* <DEDUP_REMOVED lines=97> */
[----:B------:R0:W2:Y:S01]  /*1bb30*/  @P3 LDG.E.U8 R136, desc[UR14][R32.64] ;  /* 0x0000000e20883981 */ /* 0x0000a2000c1e1100 */
[----:B------:R-:W-:Y:S01]  /*1bb40*/  PRMT R131, RZ, 0x7610, R131 ;  /* 0x00007610ff837816 */ /* 0x000fe20000000083 */
[----:B0-----:R-:W-:Y:S02]  /*1bb50*/  @P4 IMAD.MOV.U32 R32, RZ, RZ, R37 ;  /* 0x000000ffff204224 */ /* 0x001fe400078e0025 */
[----:B------:R-:W-:Y:S01]  /*1bb60*/  @P4 IMAD.MOV.U32 R33, RZ, RZ, R38 ;  /* 0x000000ffff214224 */ /* 0x000fe200078e0026 */
[----:B------:R-:W-:Y:S01]  /*1bb70*/  PRMT R129, RZ, 0x7610, R129 ;  /* 0x00007610ff817816 */ /* 0x000fe20000000081 */
        /* <DEDUP_REMOVED lines=10> */
[----:B------:R-:W-:Y:S01]  /*1bc20*/  ISETP.GT.AND P3, PT, R31, 0x48, PT ;  /* 0x000000481f00780c */ /* 0x000fe20003f64270 */
[----:B------:R-:W3:Y:S04]  /*1bc30*/  LDL R36, [R1+0x6fc] ;  /* 0x0006fc0001247983 */ /* 0x000ee80000100800 */
[----:B------:R4:W3:Y:S01]  /*1bc40*/  @P2 LDG.E.U8 R129, desc[UR14][R32.64] ;  /* 0x0000000e20812981 */ /* 0x0008e2000c1e1100 */
[----:B------:R-:W-:-:S02]  /*1bc50*/  PRMT R127, RZ, 0x7610, R127 ;  /* 0x00007610ff7f7816 */ /* 0x000fc4000000007f */
[----:B------:R-:W-:Y:S01]  /*1bc60*/  ISETP.GT.AND P4, PT, R31, 0x49, PT ;  /* 0x000000491f00780c */ /* 0x000fe20003f84270 */
[----:B------:R-:W3:Y:S01]  /*1bc70*/  LDL R35, [R1+0x700] ;  /* 0x0007000001237983 */ /* 0x000ee20000100800 */
[----:B----4-:R-:W-:-:S03]  /*1bc80*/  @P2 IMAD.MOV.U32 R32, RZ, RZ, R4 ;  /* 0x000000ffff202224 */ /* 0x010fc600078e0004 */
[----:B------:R-:W4:Y:S01]  /*1bc90*/  LDL R4, [R1+0x6f8] ;  /* 0x0006f80001047983 */ /* 0x000f220000100800 */
[----:B------:R-:W-:-:S03]  /*1bca0*/  @P2 IMAD.MOV.U32 R33, RZ, RZ, R5 ;  /* 0x000000ffff212224 */ /* 0x000fc600078e0005 */
[----:B------:R-:W4:Y:S01]  /*1bcb0*/  LDL R5, [R1+0x6f4] ;  /* 0x0006f40001057983 */ /* 0x000f220000100800 */
[----:B------:R-:W-:-:S03]  /*1bcc0*/  PRMT R124, RZ, 0x7610, R124 ;  /* 0x00007610ff7c7816 */ /* 0x000fc6000000007c */
[----:B------:R0:W4:Y:S01]  /*1bcd0*/  @P2 LDG.E.U8 R127, desc[UR14][R32.64] ;  /* 0x0000000e207f2981 */ /* 0x000122000c1e1100 */
[----:B------:R-:W-:Y:S01]  /*1bce0*/  PRMT R122, RZ, 0x7610, R122 ;  /* 0x00007610ff7a7816 */ /* 0x000fe2000000007a */
[----:B0-----:R-:W-:Y:S02]  /*1bcf0*/  @P3 IMAD.MOV.U32 R32, RZ, RZ, R20 ;  /* 0x000000ffff203224 */ /* 0x001fe400078e0014 */
[----:B------:R-:W-:Y:S01]  /*1bd00*/  @P3 IMAD.MOV.U32 R33, RZ, RZ, R34 ;  /* 0x000000ffff213224 */ /* 0x000fe200078e0022 */
[----:B------:R-:W-:Y:S01]  /*1bd10*/  ISETP.GT.AND P2, PT, R31, 0x4a, PT ;  /* 0x0000004a1f00780c */ /* 0x000fe20003f44270 */
[----:B------:R-:W4:Y:S04]  /*1bd20*/  LDL R34, [R1+0x70c] ;  /* 0x00070c0001227983 */ /* 0x000f280000100800 */
[----:B------:R2:W4:Y:S01]  /*1bd30*/  @P3 LDG.E.U8 R124, desc[UR14][R32.64] ;  /* 0x0000000e207c3981 */ /* 0x000522000c1e1100 */
[----:B------:R-:W-:-:S03]  /*1bd40*/  PRMT R120, RZ, 0x7610, R120 ;  /* 0x00007610ff787816 */ /* 0x000fc60000000078 */
        /* <DEDUP_REMOVED lines=38> */
[----:B------:R-:W-:-:S02]  /*1bfb0*/  PRMT R108, RZ, 0x7610, R108 ;  /* 0x00007610ff6c7816 */ /* 0x000fc4000000006c */
[----:B------:R-:W-:Y:S01]  /*1bfc0*/  PRMT R106, RZ, 0x7610, R106 ;  /* 0x00007610ff6a7816 */ /* 0x000fe2000000006a */
        /* <DEDUP_REMOVED lines=27> */
[----:B------:R-:W-:Y:S01]  /*1c180*/  @P2 IMAD.MOV.U32 R33, RZ, RZ, R5 ;  /* 0x000000ffff212224 */ /* 0x000fe200078e0005 */
[----:B------:R-:W-:Y:S02]  /*1c190*/  PRMT R100, RZ, 0x7610, R100 ;  /* 0x00007610ff647816 */ /* 0x000fe40000000064 */
[----:B------:R-:W4:Y:S04]  /*1c1a0*/  LDL R5, [R1+0x754] ;  /* 0x0007540001057983 */ /* 0x000f280000100800 */
[----:B------:R0:W4:Y:S01]  /*1c1b0*/  @P2 LDG.E.U8 R102, desc[UR14][R32.64] ;  /* 0x0000000e20662981 */ /* 0x000122000c1e1100 */
[----:B------:R-:W-:Y:S01]  /*1c1c0*/  PRMT R98, RZ, 0x7610, R98 ;  /* 0x00007610ff627816 */ /* 0x000fe20000000062 */
[----:B0-----:R-:W-:-:S02]  /*1c1d0*/  @P3 IMAD.MOV.U32 R32, RZ, RZ, R37 ;  /* 0x000000ffff203224 */ /* 0x001fc400078e0025 */
[----:B------:R-:W-:Y:S01]  /*1c1e0*/  @P3 IMAD.MOV.U32 R33, RZ, RZ, R38 ;  /* 0x000000ffff213224 */ /* 0x000fe200078e0026 */
[----:B------:R-:W-:Y:S01]  /*1c1f0*/  ISETP.GT.AND P2, PT, R31, 0x50, PT ;  /* 0x000000501f00780c */ /* 0x000fe20003f44270 */
[----:B------:R-:W4:Y:S04]  /*1c200*/  LDL R37, [R1+0x77c] ;  /* 0x00077c0001257983 */ /* 0x000f280000100800 */
[----:B------:R2:W4:Y:S01]  /*1c210*/  @P3 LDG.E.U8 R100, desc[UR14][R32.64] ;  /* 0x0000000e20643981 */ /* 0x000522000c1e1100 */
[----:B------:R-:W-:Y:S02]  /*1c220*/  PRMT R96, RZ, 0x7610, R96 ;  /* 0x00007610ff607816 */ /* 0x000fe40000000060 */
        /* <DEDUP_REMOVED lines=10> */
[----:B------:R3:W2:Y:S01]  /*1c2d0*/  @P4 LDG.E.U8 R96, desc[UR14][R32.64] ;  /* 0x0000000e20604981 */ /* 0x0006a2000c1e1100 */
[----:B------:R-:W-:-:S03]  /*1c2e0*/  PRMT R92, RZ, 0x7610, R92 ;  /* 0x00007610ff5c7816 */ /* 0x000fc6000000005c */
        /* <DEDUP_REMOVED lines=12> */
[----:B------:R-:W-:Y:S01]  /*1c3b0*/  PRMT R88, RZ, 0x7610, R88 ;  /* 0x00007610ff587816 */ /* 0x000fe20000000058 */
[----:B------:R-:W3:Y:S01]  /*1c3c0*/  LDL R20, [R1+0x790] ;  /* 0x0007900001147983 */ /* 0x000ee20000100800 */
[----:B----4-:R-:W-:-:S03]  /*1c3d0*/  @P2 IMAD.MOV.U32 R32, RZ, RZ, R4 ;  /* 0x000000ffff202224 */ /* 0x010fc600078e0004 */
[----:B------:R-:W4:Y:S01]  /*1c3e0*/  LDL R4, [R1+0x788] ;  /* 0x0007880001047983 */ /* 0x000f220000100800 */
[----:B------:R-:W-:-:S03]  /*1c3f0*/  @P2 IMAD.MOV.U32 R33, RZ, RZ, R5 ;  /* 0x000000ffff212224 */ /* 0x000fc600078e0005 */
[----:B------:R-:W4:Y:S04]  /*1c400*/  LDL R5, [R1+0x784] ;  /* 0x0007840001057983 */ /* 0x000f280000100800 */
[----:B------:R0:W4:Y:S01]  /*1c410*/  @P2 LDG.E.U8 R90, desc[UR14][R32.64] ;  /* 0x0000000e205a2981 */ /* 0x000122000c1e1100 */
[----:B------:R-:W-:Y:S01]  /*1c420*/  ISETP.GT.AND P4, PT, R31, 0x52, PT ;  /* 0x000000521f00780c */ /* 0x000fe20003f84270 */
[----:B0-----:R-:W-:Y:S02]  /*1c430*/  @P3 IMAD.MOV.U32 R32, RZ, RZ, R18 ;  /* 0x000000ffff203224 */ /* 0x001fe400078e0012 */
[----:B------:R-:W-:Y:S01]  /*1c440*/  @P3 IMAD.MOV.U32 R33, RZ, RZ, R19 ;  /* 0x000000ffff213224 */ /* 0x000fe200078e0013 */
[----:B------:R-:W-:Y:S01]  /*1c450*/  PRMT R84, RZ, 0x7610, R84 ;  /* 0x00007610ff547816 */ /* 0x000fe20000000054 */
[----:B------:R-:W4:Y:S04]  /*1c460*/  LDL R19, [R1+0x794] ;  /* 0x0007940001137983 */ /* 0x000f280000100800 */
[----:B------:R2:W4:Y:S01]  /*1c470*/  @P3 LDG.E.U8 R88, desc[UR14][R32.64] ;  /* 0x0000000e20583981 */ /* 0x000522000c1e1100 */
[----:B------:R-:W-:-:S02]  /*1c480*/  PRMT R86, RZ, 0x7610, R86 ;  /* 0x00007610ff567816 */ /* 0x000fc40000000056 */
[----:B------:R-:W-:Y:S01]  /*1c490*/  ISETP.GT.AND P2, PT, R31, 0x53, PT ;  /* 0x000000531f00780c */ /* 0x000fe20003f44270 */
[----:B------:R-:W4:Y:S01]  /*1c4a0*/  LDL R18, [R1+0x79c] ;  /* 0x00079c0001127983 */ /* 0x000f220000100800 */
[----:B--2---:R-:W-:-:S03]  /*1c4b0*/  @P3 IMAD.MOV.U32 R32, RZ, RZ, R14 ;  /* 0x000000ffff203224 */ /* 0x004fc600078e000e */
[----:B------:R-:W2:Y:S01]  /*1c4c0*/  LDL R14, [R1+0x798] ;  /* 0x00079800010e7983 */ /* 0x000ea20000100800 */
[----:B------:R-:W-:-:S03]  /*1c4d0*/  @P3 IMAD.MOV.U32 R33, RZ, RZ, R15 ;  /* 0x000000ffff213224 */ /* 0x000fc600078e000f */
[----:B------:R-:W2:Y:S04]  /*1c4e0*/  LDL R15, [R1+0x7a0] ;  /* 0x0007a000010f7983 */ /* 0x000ea80000100800 */
[----:B------:R0:W2:Y:S02]  /*1c4f0*/  @P3 LDG.E.U8 R86, desc[UR14][R32.64] ;  /* 0x0000000e20563981 */ /* 0x0000a4000c1e1100 */
[----:B0-----:R-:W-:Y:S02]  /*1c500*/  PRMT R33, RZ, 0x7610, R33 ;  /* 0x00007610ff217816 */ /* 0x001fe40000000021 */
[----:B------:R3:W2:Y:S02]  /*1c510*/  @P4 LDG.E.U8 R84, desc[UR14][R34.64] ;  /* 0x0000000e22544981 */ /* 0x0006a4000c1e1100 */
[----:B---3--:R-:W-:-:S02]  /*1c520*/  @P4 IMAD.MOV.U32 R35, RZ, RZ, R16 ;  /* 0x000000ffff234224 */ /* 0x008fc400078e0010 */
[----:B------:R-:W3:Y:S01]  /*1c530*/  LDL R16, [R1+0x7a4] ;  /* 0x0007a40001107983 */ /* 0x000ee20000100800 */
[----:B------:R-:W-:-:S03]  /*1c540*/  @P4 IMAD.MOV.U32 R34, RZ, RZ, R2 ;  /* 0x000000ffff224224 */ /* 0x000fc600078e0002 */
[----:B------:R-:W3:Y:S04]  /*1c550*/  LDL R2, [R1+0x7a8] ;  /* 0x0007a80001027983 */ /* 0x000ee80000100800 */
[----:B------:R4:W3:Y:S02]  /*1c560*/  @P2 LDG.E.U8 R33, desc[UR14][R36.64] ;  /* 0x0000000e24212981 */ /* 0x0008e4000c1e1100 */
[----:B----4-:R-:W-:Y:S02]  /*1c570*/  @P2 IMAD.MOV.U32 R36, RZ, RZ, R4 ;  /* 0x000000ffff242224 */ /* 0x010fe400078e0004 */
[----:B------:R-:W4:Y:S01]  /*1c580*/  LDL R4, [R1+0x7b8] ;  /* 0x0007b80001047983 */ /* 0x000f220000100800 */
[----:B------:R-:W-:Y:S02]  /*1c590*/  ISETP.GT.AND P3, PT, R31, 0x54, PT ;  /* 0x000000541f00780c */ /* 0x000fe40003f64270 */
[----:B------:R-:W-:Y:S01]  /*1c5a0*/  PRMT R32, RZ, 0x7610, R32 ;  /* 0x00007610ff207816 */ /* 0x000fe20000000020 */
[----:B------:R-:W-:-:S02]  /*1c5b0*/  @P2 IMAD.MOV.U32 R37, RZ, RZ, R5 ;  /* 0x000000ffff252224 */ /* 0x000fc400078e0005 */
[----:B------:R-:W4:Y:S04]  /*1c5c0*/  LDL R5, [R1+0x7b4] ;  /* 0x0007b40001057983 */ /* 0x000f280000100800 */
[----:B------:R0:W4:Y:S01]  /*1c5d0*/  @P4 LDG.E.U8 R32, desc[UR14][R34.64] ;  /* 0x0000000e22204981 */ /* 0x000122000c1e1100 */
[----:B------:R-:W-:-:S03]  /*1c5e0*/  ISETP.GT.AND P4, PT, R31, 0x55, PT ;  /* 0x000000551f00780c */ /* 0x000fc60003f84270 */
[----:B------:R-:W-:Y:S02]  /*1c5f0*/  @P3 IMAD.MOV.U32 R39, RZ, RZ, R38 ;  /* 0x000000ffff273224 */ /* 0x000fe400078e0026 */
[----:B------:R-:W-:Y:S02]  /*1c600*/  @P3 IMAD.MOV.U32 R38, RZ, RZ, R20 ;  /* 0x000000ffff263224 */ /* 0x000fe400078e0014 */
[----:B------:R-:W4:Y:S01]  /*1c610*/  LDL R20, [R1+0x7dc] ;  /* 0x0007dc0001147983 */ /* 0x000f220000100800 */
[----:B0-----:R-:W-:Y:S02]  /*1c620*/  PRMT R35, RZ, 0x7610, R35 ;  /* 0x00007610ff237816 */ /* 0x001fe40000000023 */
[----:B------:R-:W-:-:S04]  /*1c630*/  PRMT R34, RZ, 0x7610, R34 ;  /* 0x00007610ff227816 */ /* 0x000fc80000000022 */
[----:B------:R0:W4:Y:S01]  /*1c640*/  @P3 LDG.E.U8 R35, desc[UR14][R38.64] ;  /* 0x0000000e26233981 */ /* 0x000122000c1e1100 */
[----:B------:R-:W-:-:S03]  /*1c650*/  @P4 IMAD.MOV.U32 R41, RZ, RZ, R18 ;  /* 0x000000ffff294224 */ /* 0x000fc600078e0012 */
[----:B------:R1:W4:Y:S01]  /*1c660*/  @P2 LDG.E.U8 R34, desc[UR14][R36.64] ;  /* 0x0000000e24222981 */ /* 0x000322000c1e1100 */
[----:B0-----:R-:W-:-:S03]  /*1c670*/  @P3 IMAD.MOV.U32 R39, RZ, RZ, R19 ;  /* 0x000000ffff273224 */ /* 0x001fc600078e0013 */
[----:B------:R-:W4:Y:S01]  /*1c680*/  LDL R18, [R1+0x7cc] ;  /* 0x0007cc0001127983 */ /* 0x000f220000100800 */
[----:B--2---:R-:W-:-:S03]  /*1c690*/  @P3 IMAD.MOV.U32 R38, RZ, RZ, R14 ;  /* 0x000000ffff263224 */ /* 0x004fc600078e000e */
[----:B------:R-:W2:Y:S04]  /*1c6a0*/  LDL R19, [R1+0x7c4] ;  /* 0x0007c40001137983 */ /* 0x000ea80000100800 */
[----:B------:R-:W2:Y:S01]  /*1c6b0*/  LDL R14, [R1+0x7c8] ;  /* 0x0007c800010e7983 */ /* 0x000ea20000100800 */
[----:B-1----:R-:W-:Y:S01]  /*1c6c0*/  PRMT R37, RZ, 0x7610, R37 ;  /* 0x00007610ff257816 */ /* 0x002fe20000000025 */
[----:B------:R-:W-:Y:S01]  /*1c6d0*/  @P4 IMAD.MOV.U32 R40, RZ, RZ, R15 ;  /* 0x000000ffff284224 */ /* 0x000fe200078e000f */
[----:B------:R-:W-:Y:S01]  /*1c6e0*/  PRMT R36, RZ, 0x7610, R36 ;  /* 0x00007610ff247816 */ /* 0x000fe20000000024 */
[----:B------:R-:W2:Y:S01]  /*1c6f0*/  LDL R15, [R1+0x7d0] ;  /* 0x0007d000010f7983 */ /* 0x000ea20000100800 */
[----:B------:R-:W-:-:S03]  /*1c700*/  ISETP.GT.AND P2, PT, R31, 0x56, PT ;  /* 0x000000561f00780c */ /* 0x000fc60003f44270 */
[----:B------:R-:W2:Y:S04]  /*1c710*/  @P4 LDG.E.U8 R37, desc[UR14][R40.64] ;  /* 0x0000000e28254981 */ /* 0x000ea8000c1e1100 */
[----:B------:R0:W2:Y:S02]  /*1c720*/  @P3 LDG.E.U8 R36, desc[UR14][R38.64] ;  /* 0x0000000e26243981 */ /* 0x0000a4000c1e1100 */
[----:B0-----:R-:W-:-:S06]  /*1c730*/  PRMT R39, RZ, 0x7610, R39 ;  /* 0x00007610ff277816 */ /* 0x001fcc0000000027 */
[----:B------:R4:W2:Y:S01]  /*1c740*/  @P2 LDG.E.U8 R39, desc[UR14][R42.64] ;  /* 0x0000000e2a272981 */ /* 0x0008a2000c1e1100 */
[----:B---3--:R-:W-:-:S03]  /*1c750*/  @P4 IMAD.MOV.U32 R41, RZ, RZ, R16 ;  /* 0x000000ffff294224 */ /* 0x008fc600078e0010 */
[----:B------:R-:W3:Y:S01]  /*1c760*/  LDL R16, [R1+0x7d8] ;  /* 0x0007d80001107983 */ /* 0x000ee20000100800 */
[----:B------:R-:W-:-:S03]  /*1c770*/  @P4 IMAD.MOV.U32 R40, RZ, RZ, R2 ;  /* 0x000000ffff284224 */ /* 0x000fc600078e0002 */
[----:B------:R-:W3:Y:S01]  /*1c780*/  LDL R2, [R1+0x7e0] ;  /* 0x0007e00001027983 */ /* 0x000ee20000100800 */
[----:B----4-:R-:W-:-:S03]  /*1c790*/  @P2 IMAD.MOV.U32 R42, RZ, RZ, R4 ;  /* 0x000000ffff2a2224 */ /* 0x010fc600078e0004 */
[----:B------:R-:W4:Y:S01]  /*1c7a0*/  LDL R4, [R1+0x7e8] ;  /* 0x0007e80001047983 */ /* 0x000f220000100800 */
[----:B------:R-:W-:Y:S02]  /*1c7b0*/  PRMT R38, RZ, 0x7610, R38 ;  /* 0x00007610ff267816 */ /* 0x000fe40000000026 */
[C---:B------:R-:W-:Y:S01]  /*1c7c0*/  ISETP.GT.AND P3, PT, R31.reuse, 0x57, PT ;  /* 0x000000571f00780c */ /* 0x040fe20003f64270 */
[----:B------:R-:W-:Y:S02]  /*1c7d0*/  @P2 IMAD.MOV.U32 R43, RZ, RZ, R5 ;  /* 0x000000ffff2b2224 */ /* 0x000fe400078e0005 */
[----:B------:R-:W4:Y:S04]  /*1c7e0*/  LDL R5, [R1+0x7e4] ;  /* 0x0007e40001057983 */ /* 0x000f280000100800 */
[----:B------:R0:W4:Y:S01]  /*1c7f0*/  @P4 LDG.E.U8 R38, desc[UR14][R40.64] ;  /* 0x0000000e28264981 */ /* 0x000122000c1e1100 */
[----:B------:R-:W-:-:S02]  /*1c800*/  ISETP.GT.AND P4, PT, R31, 0x58, PT ;  /* 0x000000581f00780c */ /* 0x000fc40003f84270 */
[----:B0-----:R-:W-:Y:S02]  /*1c810*/  PRMT R41, RZ, 0x7610, R41 ;  /* 0x00007610ff297816 */ /* 0x001fe40000000029 */
[----:B------:R-:W-:-:S04]  /*1c820*/  PRMT R40, RZ, 0x7610, R40 ;  /* 0x00007610ff287816 */ /* 0x000fc80000000028 */
[----:B------:R2:W4:Y:S04]  /*1c830*/  @P3 LDG.E.U8 R41, desc[UR14][R44.64] ;  /* 0x0000000e2c293981 */ /* 0x000528000c1e1100 */
[----:B------:R0:W4:Y:S01]  /*1c840*/  @P2 LDG.E.U8 R40, desc[UR14][R42.64] ;  /* 0x0000000e2a282981 */ /* 0x000122000c1e1100 */
[----:B------:R-:W-:Y:S01]  /*1c850*/  ISETP.GT.AND P2, PT, R31, 0x59, PT ;  /* 0x000000591f00780c */ /* 0x000fe20003f44270 */
[----:B--2---:R-:W-:Y:S02]  /*1c860*/  @P3 IMAD.MOV.U32 R45, RZ, RZ, R19 ;  /* 0x000000ffff2d3224 */ /* 0x004fe400078e0013 */
[----:B------:R-:W2:Y:S01]  /*1c870*/  LDL R19, [R1+0x7f4] ;  /* 0x0007f40001137983 */ /* 0x000ea20000100800 */
[----:B------:R-:W-:-:S03]  /*1c880*/  @P3 IMAD.MOV.U32 R44, RZ, RZ, R14 ;  /* 0x000000ffff2c3224 */ /* 0x000fc600078e000e */
[----:B------:R-:W2:Y:S01]  /*1c890*/  LDL R14, [R1+0x7f8] ;  /* 0x0007f800010e7983 */ /* 0x000ea20000100800 */
[----:B0-----:R-:W-:Y:S01]  /*1c8a0*/  PRMT R43, RZ, 0x7610, R43 ;  /* 0x00007610ff2b7816 */ /* 0x001fe2000000002b */
[----:B------:R-:W-:Y:S01]  /*1c8b0*/  @P4 IMAD.MOV.U32 R46, RZ, RZ, R15 ;  /* 0x000000ffff2e4224 */ /* 0x000fe200078e000f */
[----:B------:R-:W-:Y:S01]  /*1c8c0*/  PRMT R42, RZ, 0x7610, R42 ;  /* 0x00007610ff2a7816 */ /* 0x000fe2000000002a */
[----:B------:R-:W-:Y:S01]  /*1c8d0*/  @P4 IMAD.MOV.U32 R47, RZ, RZ, R18 ;  /* 0x000000ffff2f4224 */ /* 0x000fe200078e0012 */
[----:B------:R-:W2:Y:S04]  /*1c8e0*/  LDL R15, [R1+0x800] ;  /* 0x00080000010f7983 */ /* 0x000ea80000100800 */
[----:B------:R-:W2:Y:S01]  /*1c8f0*/  LDL R18, [R1+0x7fc] ;  /* 0x0007fc0001127983 */ /* 0x000ea20000100800 */
[----:B------:R-:W-:-:S03]  /*1c900*/  @P2 IMAD.MOV.U32 R49, RZ, RZ, R20 ;  /* 0x000000ffff312224 */ /* 0x000fc600078e0014 */
[----:B------:R0:W2:Y:S04]  /*1c910*/  @P4 LDG.E.U8 R43, desc[UR14][R46.64] ;  /* 0x0000000e2e2b4981 */ /* 0x0000a8000c1e1100 */
[----:B------:R1:W2:Y:S04]  /*1c920*/  @P3 LDG.E.U8 R42, desc[UR14][R44.64] ;  /* 0x0000000e2c2a3981 */ /* 0x0002a8000c1e1100 */
[----:B------:R-:W2:Y:S01]  /*1c930*/  LDL R20, [R1+0x80c] ;  /* 0x00080c0001147983 */ /* 0x000ea20000100800 */
[----:B0-----:R-:W-:Y:S01]  /*1c940*/  @P4 IMAD.MOV.U32 R47, RZ, RZ, R48 ;  /* 0x000000ffff2f4224 */ /* 0x001fe200078e0030 */
[----:B-1----:R-:W-:Y:S01]  /*1c950*/  PRMT R45, RZ, 0x7610, R45 ;  /* 0x00007610ff2d7816 */ /* 0x002fe2000000002d */
[----:B---3--:R-:W-:-:S02]  /*1c960*/  @P4 IMAD.MOV.U32 R46, RZ, RZ, R16 ;  /* 0x000000ffff2e4224 */ /* 0x008fc400078e0010 */
[----:B------:R-:W3:Y:S01]  /*1c970*/  LDL R16, [R1+0x808] ;  /* 0x0008080001107983 */ /* 0x000ee20000100800 */
[----:B------:R-:W-:-:S03]  /*1c980*/  @P2 IMAD.MOV.U32 R48, RZ, RZ, R2 ;  /* 0x000000ffff302224 */ /* 0x000fc600078e0002 */
[----:B------:R-:W3:Y:S04]  /*1c990*/  LDL R2, [R1+0x810] ;  /* 0x0008100001027983 */ /* 0x000ee80000100800 */
[----:B------:R4:W3:Y:S02]  /*1c9a0*/  @P2 LDG.E.U8 R45, desc[UR14][R48.64] ;  /* 0x0000000e302d2981 */ /* 0x0008e4000c1e1100 */
[----:B----4-:R-:W-:Y:S02]  /*1c9b0*/  @P2 IMAD.MOV.U32 R48, RZ, RZ, R4 ;  /* 0x000000ffff302224 */ /* 0x010fe400078e0004 */
[----:B------:R-:W4:Y:S01]  /*1c9c0*/  LDL R4, [R1+0x818] ;  /* 0x0008180001047983 */ /* 0x000f220000100800 */
[----:B------:R-:W-:Y:S02]  /*1c9d0*/  PRMT R44, RZ, 0x7610, R44 ;  /* 0x00007610ff2c7816 */ /* 0x000fe4000000002c */
[----:B------:R-:W-:Y:S01]  /*1c9e0*/  ISETP.GT.AND P3, PT, R31, 0x5a, PT ;  /* 0x0000005a1f00780c */ /* 0x000fe20003f64270 */
[----:B------:R-:W-:-:S02]  /*1c9f0*/  @P2 IMAD.MOV.U32 R49, RZ, RZ, R5 ;  /* 0x000000ffff312224 */ /* 0x000fc400078e0005 */
[----:B------:R-:W4:Y:S04]  /*1ca00*/  LDL R5, [R1+0x814] ;  /* 0x0008140001057983 */ /* 0x000f280000100800 */
[----:B------:R0:W4:Y:S01]  /*1ca10*/  @P4 LDG.E.U8 R44, desc[UR14][R46.64] ;  /* 0x0000000e2e2c4981 */ /* 0x000122000c1e1100 */
[----:B------:R-:W-:Y:S02]  /*1ca20*/  ISETP.GT.AND P4, PT, R31, 0x5b, PT ;  /* 0x0000005b1f00780c */ /* 0x000fe40003f84270 */
        /* <DEDUP_REMOVED lines=9> */
[----:B0-----:R-:W-:Y:S02]  /*1cac0*/  PRMT R49, RZ, 0x7610, R49 ;  /* 0x00007610ff317816 */ /* 0x001fe40000000031 */
[----:B------:R-:W-:Y:S01]  /*1cad0*/  PRMT R48, RZ, 0x7610, R48 ;  /* 0x00007610ff307816 */ /* 0x000fe20000000030 */
[----:B------:R-:W-:Y:S02]  /*1cae0*/  @P4 IMAD.MOV.U32 R52, RZ, RZ, R15 ;  /* 0x000000ffff344224 */ /* 0x000fe400078e000f */
[----:B------:R-:W2:Y:S01]  /*1caf0*/  LDL R15, [R1+0x830] ;  /* 0x00083000010f7983 */ /* 0x000ea20000100800 */
[----:B------:R-:W-:-:S03]  /*1cb00*/  @P4 IMAD.MOV.U32 R53, RZ, RZ, R18 ;  /* 0x000000ffff354224 */ /* 0x000fc600078e0012 */
[----:B------:R-:W2:Y:S04]  /*1cb10*/  LDL R18, [R1+0x82c] ;  /* 0x00082c0001127983 */ /* 0x000ea80000100800 */
[----:B------:R0:W2:Y:S04]  /*1cb20*/  @P4 LDG.E.U8 R49, desc[UR14][R52.64] ;  /* 0x0000000e34314981 */ /* 0x0000a8000c1e1100 */
[----:B------:R1:W2:Y:S01]  /*1cb30*/  @P3 LDG.E.U8 R48, desc[UR14][R50.64] ;  /* 0x0000000e32303981 */ /* 0x0002a2000c1e1100 */
[----:B------:R-:W-:-:S03]  /*1cb40*/  @P2 IMAD.MOV.U32 R55, RZ, RZ, R20 ;  /* 0x000000ffff372224 */ /* 0x000fc600078e0014 */
[----:B------:R-:W2:Y:S01]  /*1cb50*/  LDL R20, [R1+0x83c] ;  /* 0x00083c0001147983 */ /* 0x000ea20000100800 */
[----:B0-----:R-:W-:Y:S01]  /*1cb60*/  @P4 IMAD.MOV.U32 R53, RZ, RZ, R54 ;  /* 0x000000ffff354224 */ /* 0x001fe200078e0036 */
[----:B-1----:R-:W-:Y:S01]  /*1cb70*/  PRMT R51, RZ, 0x7610, R51 ;  /* 0x00007610ff337816 */ /* 0x002fe20000000033 */
[----:B---3--:R-:W-:Y:S02]  /*1cb80*/  @P4 IMAD.MOV.U32 R52, RZ, RZ, R16 ;  /* 0x000000ffff344224 */ /* 0x008fe400078e0010 */
        /* <DEDUP_REMOVED lines=29> */
[----:B------:R-:W-:Y:S02]  /*1cd60*/  @P2 IMAD.MOV.U32 R61, RZ, RZ, R20 ;  /* 0x000000ffff3d2224 */ /* 0x000fe400078e0014 */
[----:B0-----:R-:W-:Y:S01]  /*1cd70*/  @P4 IMAD.MOV.U32 R59, RZ, RZ, R60 ;  /* 0x000000ffff3b4224 */ /* 0x001fe200078e003c */
[----:B-1----:R-:W-:Y:S01]  /*1cd80*/  PRMT R57, RZ, 0x7610, R57 ;  /* 0x00007610ff397816 */ /* 0x002fe20000000039 */
[----:B------:R-:W2:Y:S01]  /*1cd90*/  LDL R20, [R1+0x864] ;  /* 0x0008640001147983 */ /* 0x000ea20000100800 */
[----:B---3--:R-:W-:-:S03]  /*1cda0*/  @P4 IMAD.MOV.U32 R58, RZ, RZ, R16 ;  /* 0x000000ffff3a4224 */ /* 0x008fc600078e0010 */
        /* <DEDUP_REMOVED lines=8> */
[----:B------:R-:W-:-:S05]  /*1ce30*/  @P2 IMAD.MOV.U32 R61, RZ, RZ, R63 ;  /* 0x000000ffff3d2224 */ /* 0x000fca00078e003f */
[----:B------:R0:W4:Y:S01]  /*1ce40*/  @P4 LDG.E.U8 R56, desc[UR14][R58.64] ;  /* 0x0000000e3a384981 */ /* 0x000122000c1e1100 */
[----:B------:R-:W-:-:S04]  /*1ce50*/  ISETP.GT.AND P4, PT, R31, 0x61, PT ;  /* 0x000000611f00780c */ /* 0x000fc80003f84270 */
[----:B------:R-:W-:Y:S02]  /*1ce60*/  @P3 IMAD.MOV.U32 R63, RZ, RZ, R62 ;  /* 0x000000ffff3f3224 */ /* 0x000fe400078e003e */
[----:B------:R-:W-:Y:S02]  /*1ce70*/  @P3 IMAD.MOV.U32 R62, RZ, RZ, R5 ;  /* 0x000000ffff3e3224 */ /* 0x000fe400078e0005 */
[----:B------:R-:W4:Y:S01]  /*1ce80*/  LDL R5, [R1+0x878] ;  /* 0x0008780001057983 */ /* 0x000f220000100800 */
        /* <DEDUP_REMOVED lines=10> */
[----:B------:R-:W-:Y:S02]  /*1cf30*/  @P4 IMAD.MOV.U32 R64, RZ, RZ, R15 ;  /* 0x000000ffff404224 */ /* 0x000fe400078e000f */
[----:B------:R-:W2:Y:S01]  /*1cf40*/  LDL R15, [R1+0x888] ;  /* 0x00088800010f7983 */ /* 0x000ea20000100800 */
[----:B------:R-:W-:-:S03]  /*1cf50*/  @P4 IMAD.MOV.U32 R65, RZ, RZ, R18 ;  /* 0x000000ffff414224 */ /* 0x000fc600078e0012 */
[----:B------:R-:W2:Y:S04]  /*1cf60*/  LDL R18, [R1+0x884] ;  /* 0x0008840001127983 */ /* 0x000ea80000100800 */
[----:B------:R3:W2:Y:S02]  /*1cf70*/  @P4 LDG.E.U8 R61, desc[UR14][R64.64] ;  /* 0x0000000e403d4981 */ /* 0x0006a4000c1e1100 */
[----:B---3--:R-:W-:Y:S02]  /*1cf80*/  @P4 IMAD.MOV.U32 R64, RZ, RZ, R16 ;  /* 0x000000ffff404224 */ /* 0x008fe400078e0010 */
        /* <DEDUP_REMOVED lines=15> */
[----:B0-----:R-:W-:Y:S02]  /*1d080*/  PRMT R64, RZ, 0x7610, R64 ;  /* 0x00007610ff407816 */ /* 0x001fe40000000040 */
[----:B------:R-:W-:Y:S01]  /*1d090*/  PRMT R65, RZ, 0x7610, R65 ;  /* 0x00007610ff417816 */ /* 0x000fe20000000041 */
[----:B--2---:R-:W-:Y:S02]  /*1d0a0*/  @P5 IMAD.MOV.U32 R69, RZ, RZ, R19 ;  /* 0x000000ffff455224 */ /* 0x004fe400078e0013 */
[----:B-1----:R-:W-:-:S02]  /*1d0b0*/  @P2 IMAD.MOV.U32 R66, RZ, RZ, R5 ;  /* 0x000000ffff422224 */ /* 0x002fc400078e0005 */
[----:B---3--:R-:W-:Y:S01]  /*1d0c0*/  @P3 IMAD.MOV.U32 R70, RZ, RZ, R2 ;  /* 0x000000ffff463224 */ /* 0x008fe200078e0002 */
[----:B------:R-:W2:Y:S01]  /*1d0d0*/  LDL R5, [R1+0x8a0] ;  /* 0x0008a00001057983 */ /* 0x000ea20000100800 */
[----:B------:R-:W-:Y:S02]  /*1d0e0*/  @P2 IMAD.MOV.U32 R67, RZ, RZ, R68 ;  /* 0x000000ffff432224 */ /* 0x000fe400078e0044 */
[----:B------:R-:W-:Y:S01]  /*1d0f0*/  @P5 IMAD.MOV.U32 R68, RZ, RZ, R14 ;  /* 0x000000ffff445224 */ /* 0x000fe200078e000e */
[----:B------:R-:W3:Y:S04]  /*1d100*/  LDL R2, [R1+0x8d0] ;  /* 0x0008d00001027983 */ /* 0x000ee80000100800 */
[----:B------:R0:W3:Y:S04]  /*1d110*/  @P2 LDG.E.U8 R64, desc[UR14][R66.64] ;  /* 0x0000000e42402981 */ /* 0x0000e8000c1e1100 */
[----:B------:R1:W3:Y:S04]  /*1d120*/  @P5 LDG.E.U8 R65, desc[UR14][R68.64] ;  /* 0x0000000e44415981 */ /* 0x0002e8000c1e1100 */
[----:B------:R-:W3:Y:S01]  /*1d130*/  LDL R14, [R1+0x89c] ;  /* 0x00089c00010e7983 */ /* 0x000ee20000100800 */
[----:B0-----:R-:W-:Y:S01]  /*1d140*/  PRMT R66, RZ, 0x7610, R66 ;  /* 0x00007610ff427816 */ /* 0x001fe20000000042 */
[----:B----4-:R-:W-:Y:S01]  /*1d150*/  @P3 IMAD.MOV.U32 R71, RZ, RZ, R4 ;  /* 0x000000ffff473224 */ /* 0x010fe200078e0004 */
[----:B------:R-:W-:Y:S01]  /*1d160*/  ISETP.GT.AND P4, PT, R31, 0x65, PT ;  /* 0x000000651f00780c */ /* 0x000fe20003f84270 */
[----:B-1----:R-:W-:Y:S01]  /*1d170*/  @P5 IMAD.MOV.U32 R68, RZ, RZ, R15 ;  /* 0x000000ffff445224 */ /* 0x002fe200078e000f */
[----:B------:R-:W4:Y:S01]  /*1d180*/  LDL R4, [R1+0x8cc] ;  /* 0x0008cc0001047983 */ /* 0x000f220000100800 */
[----:B------:R-:W-:-:S03]  /*1d190*/  @P5 IMAD.MOV.U32 R69, RZ, RZ, R18 ;  /* 0x000000ffff455224 */ /* 0x000fc600078e0012 */
[----:B------:R-:W4:Y:S04]  /*1d1a0*/  LDL R15, [R1+0x8b0] ;  /* 0x0008b000010f7983 */ /* 0x000f280000100800 */
[----:B------:R0:W4:Y:S01]  /*1d1b0*/  @P5 LDG.E.U8 R66, desc[UR14][R68.64] ;  /* 0x0000000e44425981 */ /* 0x000122000c1e1100 */
[----:B------:R-:W-:Y:S02]  /*1d1c0*/  PRMT R67, RZ, 0x7610, R67 ;  /* 0x00007610ff437816 */ /* 0x000fe40000000043 */
[----:B------:R-:W-:Y:S01]  /*1d1d0*/  ISETP.GT.AND P2, PT, R31, 0x66, PT ;  /* 0x000000661f00780c */ /* 0x000fe20003f44270 */
[----:B------:R-:W4:Y:S04]  /*1d1e0*/  LDL R19, [R1+0x8a4] ;  /* 0x0008a40001137983 */ /* 0x000f280000100800 */
[----:B------:R-:W4:Y:S01]  /*1d1f0*/  LDL R18, [R1+0x8a8] ;  /* 0x0008a80001127983 */ /* 0x000f220000100800 */
[----:B0-----:R-:W-:-:S03]  /*1d200*/  @P3 IMAD.MOV.U32 R68, RZ, RZ, R16 ;  /* 0x000000ffff443224 */ /* 0x001fc600078e0010 */
[----:B------:R-:W4:Y:S01]  /*1d210*/  LDL R16, [R1+0x8ac] ;  /* 0x0008ac0001107983 */ /* 0x000f220000100800 */
[----:B------:R-:W-:Y:S01]  /*1d220*/  @P3 IMAD.MOV.U32 R69, RZ, RZ, R20 ;  /* 0x000000ffff453224 */ /* 0x000fe200078e0014 */
[----:B------:R-:W-:Y:S02]  /*1d230*/  ISETP.GT.AND P5, PT, R31, 0x68, PT ;  /* 0x000000681f00780c */ /* 0x000fe40003fa4270 */
[----:B------:R-:W4:Y:S04]  /*1d240*/  LDL R20, [R1+0x8e0] ;  /* 0x0008e00001147983 */ /* 0x000f280000100800 */
[----:B------:R0:W4:Y:S02]  /*1d250*/  @P3 LDG.E.U8 R67, desc[UR14][R68.64] ;  /* 0x0000000e44433981 */ /* 0x000124000c1e1100 */
[----:B0-----:R-:W-:-:S06]  /*1d260*/  PRMT R68, RZ, 0x7610, R68 ;  /* 0x00007610ff447816 */ /* 0x001fcc0000000044 */
[----:B------:R0:W4:Y:S02]  /*1d270*/  @P3 LDG.E.U8 R68, desc[UR14][R70.64] ;  /* 0x0000000e46443981 */ /* 0x000124000c1e1100 */
[----:B0-----:R-:W-:Y:S01]  /*1d280*/  PRMT R71, RZ, 0x7610, R71 ;  /* 0x00007610ff477816 */ /* 0x001fe20000000047 */
[----:B--2---:R-:W-:Y:S02]  /*1d290*/  @P4 IMAD.MOV.U32 R72, RZ, RZ, R5 ;  /* 0x000000ffff484224 */ /* 0x004fe400078e0005 */
[----:B------:R-:W2:Y:S01]  /*1d2a0*/  LDL R5, [R1+0x8d8] ;  /* 0x0008d80001057983 */ /* 0x000ea20000100800 */
[----:B---3--:R-:W-:-:S03]  /*1d2b0*/  @P4 IMAD.MOV.U32 R73, RZ, RZ, R14 ;  /* 0x000000ffff494224 */ /* 0x008fc600078e000e */
[----:B------:R-:W3:Y:S01]  /*1d2c0*/  LDL R14, [R1+0x8d4] ;  /* 0x0008d400010e7983 */ /* 0x000ee20000100800 */
[----:B----4-:R-:W-:Y:S02]  /*1d2d0*/  @P2 IMAD.MOV.U32 R74, RZ, RZ, R15 ;  /* 0x000000ffff4a2224 */ /* 0x010fe400078e000f */
[----:B------:R-:W-:Y:S01]  /*1d2e0*/  @P2 IMAD.MOV.U32 R75, RZ, RZ, R16 ;  /* 0x000000ffff4b2224 */ /* 0x000fe200078e0010 */
[----:B------:R-:W-:Y:S01]  /*1d2f0*/  PRMT R69, RZ, 0x7610, R69 ;  /* 0x00007610ff457816 */ /* 0x000fe20000000045 */
[----:B------:R-:W4:Y:S04]  /*1d300*/  LDL R16, [R1+0x8ec] ;  /* 0x0008ec0001107983 */ /* 0x000f280000100800 */
[----:B------:R0:W4:Y:S01]  /*1d310*/  @P2 LDG.E.U8 R71, desc[UR14][R74.64] ;  /* 0x0000000e4a472981 */ /* 0x000122000c1e1100 */
[----:B------:R-:W-:-:S03]  /*1d320*/  PRMT R70, RZ, 0x7610, R70 ;  /* 0x00007610ff467816 */ /* 0x000fc60000000046 */
[----:B------:R-:W4:Y:S01]  /*1d330*/  LDL R15, [R1+0x8f0] ;  /* 0x0008f000010f7983 */ /* 0x000f220000100800 */
[----:B------:R-:W-:-:S03]  /*1d340*/  ISETP.GT.AND P3, PT, R31, 0x69, PT ;  /* 0x000000691f00780c */ /* 0x000fc60003f64270 */
[----:B------:R1:W4:Y:S01]  /*1d350*/  @P4 LDG.E.U8 R69, desc[UR14][R72.64] ;  /* 0x0000000e48454981 */ /* 0x000322000c1e1100 */
[----:B0-----:R-:W-:-:S03]  /*1d360*/  @P5 IMAD.MOV.U32 R74, RZ, RZ, R2 ;  /* 0x000000ffff4a5224 */ /* 0x001fc600078e0002 */
[----:B------:R-:W4:Y:S01]  /*1d370*/  LDL R2, [R1+0x8e8] ;  /* 0x0008e80001027983 */ /* 0x000f220000100800 */
[----:B------:R-:W-:-:S03]  /*1d380*/  @P5 IMAD.MOV.U32 R75, RZ, RZ, R4 ;  /* 0x000000ffff4b5224 */ /* 0x000fc600078e0004 */
[----:B------:R-:W4:Y:S01]  /*1d390*/  LDL R4, [R1+0x8e4] ;  /* 0x0008e40001047983 */ /* 0x000f220000100800 */
[----:B-1----:R-:W-:Y:S02]  /*1d3a0*/  @P4 IMAD.MOV.U32 R72, RZ, RZ, R18 ;  /* 0x000000ffff484224 */ /* 0x002fe400078e0012 */
[----:B------:R-:W-:Y:S01]  /*1d3b0*/  @P4 IMAD.MOV.U32 R73, RZ, RZ, R19 ;  /* 0x000000ffff494224 */ /* 0x000fe200078e0013 */
[----:B------:R-:W4:Y:S04]  /*1d3c0*/  LDL R18, [R1+0x8f8] ;  /* 0x0008f80001127983 */ /* 0x000f280000100800 */
[----:B------:R-:W4:Y:S04]  /*1d3d0*/  LDL R19, [R1+0x8f4] ;  /* 0x0008f40001137983 */ /* 0x000f280000100800 */
[----:B------:R0:W4:Y:S02]  /*1d3e0*/  @P4 LDG.E.U8 R70, desc[UR14][R72.64] ;  /* 0x0000000e48464981 */ /* 0x000124000c1e1100 */
[----:B0-----:R-:W-:Y:S01]  /*1d3f0*/  PRMT R73, RZ, 0x7610, R73 ;  /* 0x00007610ff497816 */ /* 0x001fe20000000049 */
[----:B--2---:R-:W-:-:S02]  /*1d400*/  @P5 IMAD.MOV.U32 R76, RZ, RZ, R5 ;  /* 0x000000ffff4c5224 */ /* 0x004fc400078e0005 */
[----:B------:R-:W2:Y:S01]  /*1d410*/  LDL R5, [R1+0x900] ;  /* 0x0009000001057983 */ /* 0x000ea20000100800 */
[----:B---3--:R-:W-:-:S03]  /*1d420*/  @P5 IMAD.MOV.U32 R77, RZ, RZ, R14 ;  /* 0x000000ffff4d5224 */ /* 0x008fc600078e000e */
[----:B------:R-:W3:Y:S04]  /*1d430*/  LDL R14, [R1+0x8fc] ;  /* 0x0008fc00010e7983 */ /* 0x000ee80000100800 */
[----:B------:R0:W3:Y:S02]  /*1d440*/  @P5 LDG.E.U8 R73, desc[UR14][R76.64] ;  /* 0x0000000e4c495981 */ /* 0x0000e4000c1e1100 */
[----:B0-----:R-:W-:Y:S02]  /*1d450*/  @P3 IMAD.MOV.U32 R77, RZ, RZ, R78 ;  /* 0x000000ffff4d3224 */ /* 0x001fe400078e004e */
[----:B----4-:R-:W-:Y:S02]  /*1d460*/  @P3 IMAD.MOV.U32 R78, RZ, RZ, R2 ;  /* 0x000000ffff4e3224 */ /* 0x010fe400078e0002 */
[----:B------:R-:W4:Y:S01]  /*1d470*/  LDL R2, [R1+0x908] ;  /* 0x0009080001027983 */ /* 0x000f220000100800 */
[----:B------:R-:W-:-:S03]  /*1d480*/  @P3 IMAD.MOV.U32 R79, RZ, RZ, R4 ;  /* 0x000000ffff4f3224 */ /* 0x000fc600078e0004 */
[----:B------:R-:W4:Y:S01]  /*1d490*/  LDL R4, [R1+0x904] ;  /* 0x0009040001047983 */ /* 0x000f220000100800 */
[----:B------:R-:W-:Y:S02]  /*1d4a0*/  PRMT R72, RZ, 0x7610, R72 ;  /* 0x00007610ff487816 */ /* 0x000fe40000000048 */
[C---:B------:R-:W-:Y:S01]  /*1d4b0*/  ISETP.GT.AND P4, PT, R31.reuse, 0x6a, PT ;  /* 0x0000006a1f00780c */ /* 0x040fe20003f84270 */
[----:B------:R-:W-:Y:S01]  /*1d4c0*/  @P3 IMAD.MOV.U32 R76, RZ, RZ, R20 ;  /* 0x000000ffff4c3224 */ /* 0x000fe200078e0014 */
[----:B------:R-:W-:Y:S01]  /*1d4d0*/  PRMT R85, RZ, 0x7610, R85 ;  /* 0x00007610ff557816 */ /* 0x000fe20000000055 */
[----:B------:R-:W4:Y:S04]  /*1d4e0*/  LDL R20, [R1+0x940] ;  /* 0x0009400001147983 */ /* 0x000f280000100800 */
[----:B------:R0:W4:Y:S01]  /*1d4f0*/  @P5 LDG.E.U8 R72, desc[UR14][R74.64] ;  /* 0x0000000e4a485981 */ /* 0x000122000c1e1100 */
[----:B------:R-:W-:-:S02]  /*1d500*/  ISETP.GT.AND P5, PT, R31, 0x6b, PT ;  /* 0x0000006b1f00780c */ /* 0x000fc40003fa4270 */
[----:B0-----:R-:W-:Y:S02]  /*1d510*/  PRMT R74, RZ, 0x7610, R74 ;  /* 0x00007610ff4a7816 */ /* 0x001fe4000000004a */
[----:B------:R-:W-:-:S04]  /*1d520*/  PRMT R75, RZ, 0x7610, R75 ;  /* 0x00007610ff4b7816 */ /* 0x000fc8000000004b */
[----:B------:R0:W4:Y:S04]  /*1d530*/  @P3 LDG.E.U8 R74, desc[UR14][R76.64] ;  /* 0x0000000e4c4a3981 */ /* 0x000128000c1e1100 */
[----:B------:R1:W4:Y:S01]  /*1d540*/  @P3 LDG.E.U8 R75, desc[UR14][R78.64] ;  /* 0x0000000e4e4b3981 */ /* 0x000322000c1e1100 */
[----:B0-----:R-:W-:Y:S01]  /*1d550*/  PRMT R76, RZ, 0x7610, R76 ;  /* 0x00007610ff4c7816 */ /* 0x001fe2000000004c */
[----:B-1----:R-:W-:Y:S02]  /*1d560*/  @P4 IMAD.MOV.U32 R78, RZ, RZ, R15 ;  /* 0x000000ffff4e4224 */ /* 0x002fe400078e000f */
[----:B------:R-:W-:Y:S01]  /*1d570*/  @P4 IMAD.MOV.U32 R79, RZ, RZ, R16 ;  /* 0x000000ffff4f4224 */ /* 0x000fe200078e0010 */
[----:B------:R-:W4:Y:S04]  /*1d580*/  LDL R15, [R1+0x910] ;  /* 0x00091000010f7983 */ /* 0x000f280000100800 */
[----:B------:R-:W4:Y:S01]  /*1d590*/  LDL R16, [R1+0x90c] ;  /* 0x00090c0001107983 */ /* 0x000f220000100800 */
[----:B------:R-:W-:-:S03]  /*1d5a0*/  PRMT R77, RZ, 0x7610, R77 ;  /* 0x00007610ff4d7816 */ /* 0x000fc6000000004d */
[----:B------:R0:W4:Y:S02]  /*1d5b0*/  @P4 LDG.E.U8 R76, desc[UR14][R78.64] ;  /* 0x0000000e4e4c4981 */ /* 0x000124000c1e1100 */
[----:B0-----:R-:W-:Y:S02]  /*1d5c0*/  @P4 IMAD.MOV.U32 R78, RZ, RZ, R18 ;  /* 0x000000ffff4e4224 */ /* 0x001fe400078e0012 */
[----:B------:R-:W-:Y:S01]  /*1d5d0*/  @P4 IMAD.MOV.U32 R79, RZ, RZ, R19 ;  /* 0x000000ffff4f4224 */ /* 0x000fe200078e0013 */
[----:B------:R-:W4:Y:S04]  /*1d5e0*/  LDL R18, [R1+0x950] ;  /* 0x0009500001127983 */ /* 0x000f280000100800 */
[----:B------:R0:W4:Y:S04]  /*1d5f0*/  @P4 LDG.E.U8 R77, desc[UR14][R78.64] ;  /* 0x0000000e4e4d4981 */ /* 0x000128000c1e1100 */
[----:B------:R-:W4:Y:S01]  /*1d600*/  LDL R19, [R1+0x94c] ;  /* 0x00094c0001137983 */ /* 0x000f220000100800 */
[----:B0-----:R-:W-:Y:S01]  /*1d610*/  PRMT R78, RZ, 0x7610, R78 ;  /* 0x00007610ff4e7816 */ /* 0x001fe2000000004e */
[----:B--2---:R-:W-:-:S02]  /*1d620*/  @P5 IMAD.MOV.U32 R80, RZ, RZ, R5 ;  /* 0x000000ffff505224 */ /* 0x004fc400078e0005 */
[----:B------:R-:W2:Y:S01]  /*1d630*/  LDL R5, [R1+0x918] ;  /* 0x0009180001057983 */ /* 0x000ea20000100800 */
[----:B---3--:R-:W-:-:S03]  /*1d640*/  @P5 IMAD.MOV.U32 R81, RZ, RZ, R14 ;  /* 0x000000ffff515224 */ /* 0x008fc600078e000e */
[----:B------:R-:W3:Y:S04]  /*1d650*/  LDL R14, [R1+0x914] ;  /* 0x00091400010e7983 */ /* 0x000ee80000100800 */
[----:B------:R4:W3:Y:S02]  /*1d660*/  @P5 LDG.E.U8 R78, desc[UR14][R80.64] ;  /* 0x0000000e504e5981 */ /* 0x0008e4000c1e1100 */
[----:B----4-:R-:W-:Y:S02]  /*1d670*/  @P5 IMAD.MOV.U32 R80, RZ, RZ, R2 ;  /* 0x000000ffff505224 */ /* 0x010fe400078e0002 */
[----:B------:R-:W4:Y:S01]  /*1d680*/  LDL R2, [R1+0x958] ;  /* 0x0009580001027983 */ /* 0x000f220000100800 */
[----:B------:R-:W-:-:S03]  /*1d690*/  @P5 IMAD.MOV.U32 R81, RZ, RZ, R4 ;  /* 0x000000ffff515224 */ /* 0x000fc600078e0004 */
[----:B------:R-:W4:Y:S01]  /*1d6a0*/  LDL R4, [R1+0x954] ;  /* 0x0009540001047983 */ /* 0x000f220000100800 */
[C---:B------:R-:W-:Y:S02]  /*1d6b0*/  ISETP.GT.AND P3, PT, R31.reuse, 0x6c, PT ;  /* 0x0000006c1f00780c */ /* 0x040fe40003f64270 */
[----:B------:R-:W-:Y:S02]  /*1d6c0*/  PRMT R79, RZ, 0x7610, R79 ;  /* 0x00007610ff4f7816 */ /* 0x000fe4000000004f */
[----:B------:R-:W-:-:S04]  /*1d6d0*/  ISETP.GT.AND P4, PT, R31, 0x70, PT ;  /* 0x000000701f00780c */ /* 0x000fc80003f84270 */
[----:B------:R0:W4:Y:S02]  /*1d6e0*/  @P5 LDG.E.U8 R79, desc[UR14][R80.64] ;  /* 0x0000000e504f5981 */ /* 0x000124000c1e1100 */
[----:B0-----:R-:W-:Y:S02]  /*1d6f0*/  PRMT R80, RZ, 0x7610, R80 ;  /* 0x00007610ff507816 */ /* 0x001fe40000000050 */
[----:B------:R-:W-:Y:S01]  /*1d700*/  PRMT R81, RZ, 0x7610, R81 ;  /* 0x00007610ff517816 */ /* 0x000fe20000000051 */
[----:B------:R-:W-:Y:S02]  /*1d710*/  @P3 IMAD.MOV.U32 R82, RZ, RZ, R15 ;  /* 0x000000ffff523224 */ /* 0x000fe400078e000f */
[----:B------:R-:W4:Y:S01]  /*1d720*/  LDL R15, [R1+0x9d0] ;  /* 0x0009d000010f7983 */ /* 0x000f220000100800 */
[----:B------:R-:W-:-:S03]  /*1d730*/  @P3 IMAD.MOV.U32 R83, RZ, RZ, R16 ;  /* 0x000000ffff533224 */ /* 0x000fc600078e0010 */
[----:B------:R-:W4:Y:S04]  /*1d740*/  LDL R16, [R1+0x9cc] ;  /* 0x0009cc0001107983 */ /* 0x000f280000100800 */
[----:B------:R2:W4:Y:S02]  /*1d750*/  @P3 LDG.E.U8 R80, desc[UR14][R82.64] ;  /* 0x0000000e52503981 */ /* 0x000524000c1e1100 */
[----:B--2---:R-:W-:Y:S02]  /*1d760*/  @P3 IMAD.MOV.U32 R82, RZ, RZ, R5 ;  /* 0x000000ffff523224 */ /* 0x004fe400078e0005 */
[----:B------:R-:W2:Y:S01]  /*1d770*/  LDL R5, [R1+0x9d8] ;  /* 0x0009d80001057983 */ /* 0x000ea20000100800 */
[----:B---3--:R-:W-:-:S03]  /*1d780*/  @P3 IMAD.MOV.U32 R83, RZ, RZ, R14 ;  /* 0x000000ffff533224 */ /* 0x008fc600078e000e */
[----:B------:R-:W3:Y:S04]  /*1d790*/  LDL R14, [R1+0x9d4] ;  /* 0x0009d400010e7983 */ /* 0x000ee80000100800 */
[----:B------:R0:W3:Y:S02]  /*1d7a0*/  @P3 LDG.E.U8 R81, desc[UR14][R82.64] ;  /* 0x0000000e52513981 */ /* 0x0000e4000c1e1100 */
[----:B0-----:R-:W-:Y:S02]  /*1d7b0*/  @P4 IMAD.MOV.U32 R82, RZ, RZ, R18 ;  /* 0x000000ffff524224 */ /* 0x001fe400078e0012 */
[----:B------:R-:W-:Y:S01]  /*1d7c0*/  @P4 IMAD.MOV.U32 R83, RZ, RZ, R19 ;  /* 0x000000ffff534224 */ /* 0x000fe200078e0013 */
[----:B------:R-:W3:Y:S04]  /*1d7d0*/  LDL R18, [R1+0x920] ;  /* 0x0009200001127983 */ /* 0x000ee80000100800 */
[----:B------:R-:W3:Y:S04]  /*1d7e0*/  LDL R19, [R1+0x91c] ;  /* 0x00091c0001137983 */ /* 0x000ee80000100800 */
[----:B------:R4:W3:Y:S02]  /*1d7f0*/  @P4 LDG.E.U8 R85, desc[UR14][R82.64] ;  /* 0x0000000e52554981 */ /* 0x0008e4000c1e1100 */
[----:B----4-:R-:W-:-:S02]  /*1d800*/  @P4 IMAD.MOV.U32 R82, RZ, RZ, R2 ;  /* 0x000000ffff524224 */ /* 0x010fc400078e0002 */
[----:B------:R-:W4:Y:S01]  /*1d810*/  LDL R2, [R1+0x960] ;  /* 0x0009600001027983 */ /* 0x000f220000100800 */
[----:B------:R-:W-:-:S03]  /*1d820*/  @P4 IMAD.MOV.U32 R83, RZ, RZ, R4 ;  /* 0x000000ffff534224 */ /* 0x000fc600078e0004 */
[----:B------:R-:W4:Y:S01]  /*1d830*/  LDL R4, [R1+0x95c] ;  /* 0x00095c0001047983 */ /* 0x000f220000100800 */
[C---:B------:R-:W-:Y:S02]  /*1d840*/  ISETP.GT.AND P5, PT, R31.reuse, 0x78, PT ;  /* 0x000000781f00780c */ /* 0x040fe40003fa4270 */
[----:B------:R-:W-:Y:S02]  /*1d850*/  PRMT R87, RZ, 0x7610, R87 ;  /* 0x00007610ff577816 */ /* 0x000fe40000000057 */
[----:B------:R-:W-:Y:S02]  /*1d860*/  PRMT R89, RZ, 0x7610, R89 ;  /* 0x00007610ff597816 */ /* 0x000fe40000000059 */
[----:B------:R-:W-:Y:S02]  /*1d870*/  ISETP.GT.AND P3, PT, R31, 0x6d, PT ;  /* 0x0000006d1f00780c */ /* 0x000fe40003f64270 */
[----:B------:R0:W4:Y:S01]  /*1d880*/  @P4 LDG.E.U8 R87, desc[UR14][R82.64] ;  /* 0x0000000e52574981 */ /* 0x000122000c1e1100 */
[----:B------:R-:W-:-:S02]  /*1d890*/  PRMT R91, RZ, 0x7610, R91 ;  /* 0x00007610ff5b7816 */ /* 0x000fc4000000005b */
[----:B------:R-:W-:Y:S02]  /*1d8a0*/  ISETP.GT.AND P4, PT, R31, 0x71, PT ;  /* 0x000000711f00780c */ /* 0x000fe40003f84270 */
[----:B------:R-:W-:Y:S01]  /*1d8b0*/  PRMT R93, RZ, 0x7610, R93 ;  /* 0x00007610ff5d7816 */ /* 0x000fe2000000005d */
[----:B0-----:R-:W-:Y:S02]  /*1d8c0*/  @P5 IMAD.MOV.U32 R82, RZ, RZ, R15 ;  /* 0x000000ffff525224 */ /* 0x001fe400078e000f */
        /* <DEDUP_REMOVED lines=10> */
[----:B------:R-:W3:Y:S01]  /*1d970*/  LDL R18, [R1+0x9e8] ;  /* 0x0009e80001127983 */ /* 0x000ee20000100800 */
[----:B------:R-:W-:-:S03]  /*1d980*/  @P3 IMAD.MOV.U32 R83, RZ, RZ, R19 ;  /* 0x000000ffff533224 */ /* 0x000fc600078e0013 */
[----:B------:R-:W3:Y:S04]  /*1d990*/  LDL R19, [R1+0x9e4] ;  /* 0x0009e40001137983 */ /* 0x000ee80000100800 */
[----:B------:R4:W3:Y:S02]  /*1d9a0*/  @P3 LDG.E.U8 R93, desc[UR14][R82.64] ;  /* 0x0000000e525d3981 */ /* 0x0008e4000c1e1100 */
[----:B----4-:R-:W-:Y:S02]  /*1d9b0*/  @P4 IMAD.MOV.U32 R82, RZ, RZ, R2 ;  /* 0x000000ffff524224 */ /* 0x010fe400078e0002 */
[----:B------:R-:W4:Y:S01]  /*1d9c0*/  LDL R2, [R1+0x970] ;  /* 0x0009700001027983 */ /* 0x000f220000100800 */
[----:B------:R-:W-:-:S03]  /*1d9d0*/  @P4 IMAD.MOV.U32 R83, RZ, RZ, R4 ;  /* 0x000000ffff534224 */ /* 0x000fc600078e0004 */
[----:B------:R-:W4:Y:S01]  /*1d9e0*/  LDL R4, [R1+0x96c] ;  /* 0x00096c0001047983 */ /* 0x000f220000100800 */
[----:B------:R-:W-:Y:S02]  /*1d9f0*/  PRMT R95, RZ, 0x7610, R95 ;  /* 0x00007610ff5f7816 */ /* 0x000fe4000000005f */
[----:B------:R-:W-:Y:S02]  /*1da00*/  ISETP.GT.AND P5, PT, R31, 0x79, PT ;  /* 0x000000791f00780c */ /* 0x000fe40003fa4270 */
[----:B------:R-:W-:Y:S02]  /*1da10*/  PRMT R97, RZ, 0x7610, R97 ;  /* 0x00007610ff617816 */ /* 0x000fe40000000061 */
[----:B------:R0:W4:Y:S01]  /*1da20*/  @P4 LDG.E.U8 R95, desc[UR14][R82.64] ;  /* 0x0000000e525f4981 */ /* 0x000122000c1e1100 */
[----:B------:R-:W-:Y:S02]  /*1da30*/  PRMT R99, RZ, 0x7610, R99 ;  /* 0x00007610ff637816 */ /* 0x000fe40000000063 */
[----:B------:R-:W-:Y:S01]  /*1da40*/  PRMT R101, RZ, 0x7610, R101 ;  /* 0x00007610ff657816 */ /* 0x000fe20000000065 */
[----:B0-----:R-:W-:-:S02]  /*1da50*/  @P4 IMAD.MOV.U32 R82, RZ, RZ, R15 ;  /* 0x000000ffff524224 */ /* 0x001fc400078e000f */
[----:B------:R-:W4:Y:S01]  /*1da60*/  LDL R15, [R1+0x978] ;  /* 0x00097800010f7983 */ /* 0x000f220000100800 */
[----:B------:R-:W-:-:S03]  /*1da70*/  @P4 IMAD.MOV.U32 R83, RZ, RZ, R16 ;  /* 0x000000ffff534224 */ /* 0x000fc600078e0010 */
[----:B------:R-:W4:Y:S04]  /*1da80*/  LDL R16, [R1+0x974] ;  /* 0x0009740001107983 */ /* 0x000f280000100800 */
[----:B------:R2:W4:Y:S01]  /*1da90*/  @P4 LDG.E.U8 R97, desc[UR14][R82.64] ;  /* 0x0000000e52614981 */ /* 0x000522000c1e1100 */
[----:B------:R-:W-:Y:S01]  /*1daa0*/  ISETP.GT.AND P4, PT, R31, 0x72, PT ;  /* 0x000000721f00780c */ /* 0x000fe20003f84270 */
[----:B--2---:R-:W-:Y:S02]  /*1dab0*/  @P5 IMAD.MOV.U32 R82, RZ, RZ, R5 ;  /* 0x000000ffff525224 */ /* 0x004fe400078e0005 */
[----:B------:R-:W2:Y:S01]  /*1dac0*/  LDL R5, [R1+0x9f0] ;  /* 0x0009f00001057983 */ /* 0x000ea20000100800 */
[----:B---3--:R-:W-:-:S03]  /*1dad0*/  @P5 IMAD.MOV.U32 R83, RZ, RZ, R14 ;  /* 0x000000ffff535224 */ /* 0x008fc600078e000e */
[----:B------:R-:W3:Y:S04]  /*1dae0*/  LDL R14, [R1+0x9ec] ;  /* 0x0009ec00010e7983 */ /* 0x000ee80000100800 */
[----:B------:R0:W3:Y:S02]  /*1daf0*/  @P5 LDG.E.U8 R99, desc[UR14][R82.64] ;  /* 0x0000000e52635981 */ /* 0x0000e4000c1e1100 */
[----:B0-----:R-:W-:Y:S01]  /*1db00*/  @P5 IMAD.MOV.U32 R82, RZ, RZ, R18 ;  /* 0x000000ffff525224 */ /* 0x001fe200078e0012 */
[----:B------:R-:W-:Y:S01]  /*1db10*/  PRMT R103, RZ, 0x7610, R103 ;  /* 0x00007610ff677816 */ /* 0x000fe20000000067 */
[----:B------:R-:W3:Y:S01]  /*1db20*/  LDL R18, [R1+0x980] ;  /* 0x0009800001127983 */ /* 0x000ee20000100800 */
[----:B------:R-:W-:Y:S01]  /*1db30*/  @P5 IMAD.MOV.U32 R83, RZ, RZ, R19 ;  /* 0x000000ffff535224 */ /* 0x000fe200078e0013 */
[----:B------:R-:W-:-:S02]  /*1db40*/  PRMT R105, RZ, 0x7610, R105 ;  /* 0x00007610ff697816 */ /* 0x000fc40000000069 */
[----:B------:R-:W3:Y:S04]  /*1db50*/  LDL R19, [R1+0x97c] ;  /* 0x00097c0001137983 */ /* 0x000ee80000100800 */
[----:B------:R4:W3:Y:S02]  /*1db60*/  @P5 LDG.E.U8 R101, desc[UR14][R82.64] ;  /* 0x0000000e52655981 */ /* 0x0008e4000c1e1100 */
[----:B----4-:R-:W-:Y:S02]  /*1db70*/  @P4 IMAD.MOV.U32 R82, RZ, RZ, R2 ;  /* 0x000000ffff524224 */ /* 0x010fe400078e0002 */
[----:B------:R-:W4:Y:S01]  /*1db80*/  LDL R2, [R1+0x9f8] ;  /* 0x0009f80001027983 */ /* 0x000f220000100800 */
[----:B------:R-:W-:-:S03]  /*1db90*/  @P4 IMAD.MOV.U32 R83, RZ, RZ, R4 ;  /* 0x000000ffff534224 */ /* 0x000fc600078e0004 */
[----:B------:R-:W4:Y:S01]  /*1dba0*/  LDL R4, [R1+0x9f4] ;  /* 0x0009f40001047983 */ /* 0x000f220000100800 */
[----:B------:R-:W-:-:S03]  /*1dbb0*/  ISETP.GT.AND P5, PT, R31, 0x7a, PT ;  /* 0x0000007a1f00780c */ /* 0x000fc60003fa4270 */
[----:B------:R0:W4:Y:S01]  /*1dbc0*/  @P4 LDG.E.U8 R103, desc[UR14][R82.64] ;  /* 0x0000000e52674981 */ /* 0x000122000c1e1100 */
        /* <DEDUP_REMOVED lines=15> */
[----:B------:R-:W-:Y:S02]  /*1dcc0*/  ISETP.GT.AND P4, PT, R31, 0x73, PT ;  /* 0x000000731f00780c */ /* 0x000fe40003f84270 */
[----:B------:R-:W-:Y:S02]  /*1dcd0*/  PRMT R109, RZ, 0x7610, R109 ;  /* 0x00007610ff6d7816 */ /* 0x000fe4000000006d */
[----:B------:R-:W-:-:S04]  /*1dce0*/  PRMT R111, RZ, 0x7610, R111 ;  /* 0x00007610ff6f7816 */ /* 0x000fc8000000006f */
[----:B------:R0:W4:Y:S01]  /*1dcf0*/  @P5 LDG.E.U8 R109, desc[UR14][R82.64] ;  /* 0x0000000e526d5981 */ /* 0x000122000c1e1100 */
[----:B------:R-:W-:Y:S02]  /*1dd00*/  ISETP.GT.AND P5, PT, R31, 0x7b, PT ;  /* 0x0000007b1f00780c */ /* 0x000fe40003fa4270 */
[----:B------:R-:W-:Y:S02]  /*1dd10*/  PRMT R113, RZ, 0x7610, R113 ;  /* 0x00007610ff717816 */ /* 0x000fe40000000071 */
[----:B0-----:R-:W-:Y:S02]  /*1dd20*/  @P4 IMAD.MOV.U32 R82, RZ, RZ, R18 ;  /* 0x000000ffff524224 */ /* 0x001fe400078e0012 */
[----:B------:R-:W-:Y:S01]  /*1dd30*/  @P4 IMAD.MOV.U32 R83, RZ, RZ, R19 ;  /* 0x000000ffff534224 */ /* 0x000fe200078e0013 */
[----:B------:R-:W4:Y:S04]  /*1dd40*/  LDL R18, [R1+0x928] ;  /* 0x0009280001127983 */ /* 0x000f280000100800 */
[----:B------:R-:W4:Y:S04]  /*1dd50*/  LDL R19, [R1+0x924] ;  /* 0x0009240001137983 */ /* 0x000f280000100800 */
[----:B------:R2:W4:Y:S01]  /*1dd60*/  @P4 LDG.E.U8 R111, desc[UR14][R82.64] ;  /* 0x0000000e526f4981 */ /* 0x000522000c1e1100 */
[----:B------:R-:W-:Y:S01]  /*1dd70*/  PRMT R115, RZ, 0x7610, R115 ;  /* 0x00007610ff737816 */ /* 0x000fe20000000073 */
[----:B--2---:R-:W-:-:S02]  /*1dd80*/  @P4 IMAD.MOV.U32 R82, RZ, RZ, R5 ;  /* 0x000000ffff524224 */ /* 0x004fc400078e0005 */
        /* <DEDUP_REMOVED lines=13> */
[----:B------:R-:W-:Y:S02]  /*1de60*/  PRMT R117, RZ, 0x7610, R117 ;  /* 0x00007610ff757816 */ /* 0x000fe40000000075 */
[C---:B------:R-:W-:Y:S02]  /*1de70*/  ISETP.GT.AND P4, PT, R31.reuse, 0x74, PT ;  /* 0x000000741f00780c */ /* 0x040fe40003f84270 */
[----:B------:R-:W-:Y:S02]  /*1de80*/  PRMT R119, RZ, 0x7610, R119 ;  /* 0x00007610ff777816 */ /* 0x000fe40000000077 */
[----:B------:R0:W4:Y:S01]  /*1de90*/  @P5 LDG.E.U8 R117, desc[UR14][R82.64] ;  /* 0x0000000e52755981 */ /* 0x000122000c1e1100 */
[----:B------:R-:W-:Y:S02]  /*1dea0*/  PRMT R121, RZ, 0x7610, R121 ;  /* 0x00007610ff797816 */ /* 0x000fe40000000079 */
[----:B------:R-:W-:Y:S01]  /*1deb0*/  ISETP.GT.AND P5, PT, R31, 0x7c, PT ;  /* 0x0000007c1f00780c */ /* 0x000fe20003fa4270 */
[----:B0-----:R-:W-:Y:S01]  /*1dec0*/  @P3 IMAD.MOV.U32 R82, RZ, RZ, R18 ;  /* 0x000000ffff523224 */ /* 0x001fe200078e0012 */
[----:B------:R-:W-:Y:S01]  /*1ded0*/  PRMT R123, RZ, 0x7610, R123 ;  /* 0x00007610ff7b7816 */ /* 0x000fe2000000007b */
        /* <DEDUP_REMOVED lines=13> */
[----:B------:R-:W-:-:S02]  /*1dfb0*/  ISETP.GT.AND P3, PT, R31, 0x75, PT ;  /* 0x000000751f00780c */ /* 0x000fc40003f64270 */
[----:B------:R-:W3:Y:S04]  /*1dfc0*/  LDL R16, [R1+0xa1c] ;  /* 0x000a1c0001107983 */ /* 0x000ee80000100800 */
[----:B------:R4:W3:Y:S02]  /*1dfd0*/  @P4 LDG.E.U8 R123, desc[UR14][R82.64] ;  /* 0x0000000e527b4981 */ /* 0x0008e4000c1e1100 */
[----:B----4-:R-:W-:Y:S02]  /*1dfe0*/  @P5 IMAD.MOV.U32 R82, RZ, RZ, R2 ;  /* 0x000000ffff525224 */ /* 0x010fe400078e0002 */
[----:B------:R-:W4:Y:S01]  /*1dff0*/  LDL R2, [R1+0x9a8] ;  /* 0x0009a80001027983 */ /* 0x000f220000100800 */
[----:B------:R-:W-:-:S03]  /*1e000*/  @P5 IMAD.MOV.U32 R83, RZ, RZ, R4 ;  /* 0x000000ffff535224 */ /* 0x000fc600078e0004 */
[----:B------:R-:W4:Y:S01]  /*1e010*/  LDL R4, [R1+0x9a4] ;  /* 0x0009a40001047983 */ /* 0x000f220000100800 */
[----:B------:R-:W-:-:S03]  /*1e020*/  PRMT R126, RZ, 0x7610, R126 ;  /* 0x00007610ff7e7816 */ /* 0x000fc6000000007e */
[----:B------:R2:W4:Y:S01]  /*1e030*/  @P5 LDG.E.U8 R125, desc[UR14][R82.64] ;  /* 0x0000000e527d5981 */ /* 0x000522000c1e1100 */
[----:B------:R-:W-:Y:S01]  /*1e040*/  PRMT R128, RZ, 0x7610, R128 ;  /* 0x00007610ff807816 */ /* 0x000fe20000000080 */
        /* <DEDUP_REMOVED lines=14> */
[----:B------:R-:W-:Y:S02]  /*1e130*/  ISETP.GT.AND P4, PT, R31, 0x7d, PT ;  /* 0x0000007d1f00780c */ /* 0x000fe40003f84270 */
[----:B------:R-:W-:Y:S02]  /*1e140*/  PRMT R130, RZ, 0x7610, R130 ;  /* 0x00007610ff827816 */ /* 0x000fe40000000082 */
[----:B------:R-:W-:-:S04]  /*1e150*/  PRMT R133, RZ, 0x7610, R133 ;  /* 0x00007610ff857816 */ /* 0x000fc80000000085 */
[----:B------:R0:W4:Y:S01]  /*1e160*/  @P3 LDG.E.U8 R130, desc[UR14][R82.64] ;  /* 0x0000000e52823981 */ /* 0x000122000c1e1100 */
[----:B------:R-:W-:Y:S02]  /*1e170*/  PRMT R135, RZ, 0x7610, R135 ;  /* 0x00007610ff877816 */ /* 0x000fe40000000087 */
[----:B------:R-:W-:Y:S02]  /*1e180*/  ISETP.GT.AND P3, PT, R31, 0x67, PT ;  /* 0x000000671f00780c */ /* 0x000fe40003f64270 */
[----:B0-----:R-:W-:Y:S02]  /*1e190*/  @P4 IMAD.MOV.U32 R82, RZ, RZ, R15 ;  /* 0x000000ffff524224 */ /* 0x001fe400078e000f */
[----:B------:R-:W-:Y:S01]  /*1e1a0*/  @P4 IMAD.MOV.U32 R83, RZ, RZ, R16 ;  /* 0x000000ffff534224 */ /* 0x000fe200078e0010 */
[----:B------:R-:W4:Y:S04]  /*1e1b0*/  LDL R15, [R1+0x8c8] ;  /* 0x0008c800010f7983 */ /* 0x000f280000100800 */
[----:B------:R2:W4:Y:S04]  /*1e1c0*/  @P4 LDG.E.U8 R133, desc[UR14][R82.64] ;  /* 0x0000000e52854981 */ /* 0x000528000c1e1100 */
[----:B------:R-:W4:Y:S01]  /*1e1d0*/  LDL R16, [R1+0x8c4] ;  /* 0x0008c40001107983 */ /* 0x000f220000100800 */
[----:B------:R-:W-:Y:S01]  /*1e1e0*/  PRMT R137, RZ, 0x7610, R137 ;  /* 0x00007610ff897816 */ /* 0x000fe20000000089 */
[----:B--2---:R-:W-:-:S02]  /*1e1f0*/  @P4 IMAD.MOV.U32 R82, RZ, RZ, R5 ;  /* 0x000000ffff524224 */ /* 0x004fc400078e0005 */
[----:B------:R-:W2:Y:S01]  /*1e200*/  LDL R5, [R1+0x930] ;  /* 0x0009300001057983 */ /* 0x000ea20000100800 */
[----:B---3--:R-:W-:-:S03]  /*1e210*/  @P4 IMAD.MOV.U32 R83, RZ, RZ, R14 ;  /* 0x000000ffff534224 */ /* 0x008fc600078e000e */
[----:B------:R-:W3:Y:S04]  /*1e220*/  LDL R14, [R1+0x92c] ;  /* 0x00092c00010e7983 */ /* 0x000ee80000100800 */
[----:B------:R0:W3:Y:S02]  /*1e230*/  @P4 LDG.E.U8 R135, desc[UR14][R82.64] ;  /* 0x0000000e52874981 */ /* 0x0000e4000c1e1100 */
[----:B0-----:R-:W-:Y:S01]  /*1e240*/  @P2 IMAD.MOV.U32 R82, RZ, RZ, R18 ;  /* 0x000000ffff522224 */ /* 0x001fe200078e0012 */
[----:B------:R-:W-:Y:S01]  /*1e250*/  PRMT R139, RZ, 0x7610, R139 ;  /* 0x00007610ff8b7816 */ /* 0x000fe2000000008b */
        /* <DEDUP_REMOVED lines=8> */
[----:B------:R-:W-:Y:S02]  /*1e2e0*/  ISETP.GT.AND P2, PT, R31, 0x6e, PT ;  /* 0x0000006e1f00780c */ /* 0x000fe40003f44270 */
[----:B------:R-:W-:Y:S01]  /*1e2f0*/  PRMT R141, RZ, 0x7610, R141 ;  /* 0x00007610ff8d7816 */ /* 0x000fe2000000008d */
        /* <DEDUP_REMOVED lines=23> */
[----:B------:R-:W-:-:S05]  /*1e470*/  @P3 IMAD.MOV.U32 R83, RZ, RZ, R132 ;  /* 0x000000ffff533224 */ /* 0x000fca00078e0084 */
[----:B------:R0:W4:Y:S01]  /*1e480*/  @P3 LDG.E.U8 R147, desc[UR14][R82.64] ;  /* 0x0000000e52933981 */ /* 0x000122000c1e1100 */
[----:B------:R-:W-:Y:S01]  /*1e490*/  PRMT R151, RZ, 0x7610, R151 ;  /* 0x00007610ff977816 */ /* 0x000fe20000000097 */
[----:B0-----:R-:W-:Y:S02]  /*1e4a0*/  @P3 IMAD.MOV.U32 R82, RZ, RZ, R18 ;  /* 0x000000ffff523224 */ /* 0x001fe400078e0012 */
[----:B------:R-:W-:Y:S01]  /*1e4b0*/  @P3 IMAD.MOV.U32 R83, RZ, RZ, R19 ;  /* 0x000000ffff533224 */ /* 0x000fe200078e0013 */
[----:B------:R-:W-:Y:S01]  /*1e4c0*/  PRMT R153, RZ, 0x7610, R153 ;  /* 0x00007610ff997816 */ /* 0x000fe20000000099 */
[----:B------:R-:W4:Y:S04]  /*1e4d0*/  LDL.LU R18, [R1+0x180] ;  /* 0x0001800001127983 */ /* 0x000f280000300800 */
[----:B------:R0:W4:Y:S01]  /*1e4e0*/  @P3 LDG.E.U8 R149, desc[UR14][R82.64] ;  /* 0x0000000e52953981 */ /* 0x000122000c1e1100 */
[----:B------:R-:W-:-:S03]  /*1e4f0*/  ISETP.GT.AND P3, PT, R31, 0x77, PT ;  /* 0x000000771f00780c */ /* 0x000fc60003f64270 */
[----:B------:R-:W4:Y:S01]  /*1e500*/  LDL.LU R20, [R1+0x17c] ;  /* 0x00017c0001147983 */ /* 0x000f220000300800 */
[----:B0-----:R-:W-:Y:S02]  /*1e510*/  @P2 IMAD.MOV.U32 R82, RZ, RZ, R15 ;  /* 0x000000ffff522224 */ /* 0x001fe400078e000f */
[----:B------:R-:W-:Y:S01]  /*1e520*/  @P2 IMAD.MOV.U32 R83, RZ, RZ, R16 ;  /* 0x000000ffff532224 */ /* 0x000fe200078e0010 */
[----:B------:R-:W4:Y:S04]  /*1e530*/  LDL.LU R15, [R1+0x148] ;  /* 0x00014800010f7983 */ /* 0x000f280000300800 */
[----:B------:R2:W4:Y:S01]  /*1e540*/  @P2 LDG.E.U8 R151, desc[UR14][R82.64] ;  /* 0x0000000e52972981 */ /* 0x000522000c1e1100 */
[----:B------:R-:W-:Y:S01]  /*1e550*/  PRMT R155, RZ, 0x7610, R155 ;  /* 0x00007610ff9b7816 */ /* 0x000fe2000000009b */
[----:B--2---:R-:W-:-:S02]  /*1e560*/  @P2 IMAD.MOV.U32 R82, RZ, RZ, R5 ;  /* 0x000000ffff522224 */ /* 0x004fc400078e0005 */
[----:B---3--:R-:W-:-:S05]  /*1e570*/  @P2 IMAD.MOV.U32 R83, RZ, RZ, R14 ;  /* 0x000000ffff532224 */ /* 0x008fca00078e000e */
[----:B------:R4:W2:Y:S02]  /*1e580*/  @P2 LDG.E.U8 R153, desc[UR14][R82.64] ;  /* 0x0000000e52992981 */ /* 0x0008a4000c1e1100 */
[----:B----4-:R-:W-:Y:S02]  /*1e590*/  @P3 IMAD.MOV.U32 R82, RZ, RZ, R2 ;  /* 0x000000ffff523224 */ /* 0x010fe400078e0002 */
[----:B------:R-:W3:Y:S01]  /*1e5a0*/  LDL.LU R2, [R1+0x144] ;  /* 0x0001440001027983 */ /* 0x000ee20000300800 */
[----:B------:R-:W-:-:S03]  /*1e5b0*/  @P3 IMAD.MOV.U32 R83, RZ, RZ, R4 ;  /* 0x000000ffff533224 */ /* 0x000fc600078e0004 */
[----:B------:R-:W4:Y:S04]  /*1e5c0*/  LDL.LU R16, [R1+0x118] ;  /* 0x0001180001107983 */ /* 0x000f280000300800 */
[----:B------:R-:W2:Y:S04]  /*1e5d0*/  LDL.LU R4, [R1+0x114] ;  /* 0x0001140001047983 */ /* 0x000ea80000300800 */
[----:B------:R-:W2:Y:S04]  /*1e5e0*/  LDL.LU R19, [R1+0xe8] ;  /* 0x0000e80001137983 */ /* 0x000ea80000300800 */
[----:B------:R-:W2:Y:S04]  /*1e5f0*/  LDL.LU R14, [R1+0xe4] ;  /* 0x0000e400010e7983 */ /* 0x000ea80000300800 */
[----:B------:R-:W2:Y:S04]  /*1e600*/  LDL.LU R5, [R1+0xb4] ;  /* 0x0000b40001057983 */ /* 0x000ea80000300800 */
[----:B------:R-:W2:Y:S04]  /*1e610*/  LDL.LU R132, [R1+0xb0] ;  /* 0x0000b00001847983 */ /* 0x000ea80000300800 */
[----:B------:R-:W2:Y:S04]  /*1e620*/  LDL.LU R144, [R1+0x7c] ;  /* 0x00007c0001907983 */ /* 0x000ea80000300800 */
[----:B------:R0:W2:Y:S04]  /*1e630*/  @P3 LDG.E.U8 R155, desc[UR14][R82.64] ;  /* 0x0000000e529b3981 */ /* 0x0000a8000c1e1100 */
[----:B------:R-:W0:Y:S04]  /*1e640*/  LDL R82, [R1+0x9c4] ;  /* 0x0009c40001527983 */ /* 0x000e280000100800 */
[----:B------:R-:W0:Y:S01]  /*1e650*/  LDL R83, [R1+0x9c8] ;  /* 0x0009c80001537983 */ /* 0x000e220000100800 */
[----:B------:R-:W-:-:S02]  /*1e660*/  PRMT R157, RZ, 0x7610, R157 ;  /* 0x00007610ff9d7816 */ /* 0x000fc4000000009d */
[----:B0-----:R-:W-:-:S04]  /*1e670*/  @P3 LOP3.LUT R83, R83, R82, RZ, 0x3c, !PT ;  /* 0x0000005253533212 */ /* 0x001fc800078e3cff */
        /* <DEDUP_REMOVED lines=32> */
[----:B------:R0:W2:Y:S02]  /*1e880*/  @P3 LDG.E.U8 R165, desc[UR14][R82.64] ;  /* 0x0000000e52a53981 */ /* 0x0000a4000c1e1100 */
[----:B0-----:R-:W0:Y:S02]  /*1e890*/  S2R R83, SR_TID.X ;  /* 0x0000000000537919 */ /* 0x001e240000002100 */
[----:B------:R-:W2:Y:S01]  /*1e8a0*/  LDL.LU R82, [R1+0x78] ;  /* 0x0000780001527983 */ /* 0x000ea20000300800 */
[----:B0-----:R-:W-:Y:S01]  /*1e8b0*/  LOP3.LUT R83, R83, 0x7f, RZ, 0xc0, !PT ;  /* 0x0000007f53537812 */ /* 0x001fe200078ec0ff */
[----:B------:R-:W-:Y:S06]  /*1e8c0*/  BAR.SYNC.DEFER_BLOCKING 0x0 ;  /* 0x0000000000007b1d */ /* 0x000fec0000010000 */
[----:B------:R0:W-:Y:S04]  /*1e8d0*/  STS.U8 [R83+UR6+0x8000], R18 ;  /* 0x0080001253007988 */ /* 0x0001e80008000006 */
[----:B------:R1:W-:Y:S04]  /*1e8e0*/  STS.U8 [R83+UR6+0xc000], R20 ;  /* 0x00c0001453007988 */ /* 0x0003e80008000006 */
[----:B------:R3:W-:Y:S04]  /*1e8f0*/  STS.U8 [R83+UR6+0x8400], R15 ;  /* 0x0084000f53007988 */ /* 0x0007e80008000006 */
[----:B0-----:R-:W2:Y:S04]  /*1e900*/  LDL.LU R18, [R1+0xb58] ;  /* 0x000b580001127983 */ /* 0x001ea80000300800 */
[----:B-1----:R-:W2:Y:S04]  /*1e910*/  LDL.LU R20, [R1+0xb54] ;  /* 0x000b540001147983 */ /* 0x002ea80000300800 */
[----:B---3--:R-:W3:Y:S04]  /*1e920*/  LDL.LU R15, [R1+0xb50] ;  /* 0x000b5000010f7983 */ /* 0x008ee80000300800 */
[----:B------:R0:W-:Y:S04]  /*1e930*/  STS.U8 [R83+UR6+0xc400], R2 ;  /* 0x00c4000253007988 */ /* 0x0001e80008000006 */
[----:B----4-:R1:W-:Y:S04]  /*1e940*/  STS.U8 [R83+UR6+0x8800], R16 ;  /* 0x0088001053007988 */ /* 0x0103e80008000006 */
[----:B--2---:R2:W-:Y:S04]  /*1e950*/  STS.U8 [R83+UR6+0xc800], R4 ;  /* 0x00c8000453007988 */ /* 0x0045e80008000006 */
[----:B0-----:R-:W4:Y:S04]  /*1e960*/  LDL.LU R2, [R1+0xb4c] ;  /* 0x000b4c0001027983 */ /* 0x001f280000300800 */
[----:B-1----:R-:W3:Y:S04]  /*1e970*/  LDL.LU R16, [R1+0xb48] ;  /* 0x000b480001107983 */ /* 0x002ee80000300800 */
[----:B--2---:R-:W2:Y:S04]  /*1e980*/  LDL.LU R4, [R1+0xb44] ;  /* 0x000b440001047983 */ /* 0x004ea80000300800 */
[----:B------:R0:W-:Y:S04]  /*1e990*/  STS.U8 [R83+UR6+0x8c00], R19 ;  /* 0x008c001353007988 */ /* 0x0001e80008000006 */
[----:B------:R1:W-:Y:S04]  /*1e9a0*/  STS.U8 [R83+UR6+0xcc00], R14 ;  /* 0x00cc000e53007988 */ /* 0x0003e80008000006 */
[----:B------:R1:W-:Y:S04]  /*1e9b0*/  STS.U8 [R83+UR6+0x9000], R5 ;  /* 0x0090000553007988 */ /* 0x0003e80008000006 */
[----:B0-----:R-:W2:Y:S04]  /*1e9c0*/  LDL.LU R19, [R1+0xb40] ;  /* 0x000b400001137983 */ /* 0x001ea80000300800 */
[----:B-1----:R-:W2:Y:S04]  /*1e9d0*/  LDL.LU R14, [R1+0xb3c] ;  /* 0x000b3c00010e7983 */ /* 0x002ea80000300800 */
[----:B------:R-:W2:Y:S04]  /*1e9e0*/  LDL.LU R5, [R1+0xb38] ;  /* 0x000b380001057983 */ /* 0x000ea80000300800 */
[----:B------:R0:W-:Y:S04]  /*1e9f0*/  STS.U8 [R83+UR6+0xd000], R132 ;  /* 0x00d0008453007988 */ /* 0x0001e80008000006 */
[----:B------:R1:W-:Y:S04]  /*1ea00*/  STS.U8 [R83+UR6+0x9400], R144 ;  /* 0x0094009053007988 */ /* 0x0003e80008000006 */
[----:B0-----:R-:W3:Y:S04]  /*1ea10*/  LDL.LU R132, [R1+0xb34] ;  /* 0x000b340001847983 */ /* 0x001ee80000300800 */
[----:B-1----:R-:W3:Y:S04]  /*1ea20*/  LDL.LU R144, [R1+0xb30] ;  /* 0x000b300001907983 */ /* 0x002ee80000300800 */
[----:B------:R-:W-:Y:S04]  /*1ea30*/  STS.U8 [R83+UR6+0xd400], R82 ;  /* 0x00d4005253007988 */ /* 0x000fe80008000006 */
[----:B--2---:R0:W-:Y:S04]  /*1ea40*/  STS.U8 [R83+UR6+0x9800], R5 ;  /* 0x0098000553007988 */ /* 0x0041e80008000006 */
[----:B------:R1:W-:Y:S04]  /*1ea50*/  STS.U8 [R83+UR6+0xd800], R14 ;  /* 0x00d8000e53007988 */ /* 0x0003e80008000006 */
[----:B------:R2:W-:Y:S04]  /*1ea60*/  STS.U8 [R83+UR6+0x9c00], R13 ;  /* 0x009c000d53007988 */ /* 0x0005e80008000006 */
[----:B------:R-:W-:Y:S04]  /*1ea70*/  STS.U8 [R83+UR6+0xdc00], R21 ;  /* 0x00dc001553007988 */ /* 0x000fe80008000006 */
[----:B------:R0:W-:Y:S04]  /*1ea80*/  STS.U8 [R83+UR6+0xa000], R162 ;  /* 0x00a000a253007988 */ /* 0x0001e80008000006 */
[----:B------:R1:W-:Y:S04]  /*1ea90*/  STS.U8 [R83+UR6+0xe000], R158 ;  /* 0x00e0009e53007988 */ /* 0x0003e80008000006 */
[----:B------:R1:W-:Y:S04]  /*1eaa0*/  STS.U8 [R83+UR6+0xa400], R124 ;  /* 0x00a4007c53007988 */ /* 0x0003e80008000006 */
[----:B0-----:R-:W3:Y:S04]  /*1eab0*/  LDL.LU R5, [R1+0x178] ;  /* 0x0001780001057983 */ /* 0x001ee80000300800 */
[----:B------:R0:W-:Y:S04]  /*1eac0*/  STS.U8 [R83+UR6+0xe400], R122 ;  /* 0x00e4007a53007988 */ /* 0x0001e80008000006 */
[----:B------:R-:W4:Y:S04]  /*1ead0*/  LDL.LU R82, [R1+0x70] ;  /* 0x0000700001527983 */ /* 0x000f280000300800 */
[----:B------:R0:W-:Y:S04]  /*1eae0*/  STS.U8 [R83+UR6+0xa800], R92 ;  /* 0x00a8005c53007988 */ /* 0x0001e80008000006 */
[----:B-1----:R-:W4:Y:S04]  /*1eaf0*/  LDL.LU R14, [R1+0xb2c] ;  /* 0x000b2c00010e7983 */ /* 0x002f280000300800 */
[----:B------:R1:W-:Y:S04]  /*1eb00*/  STS.U8 [R83+UR6+0xe800], R90 ;  /* 0x00e8005a53007988 */ /* 0x0003e80008000006 */
[----:B--2---:R-:W2:Y:S04]  /*1eb10*/  LDL.LU R13, [R1+0xb28] ;  /* 0x000b2800010d7983 */ /* 0x004ea80000300800 */
[----:B------:R-:W-:Y:S04]  /*1eb20*/  STS.U8 [R83+UR6+0xac00], R43 ;  /* 0x00ac002b53007988 */ /* 0x000fe80008000006 */
[----:B------:R-:W2:Y:S04]  /*1eb30*/  LDL.LU R162, [R1+0x74] ;  /* 0x0000740001a27983 */ /* 0x000ea80000300800 */
[----:B------:R-:W-:Y:S04]  /*1eb40*/  STS.U8 [R83+UR6+0xec00], R44 ;  /* 0x00ec002c53007988 */ /* 0x000fe80008000006 */
[----:B------:R-:W2:Y:S04]  /*1eb50*/  LDL.LU R158, [R1+0xa8] ;  /* 0x0000a800019e7983 */ /* 0x000ea80000300800 */
[----:B------:R-:W-:Y:S04]  /*1eb60*/  STS.U8 [R83+UR6+0xb000], R59 ;  /* 0x00b0003b53007988 */ /* 0x000fe80008000006 */
[----:B------:R-:W2:Y:S04]  /*1eb70*/  LDL.LU R124, [R1+0xac] ;  /* 0x0000ac00017c7983 */ /* 0x000ea80000300800 */
[----:B------:R-:W-:Y:S04]  /*1eb80*/  STS.U8 [R83+UR6+0xf000], R60 ;  /* 0x00f0003c53007988 */ /* 0x000fe80008000006 */
[----:B0-----:R-:W2:Y:S04]  /*1eb90*/  LDL.LU R122, [R1+0xdc] ;  /* 0x0000dc00017a7983 */ /* 0x001ea80000300800 */
[----:B------:R-:W-:Y:S04]  /*1eba0*/  STS.U8 [R83+UR6+0xb400], R72 ;  /* 0x00b4004853007988 */ /* 0x000fe80008000006 */
[----:B------:R-:W2:Y:S04]  /*1ebb0*/  LDL.LU R92, [R1+0xe0] ;  /* 0x0000e000015c7983 */ /* 0x000ea80000300800 */
[----:B------:R-:W-:Y:S04]  /*1ebc0*/  STS.U8 [R83+UR6+0xf400], R73 ;  /* 0x00f4004953007988 */ /* 0x000fe80008000006 */
[----:B-1----:R-:W2:Y:S04]  /*1ebd0*/  LDL.LU R90, [R1+0x10c] ;  /* 0x00010c00015a7983 */ /* 0x002ea80000300800 */
[----:B------:R0:W-:Y:S04]  /*1ebe0*/  STS.U8 [R83+UR6+0xb800], R85 ;  /* 0x00b8005553007988 */ /* 0x0001e80008000006 */
[----:B------:R1:W-:Y:S04]  /*1ebf0*/  STS.U8 [R83+UR6+0xf800], R87 ;  /* 0x00f8005753007988 */ /* 0x0003e80008000006 */
[----:B------:R1:W-:Y:S04]  /*1ec00*/  STS.U8 [R83+UR6+0xbc00], R89 ;  /* 0x00bc005953007988 */ /* 0x0003e80008000006 */
[----:B0-----:R-:W2:Y:S04]  /*1ec10*/  LDL.LU R85, [R1+0x110] ;  /* 0x0001100001557983 */ /* 0x001ea80000300800 */
[----:B-1----:R-:W2:Y:S04]  /*1ec20*/  LDL.LU R87, [R1+0x13c] ;  /* 0x00013c0001577983 */ /* 0x002ea80000300800 */
[----:B------:R-:W2:Y:S01]  /*1ec30*/  LDL.LU R89, [R1+0x140] ;  /* 0x0001400001597983 */ /* 0x000ea20000300800 */
[----:B------:R-:W0:Y:S03]  /*1ec40*/  S2R R21, SR_TID.X ;  /* 0x0000000000157919 */ /* 0x000e260000002100 */
[----:B------:R1:W-:Y:S04]  /*1ec50*/  STS.U8 [R83+UR6+0xfc00], R91 ;  /* 0x00fc005b53007988 */ /* 0x0003e80008000006 */
[----:B-1----:R-:W2:Y:S01]  /*1ec60*/  LDL.LU R91, [R1+0x174] ;  /* 0x00017400015b7983 */ /* 0x002ea20000300800 */
[----:B0-----:R-:W-:-:S04]  /*1ec70*/  LOP3.LUT R21, R21, 0x7f, RZ, 0xc0, !PT ;  /* 0x0000007f15157812 */ /* 0x001fc800078ec0ff */
[----:B------:R-:W-:-:S05]  /*1ec80*/  LOP3.LUT R21, R21, 0x10, RZ, 0x3c, !PT ;  /* 0x0000001015157812 */ /* 0x000fca00078e3cff */
[----:B------:R-:W-:Y:S04]  /*1ec90*/  STS.U8 [R21+UR6+0x9880], R19 ;  /* 0x0098801315007988 */ /* 0x000fe80008000006 */
[----:B---3--:R0:W-:Y:S04]  /*1eca0*/  STS.U8 [R21+UR6+0x8080], R5 ;  /* 0x0080800515007988 */ /* 0x0081e80008000006 */
[----:B0-----:R-:W3:Y:S04]  /*1ecb0*/  LDL.LU R5, [R1+0xb24] ;  /* 0x000b240001057983 */ /* 0x001ee80000300800 */
[----:B------:R-:W3:Y:S04]  /*1ecc0*/  LDL.LU R19, [R1+0xb20] ;  /* 0x000b200001137983 */ /* 0x000ee80000300800 */
[----:B----4-:R-:W-:Y:S04]  /*1ecd0*/  STS.U8 [R21+UR6+0xd480], R82 ;  /* 0x00d4805215007988 */ /* 0x010fe80008000006 */
[----:B--2---:R-:W-:Y:S04]  /*1ece0*/  STS.U8 [R21+UR6+0x9480], R162 ;  /* 0x009480a215007988 */ /* 0x004fe80008000006 */
        /* <DEDUP_REMOVED lines=8> */
[----:B0-----:R-:W2:Y:S04]  /*1ed70*/  LDL.LU R89, [R1+0x16c] ;  /* 0x00016c0001597983 */ /* 0x001ea80000300800 */
[----:B------:R-:W4:Y:S04]  /*1ed80*/  LDL.LU R87, [R1+0x138] ;  /* 0x0001380001577983 */ /* 0x000f280000300800 */
        /* <DEDUP_REMOVED lines=8> */
[----:B------:R0:W-:Y:S02]  /*1ee10*/  STS.U8 [R21+UR6+0xdc80], R22 ;  /* 0x00dc801615007988 */ /* 0x0001e40008000006 */
[----:B0-----:R-:W0:Y:S02]  /*1ee20*/  S2R R22, SR_TID.X ;  /* 0x0000000000167919 */ /* 0x001e240000002100 */
[----:B------:R1:W-:Y:S04]  /*1ee30*/  STS.U8 [R21+UR6+0xd880], R4 ;  /* 0x00d8800415007988 */ /* 0x0003e80008000006 */
[----:B------:R1:W-:Y:S04]  /*1ee40*/  STS.U8 [R21+UR6+0x9c80], R0 ;  /* 0x009c800015007988 */ /* 0x0003e80008000006 */
[----:B------:R1:W-:Y:S04]  /*1ee50*/  STS.U8 [R21+UR6+0xc080], R91 ;  /* 0x00c0805b15007988 */ /* 0x0003e80008000006 */
[----:B-1----:R-:W3:Y:S04]  /*1ee60*/  LDL.LU R4, [R1+0xb1c] ;  /* 0x000b1c0001047983 */ /* 0x002ee80000300800 */
[----:B------:R-:W3:Y:S04]  /*1ee70*/  LDL.LU R0, [R1+0xb18] ;  /* 0x000b180001007983 */ /* 0x000ee80000300800 */
[----:B------:R-:W3:Y:S01]  /*1ee80*/  LDL.LU R91, [R1+0x68] ;  /* 0x00006800015b7983 */ /* 0x000ee20000300800 */
[----:B0-----:R-:W-:-:S04]  /*1ee90*/  LOP3.LUT R22, R22, 0x7f, RZ, 0xc0, !PT ;  /* 0x0000007f16167812 */ /* 0x001fc800078ec0ff */
[----:B------:R-:W-:Y:S01]  /*1eea0*/  LOP3.LUT R22, R22, 0x20, RZ, 0x3c, !PT ;  /* 0x0000002016167812 */ /* 0x000fe200078e3cff */
        /* <DEDUP_REMOVED lines=16> */
[----:B0-----:R-:W3:Y:S04]  /*1efb0*/  LDL.LU R156, [R1+0x170] ;  /* 0x00017000019c7983 */ /* 0x001ee80000300800 */
[----:B------:R-:W-:Y:S04]  /*1efc0*/  STS.U8 [R22+UR6+0x9900], R16 ;  /* 0x0099001016007988 */ /* 0x000fe80008000006 */
[----:B------:R-:W-:Y:S04]  /*1efd0*/  STS.U8 [R22+UR6+0xd900], R2 ;  /* 0x00d9000216007988 */ /* 0x000fe80008000006 */
[----:B--2---:R0:W-:Y:S04]  /*1efe0*/  STS.U8 [R22+UR6+0xc100], R89 ;  /* 0x00c1005916007988 */ /* 0x0041e80008000006 */
[----:B----4-:R1:W-:Y:S04]  /*1eff0*/  STS.U8 [R22+UR6+0x8500], R87 ;  /* 0x0085005716007988 */ /* 0x0103e80008000006 */
[----:B---3--:R2:W-:Y:S04]  /*1f000*/  STS.U8 [R22+UR6+0xc500], R85 ;  /* 0x00c5005516007988 */ /* 0x0085e80008000006 */
[----:B0-----:R-:W3:Y:S04]  /*1f010*/  LDL.LU R89, [R1+0x168] ;  /* 0x0001680001597983 */ /* 0x001ee80000300800 */
[----:B-1----:R-:W4:Y:S04]  /*1f020*/  LDL.LU R87, [R1+0x164] ;  /* 0x0001640001577983 */ /* 0x002f280000300800 */
[----:B------:R0:W-:Y:S04]  /*1f030*/  STS.U8 [R22+UR6+0x8900], R90 ;  /* 0x0089005a16007988 */ /* 0x0001e80008000006 */
[----:B--2---:R-:W2:Y:S04]  /*1f040*/  LDL.LU R85, [R1+0x130] ;  /* 0x0001300001557983 */ /* 0x004ea80000300800 */
[----:B------:R1:W-:Y:S04]  /*1f050*/  STS.U8 [R22+UR6+0xc900], R92 ;  /* 0x00c9005c16007988 */ /* 0x0003e80008000006 */
[----:B0-----:R-:W2:Y:S04]  /*1f060*/  LDL.LU R90, [R1+0x12c] ;  /* 0x00012c00015a7983 */ /* 0x001ea80000300800 */
        /* <DEDUP_REMOVED lines=11> */
[----:B------:R-:W4:Y:S04]  /*1f120*/  LDL.LU R16, [R1+0xb14] ;  /* 0x000b140001107983 */ /* 0x000f280000300800 */
[----:B------:R-:W4:Y:S04]  /*1f130*/  LDL.LU R2, [R1+0xb10] ;  /* 0x000b100001027983 */ /* 0x000f280000300800 */
[----:B------:R0:W-:Y:S02]  /*1f140*/  STS.U8 [R22+UR6+0xdd00], R23 ;  /* 0x00dd001716007988 */ /* 0x0001e40008000006 */
[----:B0-----:R-:W0:Y:S02]  /*1f150*/  S2R R23, SR_TID.X ;  /* 0x0000000000177919 */ /* 0x001e240000002100 */
[----:B------:R-:W-:Y:S04]  /*1f160*/  STS.U8 [R22+UR6+0xd500], R91 ;  /* 0x00d5005b16007988 */ /* 0x000fe80008000006 */
[----:B------:R1:W-:Y:S04]  /*1f170*/  STS.U8 [R22+UR6+0x9d00], R160 ;  /* 0x009d00a016007988 */ /* 0x0003e80008000006 */
[----:B------:R-:W-:Y:S04]  /*1f180*/  STS.U8 [R22+UR6+0xa100], R152 ;  /* 0x00a1009816007988 */ /* 0x000fe80008000006 */
[----:B------:R-:W-:Y:S04]  /*1f190*/  STS.U8 [R22+UR6+0xe100], R150 ;  /* 0x00e1009616007988 */ /* 0x000fe80008000006 */
[----:B------:R-:W-:Y:S04]  /*1f1a0*/  STS.U8 [R22+UR6+0xa500], R116 ;  /* 0x00a5007416007988 */ /* 0x000fe80008000006 */
[----:B------:R-:W-:Y:S04]  /*1f1b0*/  STS.U8 [R22+UR6+0xe500], R114 ;  /* 0x00e5007216007988 */ /* 0x000fe80008000006 */
[----:B------:R-:W-:Y:S01]  /*1f1c0*/  STS.U8 [R22+UR6+0xa900], R84 ;  /* 0x00a9005416007988 */ /* 0x000fe20008000006 */
[----:B0-----:R-:W-:-:S03]  /*1f1d0*/  LOP3.LUT R23, R23, 0x7f, RZ, 0xc0, !PT ;  /* 0x0000007f17177812 */ /* 0x001fc600078ec0ff */
[----:B------:R-:W-:Y:S01]  /*1f1e0*/  STS.U8 [R22+UR6+0xe900], R32 ;  /* 0x00e9002016007988 */ /* 0x000fe20008000006 */
[----:B------:R-:W-:-:S03]  /*1f1f0*/  LOP3.LUT R23, R23, 0x30, RZ, 0x3c, !PT ;  /* 0x0000003017177812 */ /* 0x000fc600078e3cff */
        /* <DEDUP_REMOVED lines=11> */
[----:B-1----:R-:W4:Y:S04]  /*1f2b0*/  LDL.LU R160, [R1+0xb0c] ;  /* 0x000b0c0001a07983 */ /* 0x002f280000300800 */
[----:B---3--:R-:W-:Y:S04]  /*1f2c0*/  STS.U8 [R23+UR6+0x8180], R89 ;  /* 0x0081805917007988 */ /* 0x008fe80008000006 */
[----:B--2---:R-:W-:Y:S04]  /*1f2d0*/  STS.U8 [R23+UR6+0xc580], R90 ;  /* 0x00c5805a17007988 */ /* 0x004fe80008000006 */
[----:B----4-:R-:W-:Y:S04]  /*1f2e0*/  STS.U8 [R23+UR6+0x8980], R92 ;  /* 0x0089805c17007988 */ /* 0x010fe80008000006 */
[----:B------:R-:W-:Y:S04]  /*1f2f0*/  STS.U8 [R23+UR6+0xc980], R122 ;  /* 0x00c9807a17007988 */ /* 0x000fe80008000006 */
[----:B------:R-:W-:Y:S04]  /*1f300*/  STS.U8 [R23+UR6+0x8d80], R124 ;  /* 0x008d807c17007988 */ /* 0x000fe80008000006 */
[----:B------:R-:W-:Y:S04]  /*1f310*/  STS.U8 [R23+UR6+0xcd80], R158 ;  /* 0x00cd809e17007988 */ /* 0x000fe80008000006 */
[----:B------:R-:W-:Y:S04]  /*1f320*/  STS.U8 [R23+UR6+0x9180], R162 ;  /* 0x009180a217007988 */ /* 0x000fe80008000006 */
[----:B------:R-:W-:Y:S04]  /*1f330*/  STS.U8 [R23+UR6+0xd180], R82 ;  /* 0x00d1805217007988 */ /* 0x000fe80008000006 */
[----:B------:R0:W-:Y:S04]  /*1f340*/  STS.U8 [R23+UR6+0x9580], R2 ;  /* 0x0095800217007988 */ /* 0x0001e80008000006 */
[----:B0-----:R-:W2:Y:S04]  /*1f350*/  LDL.LU R2, [R1+0xb08] ;  /* 0x000b080001027983 */ /* 0x001ea80000300800 */
[----:B------:R-:W3:Y:S04]  /*1f360*/  LDL.LU R89, [R1+0x160] ;  /* 0x0001600001597983 */ /* 0x000ee80000300800 */
[----:B------:R-:W4:Y:S04]  /*1f370*/  LDL.LU R90, [R1+0x15c] ;  /* 0x00015c00015a7983 */ /* 0x000f280000300800 */
[----:B------:R-:W2:Y:S04]  /*1f380*/  LDL.LU R92, [R1+0x128] ;  /* 0x00012800015c7983 */ /* 0x000ea80000300800 */
        /* <DEDUP_REMOVED lines=13> */
[----:B0-----:R-:W-:-:S03]  /*1f460*/  LOP3.LUT R24, R24, 0x7f, RZ, 0xc0, !PT ;  /* 0x0000007f18187812 */ /* 0x001fc600078ec0ff */
[----:B------:R0:W-:Y:S01]  /*1f470*/  STS.U8 [R23+UR6+0x9d80], R6 ;  /* 0x009d800617007988 */ /* 0x0001e20008000006 */
[----:B------:R-:W-:-:S03]  /*1f480*/  LOP3.LUT R24, R24, 0x40, RZ, 0x3c, !PT ;  /* 0x0000004018187812 */ /* 0x000fc600078e3cff */
[----:B------:R1:W-:Y:S04]  /*1f490*/  STS.U8 [R23+UR6+0xc180], R87 ;  /* 0x00c1805717007988 */ /* 0x0003e80008000006 */
[----:B------:R1:W-:Y:S04]  /*1f4a0*/  STS.U8 [R23+UR6+0x8580], R85 ;  /* 0x0085805517007988 */ /* 0x0003e80008000006 */
[----:B0-----:R-:W3:Y:S04]  /*1f4b0*/  LDL.LU R6, [R1+0xaf8] ;  /* 0x000af80001067983 */ /* 0x001ee80000300800 */
[----:B-1----:R-:W3:Y:S04]  /*1f4c0*/  LDL.LU R87, [R1+0x94] ;  /* 0x0000940001577983 */ /* 0x002ee80000300800 */
        /* <DEDUP_REMOVED lines=16> */
[----:B------:R-:W3:Y:S04]  /*1f5d0*/  LDL.LU R85, [R1+0x90] ;  /* 0x0000900001557983 */ /* 0x000ee80000300800 */
[----:B------:R-:W-:Y:S04]  /*1f5e0*/  STS.U8 [R24+UR6+0x9600], R0 ;  /* 0x0096000018007988 */ /* 0x000fe80008000006 */
[----:B------:R-:W-:Y:S04]  /*1f5f0*/  STS.U8 [R24+UR6+0xd600], R4 ;  /* 0x00d6000418007988 */ /* 0x000fe80008000006 */
[----:B------:R-:W-:Y:S04]  /*1f600*/  STS.U8 [R24+UR6+0x9a00], R18 ;  /* 0x009a001218007988 */ /* 0x000fe80008000006 */
[----:B------:R-:W-:Y:S04]  /*1f610*/  STS.U8 [R24+UR6+0xda00], R17 ;  /* 0x00da001118007988 */ /* 0x000fe80008000006 */
[----:B------:R-:W-:Y:S04]  /*1f620*/  STS.U8 [R24+UR6+0x9e00], R3 ;  /* 0x009e000318007988 */ /* 0x000fe80008000006 */
[----:B----4-:R0:W-:Y:S04]  /*1f630*/  STS.U8 [R24+UR6+0xc200], R90 ;  /* 0x00c2005a18007988 */ /* 0x0101e80008000006 */
[----:B--2---:R1:W-:Y:S04]  /*1f640*/  STS.U8 [R24+UR6+0x8600], R92 ;  /* 0x0086005c18007988 */ /* 0x0043e80008000006 */
        /* <DEDUP_REMOVED lines=8> */
[----:B-1----:R-:W2:Y:S04]  /*1f6d0*/  LDL.LU R158, [R1+0xf0] ;  /* 0x0000f000019e7983 */ /* 0x002ea80000300800 */
[----:B------:R1:W-:Y:S04]  /*1f6e0*/  STS.U8 [R24+UR6+0xce00], R82 ;  /* 0x00ce005218007988 */ /* 0x0003e80008000006 */
[----:B0-----:R-:W2:Y:S04]  /*1f6f0*/  LDL.LU R162, [R1+0xec] ;  /* 0x0000ec0001a27983 */ /* 0x001ea80000300800 */
[----:B-1----:R-:W3:Y:S04]  /*1f700*/  LDL.LU R82, [R1+0xc0] ;  /* 0x0000c00001527983 */ /* 0x002ee80000300800 */
[----:B------:R-:W4:Y:S04]  /*1f710*/  LDL.LU R0, [R1+0xaf4] ;  /* 0x000af40001007983 */ /* 0x000f280000300800 */
[----:B------:R-:W4:Y:S04]  /*1f720*/  LDL.LU R4, [R1+0xaf0] ;  /* 0x000af00001047983 */ /* 0x000f280000300800 */
[----:B------:R-:W4:Y:S04]  /*1f730*/  LDL.LU R18, [R1+0xaec] ;  /* 0x000aec0001127983 */ /* 0x000f280000300800 */
[----:B------:R-:W4:Y:S04]  /*1f740*/  LDL.LU R17, [R1+0xae8] ;  /* 0x000ae80001117983 */ /* 0x000f280000300800 */
[----:B------:R-:W4:Y:S04]  /*1f750*/  LDL.LU R3, [R1+0xae4] ;  /* 0x000ae40001037983 */ /* 0x000f280000300800 */
[----:B------:R0:W-:Y:S02]  /*1f760*/  STS.U8 [R24+UR6+0xde00], R25 ;  /* 0x00de001918007988 */ /* 0x0001e40008000006 */
[----:B0-----:R-:W0:Y:S02]  /*1f770*/  S2R R25, SR_TID.X ;  /* 0x0000000000197919 */ /* 0x001e240000002100 */
[----:B------:R-:W-:Y:S04]  /*1f780*/  STS.U8 [R24+UR6+0x8200], R89 ;  /* 0x0082005918007988 */ /* 0x000fe80008000006 */
[----:B------:R-:W-:Y:S04]  /*1f790*/  STS.U8 [R24+UR6+0x9200], R87 ;  /* 0x0092005718007988 */ /* 0x000fe80008000006 */
[----:B------:R-:W-:Y:S04]  /*1f7a0*/  STS.U8 [R24+UR6+0xa200], R142 ;  /* 0x00a2008e18007988 */ /* 0x000fe80008000006 */
[----:B------:R-:W-:Y:S04]  /*1f7b0*/  STS.U8 [R24+UR6+0xe200], R140 ;  /* 0x00e2008c18007988 */ /* 0x000fe80008000006 */
[----:B------:R-:W-:Y:S04]  /*1f7c0*/  STS.U8 [R24+UR6+0xa600], R108 ;  /* 0x00a6006c18007988 */ /* 0x000fe80008000006 */
[----:B------:R-:W-:Y:S01]  /*1f7d0*/  STS.U8 [R24+UR6+0xe600], R106 ;  /* 0x00e6006a18007988 */ /* 0x000fe20008000006 */
[----:B0-----:R-:W-:-:S04]  /*1f7e0*/  LOP3.LUT R25, R25, 0x7f, RZ, 0xc0, !PT ;  /* 0x0000007f19197812 */ /* 0x001fc800078ec0ff */
[----:B------:R-:W-:Y:S01]  /*1f7f0*/  LOP3.LUT R25, R25, 0x50, RZ, 0x3c, !PT ;  /* 0x0000005019197812 */ /* 0x000fe200078e3cff */
        /* <DEDUP_REMOVED lines=20> */
[----:B--2---:R-:W-:Y:S04]  /*1f940*/  STS.U8 [R25+UR6+0xca80], R162 ;  /* 0x00ca80a219007988 */ /* 0x004fe80008000006 */
[----:B---3--:R-:W-:Y:S04]  /*1f950*/  STS.U8 [R25+UR6+0x8e80], R82 ;  /* 0x008e805219007988 */ /* 0x008fe80008000006 */
[----:B----4-:R0:W-:Y:S04]  /*1f960*/  STS.U8 [R25+UR6+0xce80], R3 ;  /* 0x00ce800319007988 */ /* 0x0101e80008000006 */
        /* <DEDUP_REMOVED lines=9> */
[----:B------:R-:W3:Y:S04]  /*1fa00*/  LDL.LU R7, [R1+0xac4] ;  /* 0x000ac40001077983 */ /* 0x000ee80000300800 */
[----:B------:R0:W-:Y:S04]  /*1fa10*/  STS.U8 [R25+UR6+0xde80], R26 ;  /* 0x00de801a19007988 */ /* 0x0001e80008000006 */
[----:B------:R-:W3:Y:S04]  /*1fa20*/  LDL R33, [R1+0x40c] ;  /* 0x00040c0001217983 */ /* 0x000ee80000100800 */
[----:B------:R-:W3:Y:S01]  /*1fa30*/  LDL R32, [R1+0x410] ;  /* 0x0004100001207983 */ /* 0x000ee20000100800 */
[----:B0-----:R-:W0:Y:S03]  /*1fa40*/  S2R R26, SR_TID.X ;  /* 0x00000000001a7919 */ /* 0x001e260000002100 */
[----:B------:R-:W3:Y:S04]  /*1fa50*/  LDL R88, [R1+0x44c] ;  /* 0x00044c0001587983 */ /* 0x000ee80000100800 */
[----:B------:R-:W3:Y:S04]  /*1fa60*/  LDL R87, [R1+0x450] ;  /* 0x0004500001577983 */ /* 0x000ee80000100800 */
[----:B------:R-:W3:Y:S04]  /*1fa70*/  LDL R81, [R1+0x48c] ;  /* 0x00048c0001517983 */ /* 0x000ee80000100800 */
[----:B------:R-:W3:Y:S04]  /*1fa80*/  LDL R80, [R1+0x490] ;  /* 0x0004900001507983 */ /* 0x000ee80000100800 */
[----:B------:R-:W3:Y:S04]  /*1fa90*/  LDL R86, [R1+0x4cc] ;  /* 0x0004cc0001567983 */ /* 0x000ee80000100800 */
[----:B------:R-:W3:Y:S04]  /*1faa0*/  LDL R85, [R1+0x4d0] ;  /* 0x0004d00001557983 */ /* 0x000ee80000100800 */
[----:B------:R-:W3:Y:S01]  /*1fab0*/  LDL R79, [R1+0x414] ;  /* 0x00041400014f7983 */ /* 0x000ee20000100800 */
[----:B0-----:R-:W-:-:S03]  /*1fac0*/  LOP3.LUT R26, R26, 0x7f, RZ, 0xc0, !PT ;  /* 0x0000007f1a1a7812 */ /* 0x001fc600078ec0ff */
[----:B------:R-:W3:Y:S01]  /*1fad0*/  LDL R78, [R1+0x418] ;  /* 0x00041800014e7983 */ /* 0x000ee20000100800 */
        /* <DEDUP_REMOVED lines=25> */
[----:B----4-:R-:W-:Y:S04]  /*1fc70*/  STS.U8 [R26+UR6+0xcb00], R20 ;  /* 0x00cb00141a007988 */ /* 0x010fe80008000006 */
[----:B---3--:R-:W-:Y:S04]  /*1fc80*/  STS.U8 [R26+UR6+0xc700], R10 ;  /* 0x00c7000a1a007988 */ /* 0x008fe80008000006 */
[----:B------:R0:W-:Y:S04]  /*1fc90*/  STS.U8 [R26+UR6+0x8700], R7 ;  /* 0x008700071a007988 */ /* 0x0001e80008000006 */
[----:B0-----:R-:W2:Y:S04]  /*1fca0*/  LDL.LU R7, [R1+0xac0] ;  /* 0x000ac00001077983 */ /* 0x001ea80000300800 */
[----:B------:R-:W3:Y:S04]  /*1fcb0*/  LDL.LU R10, [R1+0xabc] ;  /* 0x000abc00010a7983 */ /* 0x000ee80000300800 */
[----:B------:R-:W5:Y:S04]  /*1fcc0*/  LDL.LU R19, [R1+0xab8] ;  /* 0x000ab80001137983 */ /* 0x000f680000300800 */
[----:B------:R-:W4:Y:S04]  /*1fcd0*/  LDL R77, [R1+0x454] ;  /* 0x00045400014d7983 */ /* 0x000f280000100800 */
[----:B------:R-:W2:Y:S04]  /*1fce0*/  LDL R76, [R1+0x458] ;  /* 0x00045800014c7983 */ /* 0x000ea80000100800 */
[----:B------:R-:W5:Y:S04]  /*1fcf0*/  LDL.LU R20, [R1+0xab4] ;  /* 0x000ab40001147983 */ /* 0x000f680000300800 */
[----:B------:R-:W5:Y:S04]  /*1fd00*/  LDL.LU R17, [R1+0xab0] ;  /* 0x000ab00001117983 */ /* 0x000f680000300800 */
[----:B------:R0:W-:Y:S04]  /*1fd10*/  STS.U8 [R26+UR6+0xc300], R82 ;  /* 0x00c300521a007988 */ /* 0x0001e80008000006 */
[----:B------:R-:W5:Y:S04]  /*1fd20*/  LDL.LU R18, [R1+0xaac] ;  /* 0x000aac0001127983 */ /* 0x000f680000300800 */
[----:B------:R-:W3:Y:S04]  /*1fd30*/  LDL R84, [R1+0x494] ;  /* 0x0004940001547983 */ /* 0x000ee80000100800 */
[----:B0-----:R-:W3:Y:S04]  /*1fd40*/  LDL R82, [R1+0x498] ;  /* 0x0004980001527983 */ /* 0x001ee80000100800 */
[----:B------:R-:W3:Y:S04]  /*1fd50*/  LDL R75, [R1+0x4d4] ;  /* 0x0004d400014b7983 */ /* 0x000ee80000100800 */
[----:B------:R-:W3:Y:S01]  /*1fd60*/  LDL R74, [R1+0x4d8] ;  /* 0x0004d800014a7983 */ /* 0x000ee20000100800 */
[----:B------:R-:W-:-:S02]  /*1fd70*/  ISETP.GE.AND P2, PT, R83, R31, PT ;  /* 0x0000001f5300720c */ /* 0x000fc40003f46270 */
[----:B------:R-:W-:Y:S01]  /*1fd80*/  PRMT R31, RZ, 0x7610, R31 ;  /* 0x00007610ff1f7816 */ /* 0x000fe2000000001f */
[----:B------:R-:W3:Y:S01]  /*1fd90*/  LDL R92, [R1+0x45c] ;  /* 0x00045c00015c7983 */ /* 0x000ee20000100800 */
[----:B------:R-:W-:Y:S02]  /*1fda0*/  PRMT R34, RZ, 0x7610, R34 ;  /* 0x00007610ff227816 */ /* 0x000fe40000000022 */
[----:B------:R-:W-:Y:S01]  /*1fdb0*/  PRMT R35, RZ, 0x7610, R35 ;  /* 0x00007610ff237816 */ /* 0x000fe20000000023 */
[----:B------:R-:W3:Y:S01]  /*1fdc0*/  LDL R91, [R1+0x460] ;  /* 0x00046000015b7983 */ /* 0x000ee20000100800 */
[----:B------:R-:W-:Y:S02]  /*1fdd0*/  PRMT R36, RZ, 0x7610, R36 ;  /* 0x00007610ff247816 */ /* 0x000fe40000000024 */
[----:B------:R-:W-:Y:S01]  /*1fde0*/  PRMT R37, RZ, 0x7610, R37 ;  /* 0x00007610ff257816 */ /* 0x000fe20000000025 */
[----:B------:R-:W3:Y:S04]  /*1fdf0*/  LDL R90, [R1+0x390] ;  /* 0x00039000015a7983 */ /* 0x000ee80000100800 */
[----:B------:R0:W3:Y:S04]  /*1fe00*/  @!P2 LDG.E.U8 R31, desc[UR14][R32.64] ;  /* 0x0000000e201fa981 */ /* 0x0000e8000c1e1100 */
[----:B------:R-:W3:Y:S01]  /*1fe10*/  LDL R89, [R1+0x4dc] ;  /* 0x0004dc0001597983 */ /* 0x000ee20000100800 */
[----:B------:R-:W-:-:S02]  /*1fe20*/  PRMT R38, RZ, 0x7610, R38 ;  /* 0x00007610ff267816 */ /* 0x000fc40000000026 */
[----:B------:R-:W-:Y:S01]  /*1fe30*/  PRMT R43, RZ, 0x7610, R43 ;  /* 0x00007610ff2b7816 */ /* 0x000fe2000000002b */
[----:B------:R-:W3:Y:S01]  /*1fe40*/  LDL R99, [R1+0x474] ;  /* 0x0004740001637983 */ /* 0x000ee20000100800 */
[----:B0-----:R-:W-:Y:S02]  /*1fe50*/  @!P2 IMAD.MOV.U32 R32, RZ, RZ, R87 ;  /* 0x000000ffff20a224 */ /* 0x001fe400078e0057 */
[----:B------:R-:W-:Y:S01]  /*1fe60*/  @!P2 IMAD.MOV.U32 R33, RZ, RZ, R88 ;  /* 0x000000ffff21a224 */ /* 0x000fe200078e0058 */
        /* <DEDUP_REMOVED lines=9> */
[----:B------:R-:W3:Y:S04]  /*1ff00*/  LDL R81, [R1+0x41c] ;  /* 0x00041c0001517983 */ /* 0x000ee80000100800 */
[----:B------:R0:W3:Y:S01]  /*1ff10*/  @!P2 LDG.E.U8 R35, desc[UR14][R32.64] ;  /* 0x0000000e2023a981 */ /* 0x0000e2000c1e1100 */
[----:B------:R-:W-:-:S02]  /*1ff20*/  PRMT R46, RZ, 0x7610, R46 ;  /* 0x00007610ff2e7816 */ /* 0x000fc4000000002e */
[----:B------:R-:W-:Y:S01]  /*1ff30*/  PRMT R47, RZ, 0x7610, R47 ;  /* 0x00007610ff2f7816 */ /* 0x000fe2000000002f */
[----:B------:R-:W3:Y:S01]  /*1ff40*/  LDL R95, [R1+0x4b4] ;  /* 0x0004b400015f7983 */ /* 0x000ee20000100800 */
[----:B------:R-:W-:Y:S02]  /*1ff50*/  PRMT R48, RZ, 0x7610, R48 ;  /* 0x00007610ff307816 */ /* 0x000fe40000000030 */
[----:B------:R-:W-:Y:S01]  /*1ff60*/  PRMT R49, RZ, 0x7610, R49 ;  /* 0x00007610ff317816 */ /* 0x000fe20000000031 */
[----:B------:R-:W3:Y:S01]  /*1ff70*/  LDL R93, [R1+0x4b8] ;  /* 0x0004b800015d7983 */ /* 0x000ee20000100800 */
[----:B0-----:R-:W-:Y:S02]  /*1ff80*/  @!P2 IMAD.MOV.U32 R32, RZ, RZ, R85 ;  /* 0x000000ffff20a224 */ /* 0x001fe400078e0055 */
[----:B------:R-:W-:Y:S01]  /*1ff90*/  @!P2 IMAD.MOV.U32 R33, RZ, RZ, R86 ;  /* 0x000000ffff21a224 */ /* 0x000fe200078e0056 */
[----:B------:R-:W3:Y:S04]  /*1ffa0*/  LDL R85, [R1+0x4a8] ;  /* 0x0004a80001557983 */ /* 0x000ee80000100800 */
[----:B------:R0:W3:Y:S04]  /*1ffb0*/  @!P2 LDG.E.U8 R36, desc[UR14][R32.64] ;  /* 0x0000000e2024a981 */ /* 0x0000e8000c1e1100 */
[----:B------:R-:W3:Y:S01]  /*1ffc0*/  LDL R86, [R1+0x4a4] ;  /* 0x0004a40001567983 */ /* 0x000ee20000100800 */
[----:B0-----:R-:W-:-:S02]  /*1ffd0*/  @!P2 IMAD.MOV.U32 R32, RZ, RZ, R78 ;  /* 0x000000ffff20a224 */ /* 0x001fc400078e004e */
[----:B------:R-:W-:Y:S01]  /*1ffe0*/  @!P2 IMAD.MOV.U32 R33, RZ, RZ, R79 ;  /* 0x000000ffff21a224 */ /* 0x000fe200078e004f */
[----:B------:R-:W3:Y:S04]  /*1fff0*/  LDL R78, [R1+0x4a0] ;  /* 0x0004a000014e7983 */ /* 0x000ee80000100800 */
[----:B------:R-:W3:Y:S04]  /*20000*/  LDL R79, [R1+0x49c] ;  /* 0x00049c00014f7983 */ /* 0x000ee80000100800 */
[----:B------:R4:W3:Y:S02]  /*20010*/  @!P2 LDG.E.U8 R37, desc[UR14][R32.64] ;  /* 0x0000000e2025a981 */ /* 0x0008e4000c1e1100 */
[----:B----4-:R-:W-:-:S02]  /*20020*/  @!P2 IMAD.MOV.U32 R33, RZ, RZ, R77 ;  /* 0x000000ffff21a224 */ /* 0x010fc400078e004d */
[----:B------:R-:W4:Y:S01]  /*20030*/  LDL R77, [R1+0x424] ;  /* 0x00042400014d7983 */ /* 0x000f220000100800 */
[----:B--2---:R-:W-:-:S03]  /*20040*/  @!P2 IMAD.MOV.U32 R32, RZ, RZ, R76 ;  /* 0x000000ffff20a224 */ /* 0x004fc600078e004c */
[----:B------:R-:W2:Y:S04]  /*20050*/  LDL R76, [R1+0x428] ;  /* 0x00042800014c7983 */ /* 0x000ea80000100800 */
[----:B------:R3:W2:Y:S02]  /*20060*/  @!P2 LDG.E.U8 R38, desc[UR14][R32.64] ;  /* 0x0000000e2026a981 */ /* 0x0006a4000c1e1100 */
[----:B---3--:R-:W-:Y:S02]  /*20070*/  @!P2 IMAD.MOV.U32 R33, RZ, RZ, R84 ;  /* 0x000000ffff21a224 */ /* 0x008fe400078e0054 */
[----:B------:R-:W3:Y:S01]  /*20080*/  LDL R84, [R1+0x42c] ;  /* 0x00042c0001547983 */ /* 0x000ee20000100800 */
[----:B------:R-:W-:-:S03]  /*20090*/  @!P2 IMAD.MOV.U32 R32, RZ, RZ, R82 ;  /* 0x000000ffff20a224 */ /* 0x000fc600078e0052 */
[----:B------:R-:W3:Y:S04]  /*200a0*/  LDL R82, [R1+0x430] ;  /* 0x0004300001527983 */ /* 0x000ee80000100800 */
[----:B------:R0:W3:Y:S02]  /*200b0*/  @!P2 LDG.E.U8 R43, desc[UR14][R32.64] ;  /* 0x0000000e202ba981 */ /* 0x0000e4000c1e1100 */
[----:B0-----:R-:W-:Y:S02]  /*200c0*/  @!P2 IMAD.MOV.U32 R32, RZ, RZ, R74 ;  /* 0x000000ffff20a224 */ /* 0x001fe400078e004a */
[----:B------:R-:W-:Y:S01]  /*200d0*/  @!P2 IMAD.MOV.U32 R33, RZ, RZ, R75 ;  /* 0x000000ffff21a224 */ /* 0x000fe200078e004b */
[----:B------:R-:W3:Y:S04]  /*200e0*/  LDL R74, [R1+0x4e0] ;  /* 0x0004e000014a7983 */ /* 0x000ee80000100800 */
[----:B------:R-:W3:Y:S04]  /*200f0*/  LDL R75, [R1+0x3a0] ;  /* 0x0003a000014b7983 */ /* 0x000ee80000100800 */
[----:B------:R0:W3:Y:S02]  /*20100*/  @!P2 LDG.E.U8 R44, desc[UR14][R32.64] ;  /* 0x0000000e202ca981 */ /* 0x0000e4000c1e1100 */
[----:B0-----:R-:W-:-:S02]  /*20110*/  @!P2 IMAD.MOV.U32 R32, RZ, RZ, R80 ;  /* 0x000000ffff20a224 */ /* 0x001fc400078e0050 */
[----:B------:R-:W3:Y:S01]  /*20120*/  LDL R80, [R1+0x470] ;  /* 0x0004700001507983 */ /* 0x000ee20000100800 */
[----:B------:R-:W-:-:S03]  /*20130*/  @!P2 IMAD.MOV.U32 R33, RZ, RZ, R81 ;  /* 0x000000ffff21a224 */ /* 0x000fc600078e0051 */
[----:B------:R-:W3:Y:S04]  /*20140*/  LDL R81, [R1+0x46c] ;  /* 0x00046c0001517983 */ /* 0x000ee80000100800 */
[----:B------:R0:W3:Y:S02]  /*20150*/  @!P2 LDG.E.U8 R45, desc[UR14][R32.64] ;  /* 0x0000000e202da981 */ /* 0x0000e4000c1e1100 */
[----:B0-----:R-:W-:Y:S02]  /*20160*/  @!P2 IMAD.MOV.U32 R32, RZ, RZ, R91 ;  /* 0x000000ffff20a224 */ /* 0x001fe400078e005b */
[----:B------:R-:W-:Y:S01]  /*20170*/  @!P2 IMAD.MOV.U32 R33, RZ, RZ, R92 ;  /* 0x000000ffff21a224 */ /* 0x000fe200078e005c */
[----:B------:R-:W-:Y:S01]  /*20180*/  PRMT R50, RZ, 0x7610, R50 ;  /* 0x00007610ff327816 */ /* 0x000fe20000000032 */
[----:B------:R-:W3:Y:S04]  /*20190*/  LDL R92, [R1+0x3a8] ;  /* 0x0003a800015c7983 */ /* 0x000ee80000100800 */
[----:B------:R0:W3:Y:S01]  /*201a0*/  @!P2 LDG.E.U8 R46, desc[UR14][R32.64] ;  /* 0x0000000e202ea981 */ /* 0x0000e2000c1e1100 */
[----:B------:R-:W-:-:S03]  /*201b0*/  PRMT R51, RZ, 0x7610, R51 ;  /* 0x00007610ff337816 */ /* 0x000fc60000000033 */
[----:B------:R-:W3:Y:S01]  /*201c0*/  LDL R91, [R1+0x4e8] ;  /* 0x0004e800015b7983 */ /* 0x000ee20000100800 */
[----:B0-----:R-:W-:-:S03]  /*201d0*/  @!P2 IMAD.MOV.U32 R32, RZ, RZ, R78 ;  /* 0x000000ffff20a224 */ /* 0x001fc600078e004e */
[----:B------:R-:W3:Y:S01]  /*201e0*/  LDL R78, [R1+0x4b0] ;  /* 0x0004b000014e7983 */ /* 0x000ee20000100800 */
[----:B------:R-:W-:-:S03]  /*201f0*/  @!P2 IMAD.MOV.U32 R33, RZ, RZ, R79 ;  /* 0x000000ffff21a224 */ /* 0x000fc600078e004f */
[----:B------:R-:W3:Y:S04]  /*20200*/  LDL R79, [R1+0x4ac] ;  /* 0x0004ac00014f7983 */ /* 0x000ee80000100800 */
[----:B------:R0:W3:Y:S02]  /*20210*/  @!P2 LDG.E.U8 R47, desc[UR14][R32.64] ;  /* 0x0000000e202fa981 */ /* 0x0000e4000c1e1100 */
[----:B0-----:R-:W-:Y:S02]  /*20220*/  @!P2 IMAD.MOV.U32 R32, RZ, RZ, R89 ;  /* 0x000000ffff20a224 */ /* 0x001fe400078e0059 */
[----:B------:R-:W-:Y:S01]  /*20230*/  @!P2 IMAD.MOV.U32 R33, RZ, RZ, R90 ;  /* 0x000000ffff21a224 */ /* 0x000fe200078e005a */
[----:B------:R-:W3:Y:S04]  /*20240*/  LDL R89, [R1+0x440] ;  /* 0x0004400001597983 */ /* 0x000ee80000100800 */
[----:B------:R4:W3:Y:S04]  /*20250*/  @!P2 LDG.E.U8 R48, desc[UR14][R32.64] ;  /* 0x0000000e2030a981 */ /* 0x0008e8000c1e1100 */
[----:B------:R-:W3:Y:S01]  /*20260*/  LDL R90, [R1+0x43c] ;  /* 0x00043c00015a7983 */ /* 0x000ee20000100800 */
[----:B----4-:R-:W-:-:S03]  /*20270*/  @!P2 IMAD.MOV.U32 R33, RZ, RZ, R77 ;  /* 0x000000ffff21a224 */ /* 0x010fc600078e004d */
[----:B------:R-:W4:Y:S01]  /*20280*/  LDL R77, [R1+0x3a4] ;  /* 0x0003a400014d7983 */ /* 0x000f220000100800 */
[----:B--2---:R-:W-:-:S03]  /*20290*/  @!P2 IMAD.MOV.U32 R32, RZ, RZ, R76 ;  /* 0x000000ffff20a224 */ /* 0x004fc600078e004c */
[----:B------:R-:W2:Y:S04]  /*202a0*/  LDL R76, [R1+0x4e4] ;  /* 0x0004e400014c7983 */ /* 0x000ea80000100800 */
[----:B------:R0:W2:Y:S02]  /*202b0*/  @!P2 LDG.E.U8 R49, desc[UR14][R32.64] ;  /* 0x0000000e2031a981 */ /* 0x0000a4000c1e1100 */
[----:B0-----:R-:W-:Y:S02]  /*202c0*/  @!P2 IMAD.MOV.U32 R32, RZ, RZ, R87 ;  /* 0x000000ffff20a224 */ /* 0x001fe400078e0057 */
[----:B------:R-:W-:Y:S01]  /*202d0*/  @!P2 IMAD.MOV.U32 R33, RZ, RZ, R88 ;  /* 0x000000ffff21a224 */ /* 0x000fe200078e0058 */
[----:B------:R-:W2:Y:S04]  /*202e0*/  LDL R87, [R1+0x480] ;  /* 0x0004800001577983 */ /* 0x000ea80000100800 */
[----:B------:R0:W2:Y:S04]  /*202f0*/  @!P2 LDG.E.U8 R50, desc[UR14][R32.64] ;  /* 0x0000000e2032a981 */ /* 0x0000a8000c1e1100 */
[----:B------:R-:W2:Y:S01]  /*20300*/  LDL R88, [R1+0x47c] ;  /* 0x00047c0001587983 */ /* 0x000ea20000100800 */
[----:B0-----:R-:W-:-:S02]  /*20310*/  @!P2 IMAD.MOV.U32 R32, RZ, RZ, R85 ;  /* 0x000000ffff20a224 */ /* 0x001fc400078e0055 */
[----:B------:R-:W-:Y:S01]  /*20320*/  @!P2 IMAD.MOV.U32 R33, RZ, RZ, R86 ;  /* 0x000000ffff21a224 */ /* 0x000fe200078e0056 */
[----:B------:R-:W-:Y:S01]  /*20330*/  PRMT R52, RZ, 0x7610, R52 ;  /* 0x00007610ff347816 */ /* 0x000fe20000000034 */
[----:B------:R-:W2:Y:S04]  /*20340*/  LDL R86, [R1+0x4bc] ;  /* 0x0004bc0001567983 */ /* 0x000ea80000100800 */
[----:B------:R3:W2:Y:S04]  /*20350*/  @!P2 LDG.E.U8 R51, desc[UR14][R32.64] ;  /* 0x0000000e2033a981 */ /* 0x0006a8000c1e1100 */
[----:B------:R-:W2:Y:S01]  /*20360*/  LDL R85, [R1+0x4c0] ;  /* 0x0004c00001557983 */ /* 0x000ea20000100800 */
[----:B---3--:R-:W-:-:S02]  /*20370*/  @!P2 IMAD.MOV.U32 R32, RZ, RZ, R74 ;  /* 0x000000ffff20a224 */ /* 0x008fc400078e004a */
[----:B------:R-:W-:Y:S01]  /*20380*/  @!P2 IMAD.MOV.U32 R33, RZ, RZ, R75 ;  /* 0x000000ffff21a224 */ /* 0x000fe200078e004b */
[----:B------:R-:W3:Y:S04]  /*20390*/  LDL R74, [R1+0x438] ;  /* 0x00043800014a7983 */ /* 0x000ee80000100800 */
[----:B------:R-:W3:Y:S01]  /*203a0*/  LDL R75, [R1+0x434] ;  /* 0x00043400014b7983 */ /* 0x000ee20000100800 */
[----:B------:R-:W-:-:S03]  /*203b0*/  PRMT R53, RZ, 0x7610, R53 ;  /* 0x00007610ff357816 */ /* 0x000fc60000000035 */
[----:B------:R0:W3:Y:S01]  /*203c0*/  @!P2 LDG.E.U8 R52, desc[UR14][R32.64] ;  /* 0x0000000e2034a981 */ /* 0x0000e2000c1e1100 */
[----:B------:R-:W-:Y:S01]  /*203d0*/  PRMT R54, RZ, 0x7610, R54 ;  /* 0x00007610ff367816 */ /* 0x000fe20000000036 */
[----:B0-----:R-:W-:Y:S02]  /*203e0*/  @!P2 IMAD.MOV.U32 R32, RZ, RZ, R82 ;  /* 0x000000ffff20a224 */ /* 0x001fe400078e0052 */
[----:B------:R-:W-:Y:S01]  /*203f0*/  @!P2 IMAD.MOV.U32 R33, RZ, RZ, R84 ;  /* 0x000000ffff21a224 */ /* 0x000fe200078e0054 */
[----:B------:R-:W3:Y:S04]  /*20400*/  LDL R82, [R1+0x4ec] ;  /* 0x0004ec0001527983 */ /* 0x000ee80000100800 */
[----:B------:R-:W3:Y:S04]  /*20410*/  LDL R84, [R1+0x3ac] ;  /* 0x0003ac0001547983 */ /* 0x000ee80000100800 */
[----:B------:R0:W3:Y:S01]  /*20420*/  @!P2 LDG.E.U8 R53, desc[UR14][R32.64] ;  /* 0x0000000e2035a981 */ /* 0x0000e2000c1e1100 */
[----:B------:R-:W-:Y:S01]  /*20430*/  PRMT R59, RZ, 0x7610, R59 ;  /* 0x00007610ff3b7816 */ /* 0x000fe2000000003b */
[----:B0-----:R-:W-:-:S02]  /*20440*/  @!P2 IMAD.MOV.U32 R32, RZ, RZ, R80 ;  /* 0x000000ffff20a224 */ /* 0x001fc400078e0050 */
[----:B------:R-:W-:Y:S01]  /*20450*/  @!P2 IMAD.MOV.U32 R33, RZ, RZ, R81 ;  /* 0x000000ffff21a224 */ /* 0x000fe200078e0051 */
[----:B------:R-:W3:Y:S04]  /*20460*/  LDL R80, [R1+0x448] ;  /* 0x0004480001507983 */ /* 0x000ee80000100800 */
[----:B------:R-:W3:Y:S04]  /*20470*/  LDL R81, [R1+0x444] ;  /* 0x0004440001517983 */ /* 0x000ee80000100800 */
[----:B------:R0:W3:Y:S01]  /*20480*/  @!P2 LDG.E.U8 R54, desc[UR14][R32.64] ;  /* 0x0000000e2036a981 */ /* 0x0000e2000c1e1100 */
[----:B------:R-:W-:Y:S01]  /*20490*/  PRMT R60, RZ, 0x7610, R60 ;  /* 0x00007610ff3c7816 */ /* 0x000fe2000000003c */
[----:B0-----:R-:W-:-:S02]  /*204a0*/  @!P2 IMAD.MOV.U32 R32, RZ, RZ, R78 ;  /* 0x000000ffff20a224 */ /* 0x001fc400078e004e */
[----:B------:R-:W3:Y:S01]  /*204b0*/  LDL R78, [R1+0x488] ;  /* 0x00048800014e7983 */ /* 0x000ee20000100800 */
[----:B------:R-:W-:-:S03]  /*204c0*/  @!P2 IMAD.MOV.U32 R33, RZ, RZ, R79 ;  /* 0x000000ffff21a224 */ /* 0x000fc600078e004f */
[----:B------:R-:W3:Y:S04]  /*204d0*/  LDL R79, [R1+0x484] ;  /* 0x00048400014f7983 */ /* 0x000ee80000100800 */
[----:B------:R4:W3:Y:S02]  /*204e0*/  @!P2 LDG.E.U8 R59, desc[UR14][R32.64] ;  /* 0x0000000e203ba981 */ /* 0x0008e4000c1e1100 */
[----:B----4-:R-:W-:Y:S02]  /*204f0*/  @!P2 IMAD.MOV.U32 R33, RZ, RZ, R77 ;  /* 0x000000ffff21a224 */ /* 0x010fe400078e004d */
[----:B------:R-:W4:Y:S01]  /*20500*/  LDL R77, [R1+0x4c4] ;  /* 0x0004c400014d7983 */ /* 0x000f220000100800 */
[----:B--2---:R-:W-:-:S03]  /*20510*/  @!P2 IMAD.MOV.U32 R32, RZ, RZ, R76 ;  /* 0x000000ffff20a224 */ /* 0x004fc600078e004c */
[----:B------:R-:W2:Y:S04]  /*20520*/  LDL R76, [R1+0x4c8] ;  /* 0x0004c800014c7983 */ /* 0x000ea80000100800 */
[----:B------:R3:W2:Y:S02]  /*20530*/  @!P2 LDG.E.U8 R60, desc[UR14][R32.64] ;  /* 0x0000000e203ca981 */ /* 0x0006a4000c1e1100 */
[----:B---3--:R-:W-:Y:S02]  /*20540*/  @!P2 IMAD.MOV.U32 R32, RZ, RZ, R74 ;  /* 0x000000ffff20a224 */ /* 0x008fe400078e004a */
[----:B------:R-:W3:Y:S01]  /*20550*/  LDL R74, [R1+0x3b0] ;  /* 0x0003b000014a7983 */ /* 0x000ee20000100800 */
[----:B------:R-:W-:-:S03]  /*20560*/  @!P2 IMAD.MOV.U32 R33, RZ, RZ, R75 ;  /* 0x000000ffff21a224 */ /* 0x000fc600078e004b */
[----:B------:R-:W3:Y:S01]  /*20570*/  LDL R75, [R1+0x394] ;  /* 0x00039400014b7983 */ /* 0x000ee20000100800 */
[----:B------:R-:W-:Y:S02]  /*20580*/  PRMT R61, RZ, 0x7610, R61 ;  /* 0x00007610ff3d7816 */ /* 0x000fe4000000003d */
[----:B------:R-:W-:-:S04]  /*20590*/  PRMT R62, RZ, 0x7610, R62 ;  /* 0x00007610ff3e7816 */ /* 0x000fc8000000003e */
[----:B------:R0:W3:Y:S01]  /*205a0*/  @!P2 LDG.E.U8 R61, desc[UR14][R32.64] ;  /* 0x0000000e203da981 */ /* 0x0000e2000c1e1100 */
[----:B------:R-:W-:Y:S01]  /*205b0*/  PRMT R63, RZ, 0x7610, R63 ;  /* 0x00007610ff3f7816 */ /* 0x000fe2000000003f */
[----:B0-----:R-:W-:Y:S02]  /*205c0*/  @!P2 IMAD.MOV.U32 R32, RZ, RZ, R97 ;  /* 0x000000ffff20a224 */ /* 0x001fe400078e0061 */
[----:B------:R-:W-:-:S05]  /*205d0*/  @!P2 IMAD.MOV.U32 R33, RZ, RZ, R99 ;  /* 0x000000ffff21a224 */ /* 0x000fca00078e0063 */
        /* <DEDUP_REMOVED lines=33> */
[----:B------:R-:W-:-:S03]  /*207f0*/  PRMT R73, RZ, 0x7610, R73 ;  /* 0x00007610ff497816 */ /* 0x000fc60000000049 */
[----:B------:R0:W-:Y:S02]  /*20800*/  STS.U8 [R26+UR6+0xdf00], R27 ;  /* 0x00df001b1a007988 */ /* 0x0001e40008000006 */
[----:B0-----:R-:W0:Y:S02]  /*20810*/  S2R R27, SR_TID.X ;  /* 0x00000000001b7919 */ /* 0x001e240000002100 */
[----:B------:R1:W-:Y:S04]  /*20820*/  STS.U8 [R26+UR6+0x9300], R15 ;  /* 0x0093000f1a007988 */ /* 0x0003e80008000006 */
[----:B------:R1:W-:Y:S04]  /*20830*/  STS.U8 [R26+UR6+0xd300], R16 ;  /* 0x00d300101a007988 */ /* 0x0003e80008000006 */
[----:B------:R1:W-:Y:S04]  /*20840*/  STS.U8 [R26+UR6+0x9700], R13 ;  /* 0x0097000d1a007988 */ /* 0x0003e80008000006 */
[----:B-1----:R-:W5:Y:S04]  /*20850*/  LDL.LU R15, [R1+0xaa8] ;  /* 0x000aa800010f7983 */ /* 0x002f680000300800 */
[----:B------:R-:W5:Y:S04]  /*20860*/  LDL.LU R16, [R1+0xaa4] ;  /* 0x000aa40001107983 */ /* 0x000f680000300800 */
[----:B------:R-:W5:Y:S01]  /*20870*/  LDL.LU R13, [R1+0xaa0] ;  /* 0x000aa000010d7983 */ /* 0x000f620000300800 */
[----:B----4-:R-:W-:-:S02]  /*20880*/  @!P2 IMAD.MOV.U32 R33, RZ, RZ, R77 ;  /* 0x000000ffff21a224 */ /* 0x010fc400078e004d */
[----:B--2---:R-:W-:-:S05]  /*20890*/  @!P2 IMAD.MOV.U32 R32, RZ, RZ, R76 ;  /* 0x000000ffff20a224 */ /* 0x004fca00078e004c */
[----:B------:R3:W2:Y:S01]  /*208a0*/  @!P2 LDG.E.U8 R72, desc[UR14][R32.64] ;  /* 0x0000000e2048a981 */ /* 0x0006a2000c1e1100 */
[----:B0-----:R-:W-:Y:S01]  /*208b0*/  LOP3.LUT R27, R27, 0x7f, RZ, 0xc0, !PT ;  /* 0x0000007f1b1b7812 */ /* 0x001fe200078ec0ff */
[----:B---3--:R-:W-:Y:S02]  /*208c0*/  @!P2 IMAD.MOV.U32 R32, RZ, RZ, R74 ;  /* 0x000000ffff20a224 */ /* 0x008fe400078e004a */
[----:B------:R-:W-:-:S05]  /*208d0*/  @!P2 IMAD.MOV.U32 R33, RZ, RZ, R75 ;  /* 0x000000ffff21a224 */ /* 0x000fca00078e004b */
[----:B------:R-:W3:Y:S01]  /*208e0*/  @!P2 LDG.E.U8 R73, desc[UR14][R32.64] ;  /* 0x0000000e2049a981 */ /* 0x000ee2000c1e1100 */
[----:B------:R-:W-:-:S03]  /*208f0*/  LOP3.LUT R27, R27, 0x70, RZ, 0x3c, !PT ;  /* 0x000000701b1b7812 */ /* 0x000fc600078e3cff */
[----:B------:R0:W-:Y:S04]  /*20900*/  STS.U8 [R26+UR6+0xd700], R14 ;  /* 0x00d7000e1a007988 */ /* 0x0001e80008000006 */
[----:B------:R1:W-:Y:S04]  /*20910*/  STS.U8 [R26+UR6+0x9b00], R11 ;  /* 0x009b000b1a007988 */ /* 0x0003e80008000006 */
[----:B------:R4:W-:Y:S04]  /*20920*/  STS.U8 [R26+UR6+0xdb00], R12 ;  /* 0x00db000c1a007988 */ /* 0x0009e80008000006 */
[----:B0-----:R0:W5:Y:S04]  /*20930*/  LDL.LU R14, [R1+0xa9c] ;  /* 0x000a9c00010e7983 */ /* 0x0011680000300800 */
[----:B-1----:R0:W5:Y:S04]  /*20940*/  LDL.LU R11, [R1+0xa98] ;  /* 0x000a9800010b7983 */ /* 0x0021680000300800 */
[----:B------:R-:W-:Y:S04]  /*20950*/  STS.U8 [R26+UR6+0x8300], R162 ;  /* 0x008300a21a007988 */ /* 0x000fe80008000006 */
[----:B----4-:R0:W5:Y:S04]  /*20960*/  LDL.LU R12, [R1+0xa94] ;  /* 0x000a9400010c7983 */ /* 0x0101680000300800 */
        /* <DEDUP_REMOVED lines=17> */
[----:B-1----:R0:W5:Y:S04]  /*20a80*/  LDL.LU R9, [R1+0xa90] ;  /* 0x000a900001097983 */ /* 0x0021680000300800 */
[----:B------:R1:W-:Y:S04]  /*20a90*/  STS.U8 [R27+UR6+0x8380], R10 ;  /* 0x0083800a1b007988 */ /* 0x0003e80008000006 */
[----:B------:R4:W-:Y:S04]  /*20aa0*/  STS.U8 [R27+UR6+0xc380], R7 ;  /* 0x00c380071b007988 */ /* 0x0009e80008000006 */
[----:B------:R0:W-:Y:S04]  /*20ab0*/  STS.U8 [R27+UR6+0x8780], R8 ;  /* 0x008780081b007988 */ /* 0x0001e80008000006 */
[----:B-1----:R1:W5:Y:S04]  /*20ac0*/  LDL.LU R10, [R1+0xa8c] ;  /* 0x000a8c00010a7983 */ /* 0x0023680000300800 */
[----:B----4-:R1:W5:Y:S04]  /*20ad0*/  LDL.LU R7, [R1+0xa88] ;  /* 0x000a880001077983 */ /* 0x0103680000300800 */
[----:B0-----:R1:W5:Y:S04]  /*20ae0*/  LDL.LU R8, [R1+0xa84] ;  /* 0x000a840001087983 */ /* 0x0013680000300800 */
[----:B------:R0:W-:Y:S04]  /*20af0*/  STS.U8 [R27+UR6+0xc780], R5 ;  /* 0x00c780051b007988 */ /* 0x0001e80008000006 */
[----:B------:R4:W-:Y:S04]  /*20b00*/  STS.U8 [R27+UR6+0x8b80], R6 ;  /* 0x008b80061b007988 */ /* 0x0009e80008000006 */
[----:B------:R1:W-:Y:S04]  /*20b10*/  STS.U8 [R27+UR6+0xcb80], R3 ;  /* 0x00cb80031b007988 */ /* 0x0003e80008000006 */
[----:B0-----:R0:W5:Y:S04]  /*20b20*/  LDL.LU R5, [R1+0xa80] ;  /* 0x000a800001057983 */ /* 0x0011680000300800 */
[----:B----4-:R0:W5:Y:S04]  /*20b30*/  LDL.LU R6, [R1+0xa7c] ;  /* 0x000a7c0001067983 */ /* 0x0101680000300800 */
        /* <DEDUP_REMOVED lines=66> */
[----:B--2---:R1:W-:Y:S04]  /*20f60*/  STS.U8 [R27+UR6+0x11b80], R72 ;  /* 0x011b80481b007988 */ /* 0x0043e80008000006 */
[----:B---3--:R1:W-:Y:S01]  /*20f70*/  STS.U8 [R27+UR6+0x11f80], R73 ;  /* 0x011f80491b007988 */ /* 0x0083e20008000006 */
[----:B------:R0:W-:Y:S06]  /*20f80*/  MEMBAR.ALL.CTA ;  /* 0x0000000000007992 */ /* 0x0001ec0000008000 */
[----:B0-----:R-:W0:Y:S02]  /*20f90*/  FENCE.VIEW.ASYNC.S ;  /* 0x00000000000073c6 */ /* 0x001e240000000000 */
[----:B0-----:R-:W-:Y:S01]  /*20fa0*/  BAR.SYNC.DEFER_BLOCKING 0x0 ;  /* 0x0000000000007b1d */ /* 0x001fe20000010000 */
[----:B------:R-:W-:-:S04]  /*20fb0*/  ULEA UR8, UR9, UR6, 0x3 ;  /* 0x0000000609087291 */ /* 0x000fc8000f8e18ff */
[----:B------:R-:W-:Y:S01]  /*20fc0*/  UIADD3 UR8, UPT, UPT, UR8, 0x12000, URZ ;  /* 0x0001200008087890 */ /* 0x000fe2000fffe0ff */
[----:B------:R-:W-:Y:S01]  /*20fd0*/  UMOV UR4, UR5 ;  /* 0x0000000500047c82 */ /* 0x000fe20008000000 */
[----:B------:R-:W-:-:S00]  /*20fe0*/  MEMBAR.ALL.CTA ;  /* 0x0000000000007992 */ /* 0x000fc00000008000 */
[----:B------:R-:W-:Y:S06]  /*20ff0*/  MEMBAR.ALL.GPU ;  /* 0x0000000000007992 */ /* 0x000fec000000a000 */
[----:B------:R-:W-:-:S00]  /*21000*/  ERRBAR ;  /* 0x00000000000079ab */ /* 0x000fc00000000000 */
[----:B------:R-:W-:Y:S08]  /*21010*/  CGAERRBAR ;  /* 0x00000000000075ab */ /* 0x000ff00000000000 */
[----:B------:R-:W-:Y:S06]  /*21020*/  UCGABAR_ARV ;  /* 0x00000000000079c7 */ /* 0x000fec0008000000 */
[----:B------:R-:W-:Y:S01]  /*21030*/  UCGABAR_WAIT ;  /* 0x0000000000007dc7 */ /* 0x000fe20008000000 */
[----:B------:R-:W-:Y:S01]  /*21040*/  CCTL.IVALL ;  /* 0x00000000ff00798f */ /* 0x000fe20002000000 */
[----:B-1----:R-:W-:Y:S05]  /*21050*/  @P0 BRA `(.L_x_15) ;  /* 0x0000000000800947 */ /* 0x002fea0003800000 */
[----:B------:R-:W-:Y:S02]  /*21060*/  UIADD3 UR5, UPT, UPT, UR20, 0x40, URZ ;  /* 0x0000004014057890 */ /* 0x000fe4000fffe0ff */
[----:B------:R-:W-:Y:S02]  /*21070*/  UIADD3 UR21, UPT, UPT, UR20, 0x40, URZ ;  /* 0x0000004014157890 */ /* 0x000fe4000fffe0ff */
[----:B------:R-:W-:Y:S01]  /*21080*/  UIADD3 UR50, UPT, UPT, UR20, 0x40, URZ ;  /* 0x0000004014327890 */ /* 0x000fe2000fffe0ff */
[----:B------:R-:W-:Y:S01]  /*21090*/  UMOV UR38, 0x0 ;  /* 0x0000000000267882 */ /* 0x000fe20000000000 */
[----:B------:R-:W-:Y:S01]  /*210a0*/  UMOV UR39, 0x10108490 ;  /* 0x1010849000277882 */ /* 0x000fe20000000000 */
[----:B------:R-:W-:Y:S01]  /*210b0*/  UMOV UR13, 0x40004040 ;  /* 0x40004040000d7882 */ /* 0x000fe20000000000 */
[----:B------:R-:W-:Y:S02]  /*210c0*/  UIADD3 UR51, UPT, UPT, UR20, 0x40, URZ ;  /* 0x0000004014337890 */ /* 0x000fe4000fffe0ff */
[----:B------:R0:W-:Y:S01]  /*210d0*/  UTCQMMA.2CTA gdesc[UR12], gdesc[UR10], tmem[UR20], tmem[UR38], idesc[UR39], UPT ;  /* 0x00ff260a0c0075ea */ /* 0x0001e2000ba00314 */
[----:B------:R-:W-:Y:S01]  /*210e0*/  UMOV UR40, 0x0 ;  /* 0x0000000000287882 */ /* 0x000fe20000000000 */
[----:B------:R-:W-:Y:S01]  /*210f0*/  UMOV UR41, 0x10108490 ;  /* 0x1010849000297882 */ /* 0x000fe20000000000 */
[----:B------:R-:W-:Y:S01]  /*21100*/  UMOV UR42, 0x0 ;  /* 0x00000000002a7882 */ /* 0x000fe20000000000 */
[----:B------:R-:W-:Y:S01]  /*21110*/  UMOV UR43, 0x10108490 ;  /* 0x10108490002b7882 */ /* 0x000fe20000000000 */
        /* <DEDUP_REMOVED lines=20> */
.L_x_15:
[----:B------:R-:W2:Y:S01]  /*21260*/  LDL R31, [R1+0xa50] ;  /* 0x000a5000011f7983 */ /* 0x000ea20000100800 */
[----:B------:R-:W-:Y:S01]  /*21270*/  UIADD3 UR9, UPT, UPT, UR9, 0x1, URZ ;  /* 0x0000000109097890 */ /* 0x000fe2000fffe0ff */
[----:B------:R-:W-:-:S03]  /*21280*/  IMAD.U32 R32, RZ, RZ, UR4 ;  /* 0x00000004ff207e24 */ /* 0x000fc6000f8e00ff */
[----:B------:R-:W-:-:S04]  /*21290*/  UISETP.GT.AND UP1, UPT, UR9, 0x1, UPT ;  /* 0x000000010900788c */ /* 0x000fc8000bf24270 */
[----:B0-----:R-:W-:Y:S02]  /*212a0*/  USEL UR5, URZ, 0x1, !UP1 ;  /* 0x00000001ff057887 */ /* 0x001fe4000c800000 */
[----:B------:R-:W-:Y:S02]  /*212b0*/  USEL UR9, UR9, URZ, !UP1 ;  /* 0x000000ff09097287 */ /* 0x000fe4000c800000 */
[----:B------:R-:W-:Y:S01]  /*212c0*/  ULOP3.LUT UR5, UR4, UR5, URZ, 0x3c, !UPT ;  /* 0x0000000504057292 */ /* 0x000fe2000f8e3cff */
[C---:B--2--5:R-:W-:Y:S01]  /*212d0*/  ISETP.NE.U32.AND P2, PT, R30.reuse, R31, PT ;  /* 0x0000001f1e00720c */ /* 0x064fe20003f45070 */
[----:B------:R-:W-:-:S12]  /*212e0*/  VIADD R30, R30, 0x1 ;  /* 0x000000011e1e7836 */ /* 0x000fd80000000000 */
[----:B------:R-:W-:Y:S05]  /*212f0*/  @P2 BRA `(.L_x_16) ;  /* 0xfffffef800842947 */ /* 0x000fea000383ffff */
.L_x_13:
[----:B------:R-:W0:Y:S01]  /*21300*/  LDCU UR5, c[0x0][0x3a0] ;  /* 0x00007400ff0577ac */ /* 0x000e220008000800 */
[----:B------:R-:W2:Y:S01]  /*21310*/  LDC R2, c[0x0][0x3b4] ;  /* 0x0000ed00ff027b82 */ /* 0x000ea20000000800 */
[----:B------:R-:W3:Y:S01]  /*21320*/  LDCU.128 UR16, c[0x0][0x390] ;  /* 0x00007200ff1077ac */ /* 0x000ee20008000c00 */
[----:B0-----:R-:W-:-:S04]  /*21330*/  UIADD3 UR5, UPT, UPT, UR5, 0x7f, URZ ;  /* 0x0000007f05057890 */ /* 0x001fc8000fffe0ff */
[----:B------:R-:W-:-:S09]  /*21340*/  UISETP.GE.AND UP1, UPT, UR5, 0x80, UPT ;  /* 0x000000800500788c */ /* 0x000fd2000bf26270 */
[----:B---3--:R-:W-:Y:S05]  /*21350*/  BRA.U !UP1, `(.L_x_17) ;  /* 0x0000000109107547 */ /* 0x008fea000b800000 */
[----:B------:R-:W-:-:S06]  /*21360*/  USHF.L.U32 UR4, UR4, 0x1f, URZ ;  /* 0x0000001f04047899 */ /* 0x000fcc00080006ff */
[----:B------:R-:W-:-:S04]  /*21370*/  IMAD.U32 R0, RZ, RZ, UR4 ;  /* 0x00000004ff007e24 */ /* 0x000fc8000f8e00ff */
[----:B------:R-:W0:Y:S02]  /*21380*/  SYNCS.PHASECHK.TRANS64.TRYWAIT P0, [UR8], R0 ;  /* 0x00000000ff0075a7 */ /* 0x000e240008001108 */
[----:B0-----:R-:W-:Y:S05]  /*21390*/  @!P0 BRA `(.L_x_18) ;  /* 0x0000004c00048947 */ /* 0x001fea0003800000 */
.L_x_17:
[----:B------:R-:W-:Y:S01]  /*213a0*/  BAR.SYNC.DEFER_BLOCKING 0x0 ;  /* 0x0000000000007b1d */ /* 0x000fe20000010000 */
[C---:B------:R-:W-:Y:S02]  /*213b0*/  VIADD R0, R132.reuse, 0x6 ;  /* 0x0000000684007836 */ /* 0x040fe40000000000 */
[C---:B------:R-:W-:Y:S02]  /*213c0*/  VIADD R3, R132.reuse, 0x2 ;  /* 0x0000000284037836 */ /* 0x040fe40000000000 */
[----:B-1----:R-:W-:Y:S01]  /*213d0*/  VIADD R133, R132, 0x1 ;  /* 0x0000000184857836 */ /* 0x002fe20000000000 */
[----:B------:R-:W-:Y:S01]  /*213e0*/  ISETP.GE.AND P3, PT, R0, UR19, PT ;  /* 0x0000001300007c0c */ /* 0x000fe2000bf66270 */
[----:B------:R-:W-:Y:S01]  /*213f0*/  VIADD R0, R132, 0x3 ;  /* 0x0000000384007836 */ /* 0x000fe20000000000 */
[----:B------:R-:W0:Y:S01]  /*21400*/  LDCU UR21, c[0x0][0x3b8] ;  /* 0x00007700ff1577ac */ /* 0x000e220008000800 */
[----:B------:R-:W-:Y:S01]  /*21410*/  ISETP.GE.AND P0, PT, R3, UR19, PT ;  /* 0x0000001303007c0c */ /* 0x000fe2000bf06270 */
[----:B--2--5:R-:W-:Y:S01]  /*21420*/  IMAD R3, R144, R2, RZ ;  /* 0x0000000290037224 */ /* 0x024fe200078e02ff */
[----:B------:R-:W-:Y:S01]  /*21430*/  ISETP.GE.AND P5, PT, R133, UR19, PT ;  /* 0x0000001385007c0c */ /* 0x000fe2000bfa6270 */
[----:B------:R-:W1:Y:S01]  /*21440*/  LDCU.64 UR30, c[0x0][0x398] ;  /* 0x00007300ff1e77ac */ /* 0x000e620008000a00 */
[----:B------:R-:W-:Y:S01]  /*21450*/  ISETP.GE.AND P6, PT, R0, UR19, PT ;  /* 0x0000001300007c0c */ /* 0x000fe2000bfc6270 */
[----:B------:R-:W-:Y:S01]  /*21460*/  IMAD R2, R2, 0x80, R3 ;  /* 0x0000008002027824 */ /* 0x000fe200078e0203 */
[----:B------:R-:W2:Y:S04]  /*21470*/  LDCU.64 UR32, c[0x0][0x398] ;  /* 0x00007300ff2077ac */ /* 0x000ea80008000a00 */
[C---:B------:R-:W-:Y:S01]  /*21480*/  IADD3 R133, P2, PT, R2.reuse, UR16, RZ ;  /* 0x0000001002857c10 */ /* 0x040fe2000ff5e0ff */
[----:B------:R-:W3:Y:S03]  /*21490*/  LDCU.64 UR4, c[0x0][0x398] ;  /* 0x00007300ff0477ac */ /* 0x000ee60008000a00 */
[----:B------:R-:W-:Y:S01]  /*214a0*/  LEA.HI.X.SX32 R2, R2, UR17, 0x1, P2 ;  /* 0x0000001102027c11 */ /* 0x000fe200090f0eff */
[----:B------:R-:W4:Y:S02]  /*214b0*/  @!P1 SYNCS.CCTL.IV [UR6+0x12000] ;  /* 0x01200000ff0099b1 */ /* 0x000f240008000006 */
[----:B----4-:R-:W-:Y:S01]  /*214c0*/  BAR.SYNC.DEFER_BLOCKING 0x0 ;  /* 0x0000000000007b1d */ /* 0x010fe20000010000 */
[----:B0-----:R-:W-:-:S04]  /*214d0*/  IMAD R134, R132, UR21, RZ ;  /* 0x0000001584867c24 */ /* 0x001fc8000f8e02ff */
[----:B------:R-:W-:Y:S01]  /*214e0*/  VIADD R137, R134, UR21 ;  /* 0x0000001586897c36 */ /* 0x000fe20008000000 */
[----:B------:R-:W-:Y:S01]  /*214f0*/  SHF.R.S32.HI R135, RZ, 0x1f, R134 ;  /* 0x0000001fff877819 */ /* 0x000fe20000011486 */
[----:B------:R-:W0:Y:S01]  /*21500*/  LDCU.64 UR28, c[0x0][0x398] ;  /* 0x00007300ff1c77ac */ /* 0x000e220008000a00 */
[----:B------:R-:W4:Y:S01]  /*21510*/  LDTM.x128 R4, tmem[UR7] ;  /* 0x00000007000479ee */ /* 0x000f2200083c0000 */
[----:B------:R-:W-:Y:S01]  /*21520*/  VIADD R138, R137, UR21 ;  /* 0x00000015898a7c36 */ /* 0x000fe20008000000 */
[----:B------:R-:W-:Y:S01]  /*21530*/  SHF.R.S32.HI R140, RZ, 0x1f, R137 ;  /* 0x0000001fff8c7819 */ /* 0x000fe20000011489 */
[----:B------:R-:W0:Y:S02]  /*21540*/  LDCU.64 UR26, c[0x0][0x398] ;  /* 0x00007300ff1a77ac */ /* 0x000e240008000a00 */
[----:B------:R-:W-:Y:S01]  /*21550*/  VIADD R139, R138, UR21 ;  /* 0x000000158a8b7c36 */ /* 0x000fe20008000000 */
[----:B------:R-:W-:Y:S01]  /*21560*/  SHF.R.S32.HI R141, RZ, 0x1f, R138 ;  /* 0x0000001fff8d7819 */ /* 0x000fe2000001148a */
[----:B------:R-:W0:Y:S01]  /*21570*/  LDCU.64 UR24, c[0x0][0x398] ;  /* 0x00007300ff1877ac */ /* 0x000e220008000a00 */
[----:B------:R-:W0:Y:S01]  /*21580*/  LDCU.64 UR22, c[0x0][0x398] ;  /* 0x00007300ff1677ac */ /* 0x000e220008000a00 */
[----:B------:R-:W0:Y:S01]  /*21590*/  LDCU.64 UR12, c[0x0][0x398] ;  /* 0x00007300ff0c77ac */ /* 0x000e220008000a00 */
[----:B------:R-:W0:Y:S01]  /*215a0*/  @!P1 SYNCS.CCTL.IV [UR6+0x12008] ;  /* 0x01200800ff0099b1 */ /* 0x000e220008000006 */
[----:B------:R-:W-:Y:S01]  /*215b0*/  NOP ;  /* 0x0000000000007918 */ /* 0x000fe20000000000 */
[----:B------:R-:W0:Y:S01]  /*215c0*/  LDCU.64 UR10, c[0x0][0x398] ;  /* 0x00007300ff0a77ac */ /* 0x000e220008000a00 */
[----:B------:R-:W0:Y:S01]  /*215d0*/  LDCU.64 UR8, c[0x0][0x398] ;  /* 0x00007300ff0877ac */ /* 0x000e220008000a00 */
[----:B----4-:R-:W-:Y:S01]  /*215e0*/  STL.64 [R1+0xa88], R118 ;  /* 0x000a887601007387 */ /* 0x010fe20000100a00 */
[----:B------:R-:W-:-:S02]  /*215f0*/  F2FP.SATFINITE.E5M2.F32.PACK_AB_MERGE_C R0, R5, R4, RZ ;  /* 0x000000040500723e */ /* 0x000fc400048060ff */
[----:B------:R-:W-:Y:S01]  /*21600*/  F2FP.SATFINITE.E5M2.F32.PACK_AB_MERGE_C R7, R7, R6, RZ ;  /* 0x000000060707723e */ /* 0x000fe200048060ff */
[----:B------:R-:W-:Y:S01]  /*21610*/  STL.64 [R1+0xa80], R120 ;  /* 0x000a807801007387 */ /* 0x000fe20000100a00 */
[----:B------:R-:W-:Y:S01]  /*21620*/  F2FP.SATFINITE.E5M2.F32.PACK_AB_MERGE_C R70, R71, R70, RZ ;  /* 0x000000464746723e */ /* 0x000fe200048060ff */
[----:B------:R-:W4:Y:S02]  /*21630*/  LDCU.64 UR6, c[0x0][0x398] ;  /* 0x00007300ff0677ac */ /* 0x000f240008000a00 */
[----:B------:R-:W-:Y:S04]  /*21640*/  STL.64 [R1+0xa78], R122 ;  /* 0x000a787a01007387 */ /* 0x000fe80000100a00 */
[----:B------:R-:W-:Y:S04]  /*21650*/  STL.64 [R1+0xa70], R124 ;  /* 0x000a707c01007387 */ /* 0x000fe80000100a00 */
[----:B------:R-:W-:Y:S04]  /*21660*/  STL.64 [R1+0xa68], R126 ;  /* 0x000a687e01007387 */ /* 0x000fe80000100a00 */
[----:B------:R-:W-:Y:S04]  /*21670*/  STL.64 [R1+0xa60], R128 ;  /* 0x000a608001007387 */ /* 0x000fe80000100a00 */
[----:B------:R-:W-:Y:S04]  /*21680*/  STL.64 [R1+0xa58], R130 ;  /* 0x000a588201007387 */ /* 0x000fe80000100a00 */
[----:B------:R0:W-:Y:S04]  /*21690*/  STL [R1+0x8], R0 ;  /* 0x0000080001007387 */ /* 0x0001e80000100800 */
[----:B------:R-:W3:Y:S01]  /*216a0*/  LDL.LU R163, [R1+0x8] ;  /* 0x0000080001a37983 */ /* 0x000ee20000300800 */
[----:B0-----:R-:W-:-:S04]  /*216b0*/  IADD3 R0, P4, PT, R3, UR16, RZ ;  /* 0x0000001003007c10 */ /* 0x001fc8000ff9e0ff */
[----:B------:R-:W-:Y:S01]  /*216c0*/  LEA.HI.X.SX32 R3, R3, UR17, 0x1, P4 ;  /* 0x0000001103037c11 */ /* 0x000fe2000a0f0eff */
[----:B------:R-:W0:Y:S01]  /*216d0*/  LDCU.64 UR16, c[0x0][0x398] ;  /* 0x00007300ff1077ac */ /* 0x000e220008000a00 */
[C---:B------:R-:W-:Y:S02]  /*216e0*/  IADD3 R4, P4, PT, R134.reuse, R0, RZ ;  /* 0x0000000086047210 */ /* 0x040fe40007f9e0ff */
[----:B------:R-:W-:-:S03]  /*216f0*/  IADD3 R134, P2, PT, R134, R133, RZ ;  /* 0x0000008586867210 */ /* 0x000fc60007f5e0ff */
[----:B------:R-:W-:Y:S01]  /*21700*/  IMAD.X R5, R135, 0x1, R3, P4 ;  /* 0x0000000187057824 */ /* 0x000fe200020e0603 */
[----:B------:R-:W-:Y:S01]  /*21710*/  IADD3 R136, P4, PT, R137, R0, RZ ;  /* 0x0000000089887210 */ /* 0x000fe20007f9e0ff */
[----:B------:R-:W-:Y:S01]  /*21720*/  IMAD.X R135, R135, 0x1, R2, P2 ;  /* 0x0000000187877824 */ /* 0x000fe200010e0602 */
[----:B------:R-:W-:-:S03]  /*21730*/  IADD3 R118, P2, PT, R137, R133, RZ ;  /* 0x0000008589767210 */ /* 0x000fc60007f5e0ff */
[----:B------:R-:W-:Y:S01]  /*21740*/  IMAD.X R137, R140, 0x1, R3, P4 ;  /* 0x000000018c897824 */ /* 0x000fe200020e0603 */
[-C--:B------:R-:W-:Y:S01]  /*21750*/  IADD3 R120, P4, PT, R138, R0.reuse, RZ ;  /* 0x000000008a787210 */ /* 0x080fe20007f9e0ff */
[--C-:B------:R-:W-:Y:S01]  /*21760*/  IMAD.X R119, R140, 0x1, R2.reuse, P2 ;  /* 0x000000018c777824 */ /* 0x100fe200010e0602 */
[-C--:B------:R-:W-:Y:S01]  /*21770*/  IADD3 R122, P2, PT, R138, R133.reuse, RZ ;  /* 0x000000858a7a7210 */ /* 0x080fe20007f5e0ff */
[----:B------:R-:W-:Y:S01]  /*21780*/  VIADD R138, R139, UR21 ;  /* 0x000000158b8a7c36 */ /* 0x000fe20008000000 */
[----:B------:R-:W-:Y:S01]  /*21790*/  SHF.R.S32.HI R140, RZ, 0x1f, R139 ;  /* 0x0000001fff8c7819 */ /* 0x000fe2000001148b */
[--C-:B------:R-:W-:Y:S01]  /*217a0*/  IMAD.X R121, R141, 0x1, R3.reuse, P4 ;  /* 0x000000018d797824 */ /* 0x100fe200020e0603 */
[-C--:B------:R-:W-:Y:S01]  /*217b0*/  IADD3 R124, P4, PT, R139, R0.reuse, RZ ;  /* 0x000000008b7c7210 */ /* 0x080fe20007f9e0ff */
[----:B------:R-:W-:Y:S01]  /*217c0*/  IMAD.X R123, R141, 0x1, R2, P2 ;  /* 0x000000018d7b7824 */ /* 0x000fe200010e0602 */
[-C--:B------:R-:W-:Y:S01]  /*217d0*/  IADD3 R126, P2, PT, R139, R133.reuse, RZ ;  /* 0x000000858b7e7210 */ /* 0x080fe20007f5e0ff */
[----:B------:R-:W-:Y:S01]  /*217e0*/  VIADD R139, R138, UR21 ;  /* 0x000000158a8b7c36 */ /* 0x000fe20008000000 */
[----:B------:R-:W-:Y:S01]  /*217f0*/  SHF.R.S32.HI R141, RZ, 0x1f, R138 ;  /* 0x0000001fff8d7819 */ /* 0x000fe2000001148a */
[----:B------:R-:W-:Y:S01]  /*21800*/  IMAD.X R125, R140, 0x1, R3, P4 ;  /* 0x000000018c7d7824 */ /* 0x000fe200020e0603 */
[-C--:B------:R-:W-:Y:S01]  /*21810*/  IADD3 R128, P4, PT, R138, R0.reuse, RZ ;  /* 0x000000008a807210 */ /* 0x080fe20007f9e0ff */
[----:B------:R-:W-:Y:S01]  /*21820*/  IMAD.X R127, R140, 0x1, R2, P2 ;  /* 0x000000018c7f7824 */ /* 0x000fe200010e0602 */
[----:B------:R-:W-:Y:S01]  /*21830*/  SHF.R.S32.HI R140, RZ, 0x1f, R139 ;  /* 0x0000001fff8c7819 */ /* 0x000fe2000001148b */
[----:B------:R-:W-:Y:S01]  /*21840*/  VIADD R142, R139, UR21 ;  /* 0x000000158b8e7c36 */ /* 0x000fe20008000000 */
[-C--:B------:R-:W-:Y:S01]  /*21850*/  IADD3 R130, P2, PT, R138, R133.reuse, RZ ;  /* 0x000000858a827210 */ /* 0x080fe20007f5e0ff */
[--C-:B------:R-:W-:Y:S01]  /*21860*/  IMAD.X R129, R141, 0x1, R3.reuse, P4 ;  /* 0x000000018d817824 */ /* 0x100fe200020e0603 */
[----:B------:R-:W-:Y:S01]  /*21870*/  IADD3 R164, P4, PT, R139, R0, RZ ;  /* 0x000000008ba47210 */ /* 0x000fe20007f9e0ff */
[----:B------:R-:W-:Y:S01]  /*21880*/  VIADD R148, R142, UR21 ;  /* 0x000000158e947c36 */ /* 0x000fe20008000000 */
[----:B------:R-:W-:Y:S01]  /*21890*/  SHF.R.S32.HI R143, RZ, 0x1f, R142 ;  /* 0x0000001fff8f7819 */ /* 0x000fe2000001148e */
[----:B------:R-:W-:Y:S01]  /*218a0*/  IMAD.X R131, R141, 0x1, R2, P2 ;  /* 0x000000018d837824 */ /* 0x000fe200010e0602 */
[----:B------:R-:W-:Y:S01]  /*218b0*/  ISETP.GE.AND P2, PT, R144, UR18, PT ;  /* 0x0000001290007c0c */ /* 0x000fe2000bf46270 */
[----:B------:R-:W-:Y:S01]  /*218c0*/  IMAD.X R165, R140, 0x1, R3, P4 ;  /* 0x000000018ca57824 */ /* 0x000fe200020e0603 */
[----:B------:R-:W-:Y:S01]  /*218d0*/  IADD3 R138, P4, PT, R139, R133, RZ ;  /* 0x000000858b8a7210 */ /* 0x000fe20007f9e0ff */
[----:B------:R-:W-:Y:S01]  /*218e0*/  VIADD R152, R148, UR21 ;  /* 0x0000001594987c36 */ /* 0x000fe20008000000 */
[----:B------:R-:W-:-:S02]  /*218f0*/  SHF.R.S32.HI R145, RZ, 0x1f, R148 ;  /* 0x0000001fff917819 */ /* 0x000fc40000011494 */
[----:B-1----:R-:W-:Y:S01]  /*21900*/  ISETP.LT.AND P2, PT, R132, UR31, !P2 ;  /* 0x0000001f84007c0c */ /* 0x002fe2000d741270 */
[----:B------:R-:W-:Y:S01]  /*21910*/  IMAD.X R139, R140, 0x1, R2, P4 ;  /* 0x000000018c8b7824 */ /* 0x000fe200020e0602 */
[-C--:B------:R-:W-:Y:S01]  /*21920*/  IADD3 R140, P1, PT, R142, R0.reuse, RZ ;  /* 0x000000008e8c7210 */ /* 0x080fe20007f3e0ff */
[----:B------:R-:W-:Y:S01]  /*21930*/  VIADD R156, R152, UR21 ;  /* 0x00000015989c7c36 */ /* 0x000fe20008000000 */
[-C--:B------:R-:W-:Y:S02]  /*21940*/  IADD3 R142, P4, PT, R142, R133.reuse, RZ ;  /* 0x000000858e8e7210 */ /* 0x080fe40007f9e0ff */
[----:B------:R-:W-:Y:S01]  /*21950*/  SHF.R.S32.HI R153, RZ, 0x1f, R152 ;  /* 0x0000001fff997819 */ /* 0x000fe20000011498 */
[C---:B------:R-:W-:Y:S01]  /*21960*/  IMAD.X R141, R143.reuse, 0x1, R3, P1 ;  /* 0x000000018f8d7824 */ /* 0x040fe200008e0603 */
[C---:B------:R-:W-:Y:S01]  /*21970*/  IADD3 R146, P1, PT, R148.reuse, R0, RZ ;  /* 0x0000000094927210 */ /* 0x040fe20007f3e0ff */
[----:B------:R-:W-:Y:S01]  /*21980*/  IMAD.X R143, R143, 0x1, R2, P4 ;  /* 0x000000018f8f7824 */ /* 0x000fe200020e0602 */
[----:B------:R-:W-:-:S02]  /*21990*/  IADD3 R148, P4, PT, R148, R133, RZ ;  /* 0x0000008594947210 */ /* 0x000fc40007f9e0ff */
[----:B------:R-:W-:Y:S01]  /*219a0*/  SHF.R.S32.HI R157, RZ, 0x1f, R156 ;  /* 0x0000001fff9d7819 */ /* 0x000fe2000001149c */
[C-C-:B------:R-:W-:Y:S01]  /*219b0*/  IMAD.X R147, R145.reuse, 0x1, R3.reuse, P1 ;  /* 0x0000000191937824 */ /* 0x140fe200008e0603 */
[CC--:B------:R-:W-:Y:S01]  /*219c0*/  IADD3 R150, P1, PT, R152.reuse, R0.reuse, RZ ;  /* 0x0000000098967210 */ /* 0x0c0fe20007f3e0ff */
[--C-:B------:R-:W-:Y:S01]  /*219d0*/  IMAD.X R149, R145, 0x1, R2.reuse, P4 ;  /* 0x0000000191957824 */ /* 0x100fe200020e0602 */
[-C--:B------:R-:W-:Y:S01]  /*219e0*/  IADD3 R152, P4, PT, R152, R133.reuse, RZ ;  /* 0x0000008598987210 */ /* 0x080fe20007f9e0ff */
[C---:B------:R-:W-:Y:S02]  /*219f0*/  VIADD R145, R156.reuse, UR21 ;  /* 0x000000159c917c36 */ /* 0x040fe40008000000 */
[C---:B------:R-:W-:Y:S01]  /*21a00*/  IMAD.X R151, R153.reuse, 0x1, R3, P1 ;  /* 0x0000000199977824 */ /* 0x040fe200008e0603 */
[C---:B------:R-:W-:Y:S01]  /*21a10*/  IADD3 R154, P1, PT, R156.reuse, R0, RZ ;  /* 0x000000009c9a7210 */ /* 0x040fe20007f3e0ff */
[----:B------:R-:W-:Y:S01]  /*21a20*/  IMAD.X R153, R153, 0x1, R2, P4 ;  /* 0x0000000199997824 */ /* 0x000fe200020e0602 */
[----:B------:R-:W-:-:S02]  /*21a30*/  IADD3 R156, P4, PT, R156, R133, RZ ;  /* 0x000000859c9c7210 */ /* 0x000fc40007f9e0ff */
[----:B------:R-:W-:Y:S01]  /*21a40*/  SHF.R.S32.HI R161, RZ, 0x1f, R145 ;  /* 0x0000001fffa17819 */ /* 0x000fe20000011491 */
[C---:B------:R-:W-:Y:S01]  /*21a50*/  IMAD.X R155, R157.reuse, 0x1, R3, P1 ;  /* 0x000000019d9b7824 */ /* 0x040fe200008e0603 */
[----:B------:R-:W-:Y:S01]  /*21a60*/  ISETP.GE.AND P1, PT, R160, UR18, PT ;  /* 0x00000012a0007c0c */ /* 0x000fe2000bf26270 */
[----:B------:R-:W-:Y:S01]  /*21a70*/  IMAD.X R157, R157, 0x1, R2, P4 ;  /* 0x000000019d9d7824 */ /* 0x000fe200020e0602 */
[----:B------:R-:W-:Y:S02]  /*21a80*/  IADD3 R158, P4, PT, R145, R0, RZ ;  /* 0x00000000919e7210 */ /* 0x000fe40007f9e0ff */
[----:B--2---:R-:W-:-:S03]  /*21a90*/  ISETP.LT.AND P1, PT, R132, UR33, !P1 ;  /* 0x0000002184007c0c */ /* 0x004fc6000cf21270 */
[----:B------:R-:W-:Y:S01]  /*21aa0*/  IMAD.X R159, R161, 0x1, R3, P4 ;  /* 0x00000001a19f7824 */ /* 0x000fe200020e0603 */
[C---:B------:R-:W-:Y:S01]  /*21ab0*/  IADD3 R162, P4, PT, R145.reuse, R133, RZ ;  /* 0x0000008591a27210 */ /* 0x040fe20007f9e0ff */
[----:B------:R-:W-:Y:S02]  /*21ac0*/  VIADD R145, R145, UR21 ;  /* 0x0000001591917c36 */ /* 0x000fe40008000000 */
[----:B------:R-:W-:Y:S01]  /*21ad0*/  VIADD R6, R132, 0x7 ;  /* 0x0000000784067836 */ /* 0x000fe20000000000 */
[----:B------:R-:W-:Y:S02]  /*21ae0*/  F2FP.SATFINITE.E5M2.F32.PACK_AB_MERGE_C R8, R9, R8, RZ ;  /* 0x000000080908723e */ /* 0x000fe400048060ff */
[----:B------:R-:W-:Y:S02]  /*21af0*/  F2FP.SATFINITE.E5M2.F32.PACK_AB_MERGE_C R72, R73, R72, RZ ;  /* 0x000000484948723e */ /* 0x000fe400048060ff */
[----:B------:R-:W-:Y:S02]  /*21b00*/  PRMT R9, R8, 0x9910, RZ ;  /* 0x0000991008097816 */ /* 0x000fe400000000ff */
[----:B------:R-:W-:-:S02]  /*21b10*/  PRMT R71, R72, 0x9910, RZ ;  /* 0x0000991048477816 */ /* 0x000fc400000000ff */
[----:B------:R-:W-:Y:S02]  /*21b20*/  F2FP.SATFINITE.E5M2.F32.PACK_AB_MERGE_C R11, R11, R10, RZ ;  /* 0x0000000a0b0b723e */ /* 0x000fe400048060ff */
[----:B------:R-:W-:Y:S01]  /*21b30*/  SHF.R.S32.HI R71, RZ, 0x8, R71 ;  /* 0x00000008ff477819 */ /* 0x000fe20000011447 */
[----:B------:R-:W-:Y:S01]  /*21b40*/  VIADD R10, R132, 0xb ;  /* 0x0000000b840a7836 */ /* 0x000fe20000000000 */
[----:B------:R-:W-:Y:S02]  /*21b50*/  F2FP.SATFINITE.E5M2.F32.PACK_AB_MERGE_C R75, R75, R74, RZ ;  /* 0x0000004a4b4b723e */ /* 0x000fe400048060ff */
[----:B------:R-:W-:-:S04]  /*21b60*/  F2FP.SATFINITE.E5M2.F32.PACK_AB_MERGE_C R13, R13, R12, RZ ;  /* 0x0000000c0d0d723e */ /* 0x000fc800048060ff */
[----:B------:R-:W-:Y:S02]  /*21b70*/  PRMT R73, R13, 0x9910, RZ ;  /* 0x000099100d497816 */ /* 0x000fe400000000ff */
[----:B------:R-:W-:Y:S02]  /*21b80*/  F2FP.SATFINITE.E5M2.F32.PACK_AB_MERGE_C R77, R77, R76, RZ ;  /* 0x0000004c4d4d723e */ /* 0x000fe400048060ff */
[----:B------:R-:W-:Y:S02]  /*21b90*/  SHF.R.S32.HI R73, RZ, 0x8, R73 ;  /* 0x00000008ff497819 */ /* 0x000fe40000011449 */
[----:B------:R-:W-:Y:S02]  /*21ba0*/  F2FP.SATFINITE.E5M2.F32.PACK_AB_MERGE_C R15, R15, R14, RZ ;  /* 0x0000000e0f0f723e */ /* 0x000fe400048060ff */
[----:B------:R-:W-:Y:S01]  /*21bb0*/  F2FP.SATFINITE.E5M2.F32.PACK_AB_MERGE_C R79, R79, R78, RZ ;  /* 0x0000004e4f4f723e */ /* 0x000fe200048060ff */
[----:B------:R-:W-:Y:S01]  /*21bc0*/  VIADD R12, R132, 0xe ;  /* 0x0000000e840c7836 */ /* 0x000fe20000000000 */
[----:B------:R-:W-:-:S02]  /*21bd0*/  F2FP.SATFINITE.E5M2.F32.PACK_AB_MERGE_C R17, R17, R16, RZ ;  /* 0x000000101111723e */ /* 0x000fc400048060ff */
[----:B------:R-:W-:Y:S02]  /*21be0*/  F2FP.SATFINITE.E5M2.F32.PACK_AB_MERGE_C R81, R81, R80, RZ ;  /* 0x000000505151723e */ /* 0x000fe400048060ff */
[----:B------:R-:W-:Y:S02]  /*21bf0*/  F2FP.SATFINITE.E5M2.F32.PACK_AB_MERGE_C R19, R19, R18, RZ ;  /* 0x000000121313723e */ /* 0x000fe400048060ff */
[----:B------:R-:W-:Y:S01]  /*21c00*/  F2FP.SATFINITE.E5M2.F32.PACK_AB_MERGE_C R83, R83, R82, RZ ;  /* 0x000000525353723e */ /* 0x000fe200048060ff */
[----:B---3--:R1:W-:Y:S02]  /*21c10*/  @P2 STG.E.U8 desc[UR14][R4.64], R163 ;  /* 0x000000a304002986 */ /* 0x0083e4000c10110e */
[----:B-1----:R-:W-:Y:S02]  /*21c20*/  IMAD.MOV.U32 R5, RZ, RZ, R163 ;  /* 0x000000ffff057224 */ /* 0x002fe400078e00a3 */
[----:B------:R-:W-:Y:S01]  /*21c30*/  IMAD.X R163, R161, 0x1, R2, P4 ;  /* 0x00000001a1a37824 */ /* 0x000fe200020e0602 */
[----:B------:R-:W-:Y:S01]  /*21c40*/  ISETP.LT.AND P4, PT, R144, UR4, !P5 ;  /* 0x0000000490007c0c */ /* 0x000fe2000ef81270 */
[----:B------:R-:W-:Y:S01]  /*21c50*/  VIADD R4, R132, 0x4 ;  /* 0x0000000484047836 */ /* 0x000fe20000000000 */
[----:B------:R-:W-:Y:S01]  /*21c60*/  F2FP.SATFINITE.E5M2.F32.PACK_AB_MERGE_C R161, R69, R68, RZ ;  /* 0x0000004445a1723e */ /* 0x000fe200048060ff */
[----:B------:R-:W1:Y:S01]  /*21c70*/  LDCU UR4, c[0x0][0x398] ;  /* 0x00007300ff0477ac */ /* 0x000e620008000800 */
[----:B------:R-:W-:-:S02]  /*21c80*/  PRMT R5, R5, 0x9910, RZ ;  /* 0x0000991005057816 */ /* 0x000fc400000000ff */
[----:B------:R-:W-:Y:S01]  /*21c90*/  ISETP.GE.AND P2, PT, R4, UR19, PT ;  /* 0x0000001304007c0c */ /* 0x000fe2000bf46270 */
[----:B------:R-:W-:Y:S01]  /*21ca0*/  @P1 STG.E.U8 desc[UR14][R134.64], R161 ;  /* 0x000000a186001986 */ /* 0x000fe2000c10110e */
[----:B------:R-:W-:Y:S02]  /*21cb0*/  SHF.R.S32.HI R5, RZ, 0x8, R5 ;  /* 0x00000008ff057819 */ /* 0x000fe40000011405 */
[----:B------:R-:W-:Y:S02]  /*21cc0*/  SHF.R.S32.HI R69, RZ, 0x1f, R145 ;  /* 0x0000001fff457819 */ /* 0x000fe40000011491 */
[----:B------:R-:W-:Y:S01]  /*21cd0*/  IADD3 R4, P1, PT, R145, R0, RZ ;  /* 0x0000000091047210 */ /* 0x000fe20007f3e0ff */
[----:B------:R2:W-:Y:S01]  /*21ce0*/  @P4 STG.E.U8 desc[UR14][R136.64], R5 ;  /* 0x0000000588004986 */ /* 0x0005e2000c10110e */
[----:B------:R-:W-:-:S03]  /*21cf0*/  ISETP.LT.AND P5, PT, R160, UR28, !P5 ;  /* 0x0000001ca0007c0c */ /* 0x000fc6000efa1270 */
[----:B--2---:R-:W-:Y:S01]  /*21d00*/  IMAD.X R5, R69, 0x1, R3, P1 ;  /* 0x0000000145057824 */ /* 0x004fe200008e0603 */
[----:B------:R-:W-:Y:S01]  /*21d10*/  IADD3 R68, P1, PT, R145, R133, RZ ;  /* 0x0000008591447210 */ /* 0x000fe20007f3e0ff */
[----:B------:R-:W-:-:S04]  /*21d20*/  VIADD R134, R132, 0x5 ;  /* 0x0000000584867836 */ /* 0x000fc80000000000 */
[----:B------:R-:W-:Y:S01]  /*21d30*/  IMAD.X R69, R69, 0x1, R2, P1 ;  /* 0x0000000145457824 */ /* 0x000fe200008e0602 */
[----:B------:R-:W-:Y:S02]  /*21d40*/  ISETP.LT.AND P1, PT, R144, UR26, !P0 ;  /* 0x0000001a90007c0c */ /* 0x000fe4000c721270 */
[----:B------:R-:W-:Y:S02]  /*21d50*/  ISETP.LT.AND P0, PT, R160, UR24, !P0 ;  /* 0x00000018a0007c0c */ /* 0x000fe4000c701270 */
[----:B------:R-:W-:Y:S02]  /*21d60*/  PRMT R135, R161, 0x9910, RZ ;  /* 0x00009910a1877816 */ /* 0x000fe400000000ff */
[----:B------:R-:W-:Y:S02]  /*21d70*/  ISETP.GE.AND P4, PT, R134, UR19, PT ;  /* 0x0000001386007c0c */ /* 0x000fe4000bf86270 */
[----:B------:R-:W-:-:S05]  /*21d80*/  SHF.R.S32.HI R134, RZ, 0x8, R135 ;  /* 0x00000008ff867819 */ /* 0x000fca0000011487 */
[----:B------:R2:W-:Y:S04]  /*21d90*/  @P5 STG.E.U8 desc[UR14][R118.64], R134 ;  /* 0x0000008676005986 */ /* 0x0005e8000c10110e */
[----:B------:R3:W-:Y:S01]  /*21da0*/  @P1 STG.E.U8 desc[UR14][R120.64], R7 ;  /* 0x0000000778001986 */ /* 0x0007e2000c10110e */
[----:B------:R-:W-:Y:S02]  /*21db0*/  ISETP.LT.AND P1, PT, R144, UR22, !P6 ;  /* 0x0000001690007c0c */ /* 0x000fe4000f721270 */
[----:B0-----:R-:W-:Y:S01]  /*21dc0*/  ISETP.LT.AND P6, PT, R160, UR16, !P6 ;  /* 0x00000010a0007c0c */ /* 0x001fe2000f7c1270 */
[----:B------:R0:W-:Y:S01]  /*21dd0*/  @P0 STG.E.U8 desc[UR14][R122.64], R70 ;  /* 0x000000467a000986 */ /* 0x0001e2000c10110e */
[----:B------:R-:W-:Y:S01]  /*21de0*/  ISETP.LT.AND P0, PT, R144, UR12, !P2 ;  /* 0x0000000c90007c0c */ /* 0x000fe2000d701270 */
[----:B------:R-:W1:Y:S01]  /*21df0*/  LDCU UR12, c[0x0][0x398] ;  /* 0x00007300ff0c77ac */ /* 0x000e620008000800 */
[----:B------:R-:W-:Y:S01]  /*21e00*/  ISETP.LT.AND P2, PT, R160, UR10, !P2 ;  /* 0x0000000aa0007c0c */ /* 0x000fe2000d741270 */
[----:B--2---:R-:W2:Y:S01]  /*21e10*/  LDL.LU.64 R118, [R1+0xa88] ;  /* 0x000a880001767983 */ /* 0x004ea20000300a00 */
[----:B------:R-:W-:Y:S01]  /*21e20*/  ISETP.GE.AND P5, PT, R6, UR19, PT ;  /* 0x0000001306007c0c */ /* 0x000fe2000bfa6270 */
[----:B------:R-:W1:Y:S01]  /*21e30*/  LDCU UR16, c[0x0][0x398] ;  /* 0x00007300ff1077ac */ /* 0x000e620008000800 */
[----:B---3--:R-:W-:Y:S01]  /*21e40*/  PRMT R7, R7, 0x9910, RZ ;  /* 0x0000991007077816 */ /* 0x008fe200000000ff */
[----:B------:R-:W3:Y:S01]  /*21e50*/  LDL.LU.64 R120, [R1+0xa80] ;  /* 0x000a800001787983 */ /* 0x000ee20000300a00 */
[----:B------:R-:W1:Y:S01]  /*21e60*/  LDCU UR10, c[0x0][0x398] ;  /* 0x00007300ff0a77ac */ /* 0x000e620008000800 */
[----:B0-----:R-:W-:Y:S01]  /*21e70*/  PRMT R70, R70, 0x9910, RZ ;  /* 0x0000991046467816 */ /* 0x001fe200000000ff */
[----:B------:R-:W-:Y:S01]  /*21e80*/  VIADD R6, R132, 0x8 ;  /* 0x0000000884067836 */ /* 0x000fe20000000000 */
[----:B------:R-:W-:Y:S01]  /*21e90*/  SHF.R.S32.HI R7, RZ, 0x8, R7 ;  /* 0x00000008ff077819 */ /* 0x000fe20000011407 */
[----:B------:R-:W2:Y:S01]  /*21ea0*/  LDL.LU.64 R122, [R1+0xa78] ;  /* 0x000a7800017a7983 */ /* 0x000ea20000300a00 */
[----:B------:R-:W-:-:S03]  /*21eb0*/  SHF.R.S32.HI R70, RZ, 0x8, R70 ;  /* 0x00000008ff467819 */ /* 0x000fc60000011446 */
[----:B------:R0:W-:Y:S04]  /*21ec0*/  @P1 STG.E.U8 desc[UR14][R124.64], R7 ;  /* 0x000000077c001986 */ /* 0x0001e8000c10110e */
[----:B------:R-:W-:Y:S01]  /*21ed0*/  @P6 STG.E.U8 desc[UR14][R126.64], R70 ;  /* 0x000000467e006986 */ /* 0x000fe2000c10110e */
[----:B------:R-:W-:Y:S01]  /*21ee0*/  ISETP.LT.AND P6, PT, R144, UR8, !P4 ;  /* 0x0000000890007c0c */ /* 0x000fe2000e7c1270 */
[----:B------:R-:W1:Y:S01]  /*21ef0*/  LDCU UR8, c[0x0][0x398] ;  /* 0x00007300ff0877ac */ /* 0x000e620008000800 */
[----:B----4-:R-:W-:Y:S01]  /*21f00*/  ISETP.LT.AND P4, PT, R160, UR6, !P4 ;  /* 0x00000006a0007c0c */ /* 0x010fe2000e781270 */
[----:B------:R4:W-:Y:S01]  /*21f10*/  @P0 STG.E.U8 desc[UR14][R128.64], R8 ;  /* 0x0000000880000986 */ /* 0x0009e2000c10110e */
[----:B------:R-:W-:Y:S01]  /*21f20*/  ISETP.GE.AND P1, PT, R6, UR19, PT ;  /* 0x0000001306007c0c */ /* 0x000fe2000bf26270 */
[----:B------:R-:W1:Y:S02]  /*21f30*/  LDCU UR6, c[0x0][0x398] ;  /* 0x00007300ff0677ac */ /* 0x000e640008000800 */
[----:B------:R-:W-:Y:S01]  /*21f40*/  @P2 STG.E.U8 desc[UR14][R130.64], R72 ;  /* 0x0000004882002986 */ /* 0x000fe2000c10110e */
[----:B------:R-:W-:Y:S01]  /*21f50*/  ISETP.LT.AND P2, PT, R144, UR30, !P3 ;  /* 0x0000001e90007c0c */ /* 0x000fe2000df41270 */
[----:B0-----:R-:W-:-:S02]  /*21f60*/  IMAD.MOV.U32 R7, RZ, RZ, R9 ;  /* 0x000000ffff077224 */ /* 0x001fc400078e0009 */
[----:B------:R-:W-:Y:S01]  /*21f70*/  VIADD R6, R132, 0x9 ;  /* 0x0000000984067836 */ /* 0x000fe20000000000 */
[----:B------:R-:W-:Y:S01]  /*21f80*/  F2FP.SATFINITE.E5M2.F32.PACK_AB_MERGE_C R21, R21, R20, RZ ;  /* 0x000000141515723e */ /* 0x000fe200048060ff */
[----:B------:R-:W2:Y:S01]  /*21f90*/  LDL.LU.64 R124, [R1+0xa70] ;  /* 0x000a7000017c7983 */ /* 0x000ea20000300a00 */
[----:B------:R-:W-:Y:S02]  /*21fa0*/  SHF.R.S32.HI R7, RZ, 0x8, R7 ;  /* 0x00000008ff077819 */ /* 0x000fe40000011407 */
[----:B------:R-:W-:Y:S01]  /*21fb0*/  ISETP.GE.AND P0, PT, R6, UR19, PT ;  /* 0x0000001306007c0c */ /* 0x000fe2000bf06270 */
[----:B------:R-:W-:Y:S02]  /*21fc0*/  VIADD R6, R132, 0xa ;  /* 0x0000000a84067836 */ /* 0x000fe40000000000 */
[----:B----4-:R-:W-:Y:S01]  /*21fd0*/  VIADD R8, R145, UR21 ;  /* 0x0000001591087c36 */ /* 0x010fe20008000000 */
[----:B------:R0:W-:Y:S02]  /*21fe0*/  @P6 STG.E.U8 desc[UR14][R164.64], R7 ;  /* 0x00000007a4006986 */ /* 0x0001e4000c10110e */
[----:B------:R-:W-:-:S02]  /*21ff0*/  ISETP.GE.AND P6, PT, R6, UR19, PT ;  /* 0x0000001306007c0c */ /* 0x000fc4000bfc6270 */
[----:B------:R4:W-:Y:S01]  /*22000*/  @P4 STG.E.U8 desc[UR14][R138.64], R71 ;  /* 0x000000478a004986 */ /* 0x0009e2000c10110e */
[----:B------:R-:W-:Y:S02]  /*22010*/  SHF.R.S32.HI R9, RZ, 0x1f, R8 ;  /* 0x0000001fff097819 */ /* 0x000fe40000011408 */
[----:B------:R-:W-:Y:S01]  /*22020*/  IADD3 R6, P4, PT, R8, R0, RZ ;  /* 0x0000000008067210 */ /* 0x000fe20007f9e0ff */
[----:B------:R4:W-:Y:S01]  /*22030*/  @P2 STG.E.U8 desc[UR14][R140.64], R11 ;  /* 0x0000000b8c002986 */ /* 0x0009e2000c10110e */
[----:B-1----:R-:W-:Y:S01]  /*22040*/  ISETP.LT.AND P2, PT, R144, UR4, !P5 ;  /* 0x0000000490007c0c */ /* 0x002fe2000ef41270 */
[----:B------:R-:W1:Y:S01]  /*22050*/  LDCU UR4, c[0x0][0x398] ;  /* 0x00007300ff0477ac */ /* 0x000e620008000800 */
[----:B------:R-:W-:Y:S02]  /*22060*/  PRMT R70, R11, 0x9910, RZ ;  /* 0x000099100b467816 */ /* 0x000fe400000000ff */
[C---:B------:R-:W-:Y:S01]  /*22070*/  ISETP.LT.AND P3, PT, R160.reuse, UR32, !P3 ;  /* 0x00000020a0007c0c */ /* 0x040fe2000df61270 */
[----:B0-----:R-:W-:Y:S01]  /*22080*/  IMAD.X R7, R9, 0x1, R3, P4 ;  /* 0x0000000109077824 */ /* 0x001fe200020e0603 */
[----:B------:R-:W-:Y:S01]  /*22090*/  ISETP.LT.AND P5, PT, R160, UR6, !P5 ;  /* 0x00000006a0007c0c */ /* 0x000fe2000efa1270 */
[----:B------:R-:W0:Y:S01]  /*220a0*/  LDCU UR6, c[0x0][0x398] ;  /* 0x00007300ff0677ac */ /* 0x000e220008000800 */
[----:B------:R-:W-:Y:S01]  /*220b0*/  ISETP.GE.AND P4, PT, R10, UR19, PT ;  /* 0x000000130a007c0c */ /* 0x000fe2000bf86270 */
[----:B------:R-:W-:Y:S01]  /*220c0*/  IMAD.MOV.U32 R10, RZ, RZ, R70 ;  /* 0x000000ffff0a7224 */ /* 0x000fe200078e0046 */
[----:B----4-:R-:W-:Y:S01]  /*220d0*/  PRMT R71, R75, 0x9910, RZ ;  /* 0x000099104b477816 */ /* 0x010fe200000000ff */
[----:B------:R-:W4:Y:S03]  /*220e0*/  LDL.LU.64 R126, [R1+0xa68] ;  /* 0x000a6800017e7983 */ /* 0x000f260000300a00 */
[----:B------:R-:W-:-:S02]  /*220f0*/  SHF.R.S32.HI R11, RZ, 0x8, R10 ;  /* 0x00000008ff0b7819 */ /* 0x000fc4000001140a */
[----:B------:R-:W-:Y:S01]  /*22100*/  SHF.R.S32.HI R71, RZ, 0x8, R71 ;  /* 0x00000008ff477819 */ /* 0x000fe20000011447 */
[----:B------:R-:W-:Y:S04]  /*22110*/  @P3 STG.E.U8 desc[UR14][R142.64], R75 ;  /* 0x0000004b8e003986 */ /* 0x000fe8000c10110e */
[----:B------:R-:W-:Y:S04]  /*22120*/  @P2 STG.E.U8 desc[UR14][R146.64], R11 ;  /* 0x0000000b92002986 */ /* 0x000fe8000c10110e */
[----:B------:R-:W-:Y:S01]  /*22130*/  @P5 STG.E.U8 desc[UR14][R148.64], R71 ;  /* 0x0000004794005986 */ /* 0x000fe2000c10110e */
[C---:B-1----:R-:W-:Y:S01]  /*22140*/  ISETP.LT.AND P5, PT, R144.reuse, UR4, !P0 ;  /* 0x0000000490007c0c */ /* 0x042fe2000c7a1270 */
[----:B------:R-:W1:Y:S01]  /*22150*/  LDCU UR4, c[0x0][0x398] ;  /* 0x00007300ff0477ac */ /* 0x000e620008000800 */
[----:B------:R-:W-:Y:S01]  /*22160*/  ISETP.LT.AND P3, PT, R144, UR8, !P1 ;  /* 0x0000000890007c0c */ /* 0x000fe2000cf61270 */
[----:B------:R-:W-:Y:S01]  /*22170*/  VIADD R70, R8, UR21 ;  /* 0x0000001508467c36 */ /* 0x000fe20008000000 */
[----:B------:R-:W-:Y:S01]  /*22180*/  ISETP.LT.AND P1, PT, R160, UR10, !P1 ;  /* 0x0000000aa0007c0c */ /* 0x000fe2000cf21270 */
[----:B------:R-:W0:Y:S01]  /*22190*/  LDCU UR8, c[0x0][0x398] ;  /* 0x00007300ff0877ac */ /* 0x000e220008000800 */
[----:B------:R-:W-:Y:S01]  /*221a0*/  VIADD R10, R132, 0xc ;  /* 0x0000000c840a7836 */ /* 0x000fe20000000000 */
[----:B------:R-:W-:Y:S01]  /*221b0*/  F2FP.SATFINITE.E5M2.F32.PACK_AB_MERGE_C R85, R85, R84, RZ ;  /* 0x000000545555723e */ /* 0x000fe200048060ff */
[----:B------:R-:W2:Y:S01]  /*221c0*/  LDL.LU.64 R128, [R1+0xa60] ;  /* 0x000a600001807983 */ /* 0x000ea20000300a00 */
[----:B------:R-:W0:Y:S06]  /*221d0*/  LDCU UR10, c[0x0][0x398] ;  /* 0x00007300ff0a77ac */ /* 0x000e2c0008000800 */
[----:B------:R0:W-:Y:S01]  /*221e0*/  @P3 STG.E.U8 desc[UR14][R150.64], R13 ;  /* 0x0000000d96003986 */ /* 0x0001e2000c10110e */
[----:B-1----:R-:W-:Y:S01]  /*221f0*/  ISETP.LT.AND P0, PT, R160, UR4, !P0 ;  /* 0x00000004a0007c0c */ /* 0x002fe2000c701270 */
[----:B------:R-:W1:Y:S02]  /*22200*/  LDCU UR4, c[0x0][0x398] ;  /* 0x00007300ff0477ac */ /* 0x000e640008000800 */
[----:B------:R-:W-:Y:S04]  /*22210*/  @P1 STG.E.U8 desc[UR14][R152.64], R77 ;  /* 0x0000004d98001986 */ /* 0x000fe8000c10110e */
[----:B------:R-:W-:Y:S01]  /*22220*/  @P5 STG.E.U8 desc[UR14][R154.64], R73 ;  /* 0x000000499a005986 */ /* 0x000fe2000c10110e */
[----:B0-----:R-:W-:Y:S01]  /*22230*/  ISETP.LT.AND P5, PT, R144, UR6, !P6 ;  /* 0x0000000690007c0c */ /* 0x001fe2000f7a1270 */
[----:B------:R-:W0:Y:S01]  /*22240*/  LDCU UR6, c[0x0][0x398] ;  /* 0x00007300ff0677ac */ /* 0x000e220008000800 */
[----:B------:R-:W-:Y:S01]  /*22250*/  ISETP.GE.AND P2, PT, R10, UR19, PT ;  /* 0x000000130a007c0c */ /* 0x000fe2000bf46270 */
[----:B------:R-:W-:Y:S01]  /*22260*/  VIADD R10, R132, 0xd ;  /* 0x0000000d840a7836 */ /* 0x000fe20000000000 */
[----:B------:R-:W-:Y:S01]  /*22270*/  PRMT R13, R77, 0x9910, RZ ;  /* 0x000099104d0d7816 */ /* 0x000fe200000000ff */
[----:B------:R-:W2:Y:S01]  /*22280*/  LDL.LU.64 R130, [R1+0xa58] ;  /* 0x000a580001827983 */ /* 0x000ea20000300a00 */
[----:B------:R-:W-:-:S02]  /*22290*/  IADD3 R8, P1, PT, R8, R133, RZ ;  /* 0x0000008508087210 */ /* 0x000fc40007f3e0ff */
[----:B------:R-:W-:Y:S01]  /*222a0*/  ISETP.LT.AND P6, PT, R160, UR8, !P6 ;  /* 0x00000008a0007c0c */ /* 0x000fe2000f7c1270 */
[----:B------:R-:W0:Y:S01]  /*222b0*/  LDCU UR8, c[0x0][0x398] ;  /* 0x00007300ff0877ac */ /* 0x000e220008000800 */
[----:B------:R-:W-:Y:S01]  /*222c0*/  SHF.R.S32.HI R13, RZ, 0x8, R13 ;  /* 0x00000008ff0d7819 */ /* 0x000fe2000001140d */
[----:B------:R-:W-:Y:S01]  /*222d0*/  IMAD.X R9, R9, 0x1, R2, P1 ;  /* 0x0000000109097824 */ /* 0x000fe200008e0602 */
[----:B------:R-:W-:Y:S02]  /*222e0*/  ISETP.GE.AND P3, PT, R10, UR19, PT ;  /* 0x000000130a007c0c */ /* 0x000fe4000bf66270 */
[----:B------:R-:W-:Y:S02]  /*222f0*/  SHF.R.S32.HI R72, RZ, 0x1f, R70 ;  /* 0x0000001fff487819 */ /* 0x000fe40000011446 */
[----:B------:R-:W-:Y:S01]  /*22300*/  IADD3 R10, P1, PT, R70, R0, RZ ;  /* 0x00000000460a7210 */ /* 0x000fe20007f3e0ff */
[----:B------:R0:W-:Y:S04]  /*22310*/  @P0 STG.E.U8 desc[UR14][R156.64], R13 ;  /* 0x0000000d9c000986 */ /* 0x0001e8000c10110e */
[----:B------:R0:W-:Y:S01]  /*22320*/  @P5 STG.E.U8 desc[UR14][R158.64], R15 ;  /* 0x0000000f9e005986 */ /* 0x0001e2000c10110e */
[----:B------:R-:W-:Y:S01]  /*22330*/  ISETP.LT.AND P5, PT, R144, UR10, !P4 ;  /* 0x0000000a90007c0c */ /* 0x000fe2000e7a1270 */
[----:B------:R-:W-:Y:S01]  /*22340*/  IMAD.X R11, R72, 0x1, R3, P1 ;  /* 0x00000001480b7824 */ /* 0x000fe200008e0603 */
[----:B------:R-:W0:Y:S01]  /*22350*/  LDCU UR10, c[0x0][0x398] ;  /* 0x00007300ff0a77ac */ /* 0x000e220008000800 */
[----:B-1----:R-:W-:-:S02]  /*22360*/  ISETP.LT.AND P4, PT, R160, UR4, !P4 ;  /* 0x00000004a0007c0c */ /* 0x002fc4000e781270 */
[----:B0-----:R-:W-:Y:S01]  /*22370*/  PRMT R13, R79, 0x9910, RZ ;  /* 0x000099104f0d7816 */ /* 0x001fe200000000ff */
[----:B------:R-:W0:Y:S01]  /*22380*/  LDCU UR4, c[0x0][0x39c] ;  /* 0x00007380ff0477ac */ /* 0x000e220008000800 */
[----:B------:R-:W-:Y:S01]  /*22390*/  ISETP.GE.AND P1, PT, R12, UR19, PT ;  /* 0x000000130c007c0c */ /* 0x000fe2000bf26270 */
[----:B------:R-:W-:Y:S01]  /*223a0*/  VIADD R12, R132, 0xf ;  /* 0x0000000f840c7836 */ /* 0x000fe20000000000 */
[----:B------:R-:W-:Y:S01]  /*223b0*/  PRMT R71, R15, 0x9910, RZ ;  /* 0x000099100f477816 */ /* 0x000fe200000000ff */
[----:B------:R-:W-:Y:S01]  /*223c0*/  @P6 STG.E.U8 desc[UR14][R162.64], R79 ;  /* 0x0000004fa2006986 */ /* 0x000fe2000c10110e */
[----:B------:R-:W-:Y:S01]  /*223d0*/  IMAD.MOV.U32 R15, RZ, RZ, R13 ;  /* 0x000000ffff0f7224 */ /* 0x000fe200078e000d */
[----:B------:R-:W-:Y:S01]  /*223e0*/  ISETP.LT.AND P6, PT, R144, UR6, !P2 ;  /* 0x0000000690007c0c */ /* 0x000fe2000d7c1270 */
[----:B------:R-:W1:Y:S01]  /*223f0*/  LDCU UR6, c[0x0][0x398] ;  /* 0x00007300ff0677ac */ /* 0x000e620008000800 */
[----:B------:R-:W-:Y:S01]  /*22400*/  ISETP.GE.AND P0, PT, R12, UR19, PT ;  /* 0x000000130c007c0c */ /* 0x000fe2000bf06270 */
[----:B------:R-:W-:Y:S01]  /*22410*/  VIADD R12, R132, 0x10 ;  /* 0x00000010840c7836 */ /* 0x000fe20000000000 */
[----:B------:R-:W-:-:S02]  /*22420*/  SHF.R.S32.HI R71, RZ, 0x8, R71 ;  /* 0x00000008ff477819 */ /* 0x000fc40000011447 */
[----:B------:R-:W-:-:S03]  /*22430*/  SHF.R.S32.HI R15, RZ, 0x8, R15 ;  /* 0x00000008ff0f7819 */ /* 0x000fc6000001140f */
[----:B------:R0:W-:Y:S01]  /*22440*/  @P5 STG.E.U8 desc[UR14][R4.64], R71 ;  /* 0x0000004704005986 */ /* 0x0001e2000c10110e */
[----:B------:R-:W-:-:S03]  /*22450*/  ISETP.GE.AND P5, PT, R12, UR19, PT ;  /* 0x000000130c007c0c */ /* 0x000fc6000bfa6270 */
[----:B------:R1:W-:Y:S01]  /*22460*/  @P4 STG.E.U8 desc[UR14][R68.64], R15 ;  /* 0x0000000f44004986 */ /* 0x0003e2000c10110e */
[----:B------:R-:W-:Y:S02]  /*22470*/  IADD3 R12, P4, PT, R70, R133, RZ ;  /* 0x00000085460c7210 */ /* 0x000fe40007f9e0ff */
[----:B------:R-:W-:Y:S01]  /*22480*/  ISETP.LT.AND P2, PT, R160, UR8, !P2 ;  /* 0x00000008a0007c0c */ /* 0x000fe2000d741270 */
[----:B------:R1:W-:Y:S01]  /*22490*/  @P6 STG.E.U8 desc[UR14][R6.64], R17 ;  /* 0x0000001106006986 */ /* 0x0003e2000c10110e */
[----:B------:R-:W1:Y:S01]  /*224a0*/  LDCU UR8, c[0x0][0x398] ;  /* 0x00007300ff0877ac */ /* 0x000e620008000800 */
[----:B0-----:R-:W-:Y:S01]  /*224b0*/  VIADD R5, R132, 0x11 ;  /* 0x0000001184057836 */ /* 0x001fe20000000000 */
[----:B------:R-:W-:Y:S01]  /*224c0*/  ISETP.LT.AND P6, PT, R144, UR10, !P3 ;  /* 0x0000000a90007c0c */ /* 0x000fe2000dfc1270 */
[----:B------:R-:W-:Y:S01]  /*224d0*/  IMAD.X R13, R72, 0x1, R2, P4 ;  /* 0x00000001480d7824 */ /* 0x000fe200020e0602 */
[----:B------:R-:W-:Y:S02]  /*224e0*/  ISETP.LT.AND P3, PT, R160, UR12, !P3 ;  /* 0x0000000ca0007c0c */ /* 0x000fe4000df61270 */
[----:B------:R-:W-:-:S02]  /*224f0*/  PRMT R4, R17, 0x9910, RZ ;  /* 0x0000991011047816 */ /* 0x000fc400000000ff */
[----:B-1----:R-:W-:Y:S01]  /*22500*/  PRMT R15, R81, 0x9910, RZ ;  /* 0x00009910510f7816 */ /* 0x002fe200000000ff */
[----:B------:R-:W-:Y:S01]  /*22510*/  VIADD R70, R70, UR21 ;  /* 0x0000001546467c36 */ /* 0x000fe20008000000 */
[----:B------:R-:W-:Y:S01]  /*22520*/  ISETP.GE.AND P4, PT, R5, UR4, PT ;  /* 0x0000000405007c0c */ /* 0x000fe2000bf86270 */
[----:B------:R-:W0:Y:S01]  /*22530*/  LDCU UR4, c[0x0][0x39c] ;  /* 0x00007380ff0477ac */ /* 0x000e220008000800 */
[----:B------:R-:W-:Y:S02]  /*22540*/  SHF.R.S32.HI R7, RZ, 0x8, R4 ;  /* 0x00000008ff077819 */ /* 0x000fe40000011404 */
[----:B------:R-:W-:Y:S01]  /*22550*/  SHF.R.S32.HI R15, RZ, 0x8, R15 ;  /* 0x00000008ff0f7819 */ /* 0x000fe2000001140f */
[----:B------:R1:W-:Y:S01]  /*22560*/  @P2 STG.E.U8 desc[UR14][R8.64], R81 ;  /* 0x0000005108002986 */ /* 0x0003e2000c10110e */
[----:B------:R-:W0:Y:S01]  /*22570*/  LDCU UR10, c[0x0][0x398] ;  /* 0x00007300ff0a77ac */ /* 0x000e220008000800 */
[----:B------:R-:W-:Y:S02]  /*22580*/  SHF.R.S32.HI R14, RZ, 0x1f, R70 ;  /* 0x0000001fff0e7819 */ /* 0x000fe40000011446 */
[----:B------:R0:W-:Y:S01]  /*22590*/  @P6 STG.E.U8 desc[UR14][R10.64], R7 ;  /* 0x000000070a006986 */ /* 0x0001e2000c10110e */
[----:B------:R-:W0:Y:S01]  /*225a0*/  LDCU UR12, c[0x0][0x398] ;  /* 0x00007300ff0c77ac */ /* 0x000e220008000800 */
[----:B------:R-:W-:-:S02]  /*225b0*/  IADD3 R4, P6, PT, R70, R0, RZ ;  /* 0x0000000046047210 */ /* 0x000fc40007fde0ff */
[----:B------:R0:W-:Y:S01]  /*225c0*/  @P3 STG.E.U8 desc[UR14][R12.64], R15 ;  /* 0x0000000f0c003986 */ /* 0x0001e2000c10110e */
[----:B------:R-:W-:Y:S01]  /*225d0*/  ISETP.LT.AND P3, PT, R144, UR6, !P1 ;  /* 0x0000000690007c0c */ /* 0x000fe2000cf61270 */
[----:B------:R-:W0:Y:S01]  /*225e0*/  LDCU UR6, c[0x0][0x39c] ;  /* 0x00007380ff0677ac */ /* 0x000e220008000800 */
[----:B------:R-:W-:Y:S01]  /*225f0*/  ISETP.LT.AND P2, PT, R160, UR8, !P1 ;  /* 0x00000008a0007c0c */ /* 0x000fe2000cf41270 */
[----:B-1----:R-:W-:Y:S02]  /*22600*/  VIADD R8, R132, 0x12 ;  /* 0x0000001284087836 */ /* 0x002fe40000000000 */
[----:B------:R-:W-:Y:S01]  /*22610*/  IMAD.X R5, R14, 0x1, R3, P6 ;  /* 0x000000010e057824 */ /* 0x000fe200030e0603 */
[----:B------:R-:W-:Y:S01]  /*22620*/  IADD3 R6, P6, PT, R70, R133, RZ ;  /* 0x0000008546067210 */ /* 0x000fe20007fde0ff */
[----:B------:R-:W1:Y:S01]  /*22630*/  LDCU UR8, c[0x0][0x398] ;  /* 0x00007300ff0877ac */ /* 0x000e620008000800 */
[----:B0-----:R-:W-:Y:S01]  /*22640*/  ISETP.GE.AND P1, PT, R8, UR4, PT ;  /* 0x0000000408007c0c */ /* 0x001fe2000bf26270 */
[----:B------:R-:W0:Y:S02]  /*22650*/  LDCU UR4, c[0x0][0x39c] ;  /* 0x00007380ff0477ac */ /* 0x000e240008000800 */
[----:B------:R-:W-:-:S02]  /*22660*/  IMAD.X R7, R14, 0x1, R2, P6 ;  /* 0x000000010e077824 */ /* 0x000fc400030e0602 */
[----:B------:R1:W-:Y:S01]  /*22670*/  @P3 STG.E.U8 desc[UR14][R4.64], R19 ;  /* 0x0000001304003986 */ /* 0x0003e2000c10110e */
[----:B------:R-:W-:Y:S01]  /*22680*/  VIADD R70, R70, UR21 ;  /* 0x0000001546467c36 */ /* 0x000fe20008000000 */
[----:B------:R-:W-:Y:S01]  /*22690*/  ISETP.LT.AND P3, PT, R144, UR10, !P0 ;  /* 0x0000000a90007c0c */ /* 0x000fe2000c761270 */
[----:B------:R-:W-:Y:S01]  /*226a0*/  VIADD R12, R132, 0x13 ;  /* 0x00000013840c7836 */ /* 0x000fe20000000000 */
[----:B------:R0:W-:Y:S01]  /*226b0*/  @P2 STG.E.U8 desc[UR14][R6.64], R83 ;  /* 0x0000005306002986 */ /* 0x0001e2000c10110e */
[----:B------:R-:W-:Y:S01]  /*226c0*/  ISETP.LT.AND P2, PT, R160, UR12, !P0 ;  /* 0x0000000ca0007c0c */ /* 0x000fe2000c741270 */
[----:B------:R-:W0:Y:S01]  /*226d0*/  LDCU UR10, c[0x0][0x398] ;  /* 0x00007300ff0a77ac */ /* 0x000e220008000800 */
[----:B------:R-:W-:Y:S02]  /*226e0*/  SHF.R.S32.HI R10, RZ, 0x1f, R70 ;  /* 0x0000001fff0a7819 */ /* 0x000fe40000011446 */
[----:B------:R-:W-:Y:S01]  /*226f0*/  IADD3 R8, P0, PT, R70, R0, RZ ;  /* 0x0000000046087210 */ /* 0x000fe20007f1e0ff */
[----:B------:R-:W0:Y:S01]  /*22700*/  LDCU UR12, c[0x0][0x398] ;  /* 0x00007300ff0c77ac */ /* 0x000e220008000800 */
[----:B------:R-:W-:-:S02]  /*22710*/  PRMT R11, R19, 0x9910, RZ ;  /* 0x00009910130b7816 */ /* 0x000fc400000000ff */
[----:B-1----:R-:W-:Y:S02]  /*22720*/  IADD3 R4, P6, PT, R70, R133, RZ ;  /* 0x0000008546047210 */ /* 0x002fe40007fde0ff */
[----:B------:R-:W-:Y:S01]  /*22730*/  PRMT R13, R83, 0x9910, RZ ;  /* 0x00009910530d7816 */ /* 0x000fe200000000ff */
[C---:B------:R-:W-:Y:S01]  /*22740*/  IMAD.X R9, R10.reuse, 0x1, R3, P0 ;  /* 0x000000010a097824 */ /* 0x040fe200000e0603 */
[----:B------:R-:W-:Y:S01]  /*22750*/  SHF.R.S32.HI R11, RZ, 0x8, R11 ;  /* 0x00000008ff0b7819 */ /* 0x000fe2000001140b */
[----:B------:R-:W-:Y:S01]  /*22760*/  IMAD.X R5, R10, 0x1, R2, P6 ;  /* 0x000000010a057824 */ /* 0x000fe200030e0602 */
[----:B------:R-:W-:Y:S01]  /*22770*/  SHF.R.S32.HI R13, RZ, 0x8, R13 ;  /* 0x00000008ff0d7819 */ /* 0x000fe2000001140d */
[----:B0-----:R-:W-:Y:S01]  /*22780*/  VIADD R7, R132, 0x14 ;  /* 0x0000001484077836 */ /* 0x001fe20000000000 */
[----:B------:R-:W-:Y:S01]  /*22790*/  ISETP.GE.AND P0, PT, R12, UR4, PT ;  /* 0x000000040c007c0c */ /* 0x000fe2000bf06270 */
[----:B------:R-:W-:Y:S01]  /*227a0*/  VIADD R70, R70, UR21 ;  /* 0x0000001546467c36 */ /* 0x000fe20008000000 */
[----:B------:R-:W0:Y:S01]  /*227b0*/  LDCU UR4, c[0x0][0x39c] ;  /* 0x00007380ff0477ac */ /* 0x000e220008000800 */
[----:B------:R1:W-:Y:S01]  /*227c0*/  @P3 STG.E.U8 desc[UR14][R8.64], R11 ;  /* 0x0000000b08003986 */ /* 0x0003e2000c10110e */
[----:B------:R-:W-:-:S02]  /*227d0*/  ISETP.GE.AND P3, PT, R7, UR6, PT ;  /* 0x0000000607007c0c */ /* 0x000fc4000bf66270 */
[----:B------:R-:W-:Y:S01]  /*227e0*/  SHF.R.S32.HI R10, RZ, 0x1f, R70 ;  /* 0x0000001fff0a7819 */ /* 0x000fe20000011446 */
[----:B------:R0:W-:Y:S01]  /*227f0*/  @P2 STG.E.U8 desc[UR14][R4.64], R13 ;  /* 0x0000000d04002986 */ /* 0x0001e2000c10110e */
[----:B------:R-:W-:Y:S01]  /*22800*/  ISETP.LT.AND P2, PT, R144, UR8, !P5 ;  /* 0x0000000890007c0c */ /* 0x000fe2000ef41270 */
[----:B------:R-:W0:Y:S01]  /*22810*/  LDCU UR6, c[0x0][0x398] ;  /* 0x00007300ff0677ac */ /* 0x000e220008000800 */
[----:B------:R-:W-:Y:S02]  /*22820*/  IADD3 R6, P6, PT, R70, R0, RZ ;  /* 0x0000000046067210 */ /* 0x000fe40007fde0ff */
[----:B------:R-:W-:Y:S01]  /*22830*/  ISETP.LT.AND P5, PT, R160, UR16, !P5 ;  /* 0x00000010a0007c0c */ /* 0x000fe2000efa1270 */
[----:B------:R-:W0:Y:S02]  /*22840*/  LDCU UR8, c[0x0][0x398] ;  /* 0x00007300ff0877ac */ /* 0x000e240008000800 */
[----:B------:R-:W-:Y:S02]  /*22850*/  IMAD.X R7, R10, 0x1, R3, P6 ;  /* 0x000000010a077824 */ /* 0x000fe400030e0603 */
[----:B-1----:R-:W-:Y:S01]  /*22860*/  VIADD R8, R132, 0x15 ;  /* 0x0000001584087836 */ /* 0x002fe20000000000 */
[----:B------:R-:W-:Y:S01]  /*22870*/  PRMT R11, R21, 0x9910, RZ ;  /* 0x00009910150b7816 */ /* 0x000fe200000000ff */
[----:B------:R-:W1:Y:S01]  /*22880*/  LDCU UR16, c[0x0][0x398] ;  /* 0x00007300ff1077ac */ /* 0x000e620008000800 */
[C---:B0-----:R-:W-:Y:S01]  /*22890*/  IADD3 R4, P6, PT, R70.reuse, R133, RZ ;  /* 0x0000008546047210 */ /* 0x041fe20007fde0ff */
[----:B------:R-:W-:Y:S01]  /*228a0*/  VIADD R70, R70, UR21 ;  /* 0x0000001546467c36 */ /* 0x000fe20008000000 */
[----:B------:R-:W-:Y:S03]  /*228b0*/  @P2 STG.E.U8 desc[UR14][R6.64], R21 ;  /* 0x0000001506002986 */ /* 0x000fe6000c10110e */
[----:B------:R-:W-:Y:S01]  /*228c0*/  IMAD.X R5, R10, 0x1, R2, P6 ;  /* 0x000000010a057824 */ /* 0x000fe200030e0602 */
[----:B------:R-:W-:Y:S01]  /*228d0*/  ISETP.GE.AND P2, PT, R8, UR4, PT ;  /* 0x0000000408007c0c */ /* 0x000fe2000bf46270 */
[----:B------:R-:W0:Y:S01]  /*228e0*/  LDCU UR4, c[0x0][0x39c] ;  /* 0x00007380ff0477ac */ /* 0x000e220008000800 */
[----:B------:R-:W-:-:S02]  /*228f0*/  SHF.R.S32.HI R10, RZ, 0x1f, R70 ;  /* 0x0000001fff0a7819 */ /* 0x000fc40000011446 */
[----:B------:R-:W-:Y:S01]  /*22900*/  IADD3 R8, P6, PT, R70, R0, RZ ;  /* 0x0000000046087210 */ /* 0x000fe20007fde0ff */
[----:B------:R1:W-:Y:S01]  /*22910*/  @P5 STG.E.U8 desc[UR14][R4.64], R85 ;  /* 0x0000005504005986 */ /* 0x0003e2000c10110e */
[----:B------:R-:W-:Y:S01]  /*22920*/  ISETP.LT.AND P5, PT, R144, UR10, !P4 ;  /* 0x0000000a90007c0c */ /* 0x000fe2000e7a1270 */
[----:B------:R-:W0:Y:S01]  /*22930*/  LDCU UR10, c[0x0][0x398] ;  /* 0x00007300ff0a77ac */ /* 0x000e220008000800 */
[----:B------:R-:W-:Y:S01]  /*22940*/  ISETP.LT.AND P4, PT, R160, UR6, !P4 ;  /* 0x00000006a0007c0c */ /* 0x000fe2000e781270 */
[----:B------:R-:W-:Y:S01]  /*22950*/  IMAD.X R9, R10, 0x1, R3, P6 ;  /* 0x000000010a097824 */ /* 0x000fe200030e0603 */
[----:B------:R-:W-:Y:S01]  /*22960*/  PRMT R13, R85, 0x9910, RZ ;  /* 0x00009910550d7816 */ /* 0x000fe200000000ff */
[----:B------:R-:W-:Y:S01]  /*22970*/  VIADD R12, R132, 0x16 ;  /* 0x00000016840c7836 */ /* 0x000fe20000000000 */
[----:B------:R-:W-:Y:S01]  /*22980*/  SHF.R.S32.HI R11, RZ, 0x8, R11 ;  /* 0x00000008ff0b7819 */ /* 0x000fe2000001140b */
[----:B------:R-:W0:Y:S01]  /*22990*/  LDCU UR6, c[0x0][0x39c] ;  /* 0x00007380ff0677ac */ /* 0x000e220008000800 */
[----:B-1----:R-:W-:-:S02]  /*229a0*/  IADD3 R4, P6, PT, R70, R133, RZ ;  /* 0x0000008546047210 */ /* 0x002fc40007fde0ff */
[----:B------:R-:W-:Y:S01]  /*229b0*/  SHF.R.S32.HI R13, RZ, 0x8, R13 ;  /* 0x00000008ff0d7819 */ /* 0x000fe2000001140d */
[----:B------:R-:W-:Y:S02]  /*229c0*/  VIADD R70, R70, UR21 ;  /* 0x0000001546467c36 */ /* 0x000fe40008000000 */
[----:B------:R-:W-:Y:S01]  /*229d0*/  IMAD.X R5, R10, 0x1, R2, P6 ;  /* 0x000000010a057824 */ /* 0x000fe200030e0602 */
[----:B------:R1:W-:Y:S01]  /*229e0*/  @P5 STG.E.U8 desc[UR14][R8.64], R11 ;  /* 0x0000000b08005986 */ /* 0x0003e2000c10110e */
[----:B------:R-:W-:Y:S01]  /*229f0*/  ISETP.LT.AND P5, PT, R144, UR8, !P1 ;  /* 0x0000000890007c0c */ /* 0x000fe2000cfa1270 */
[----:B------:R-:W3:Y:S02]  /*22a00*/  LDCU UR8, c[0x0][0x398] ;  /* 0x00007300ff0877ac */ /* 0x000ee40008000800 */
[----:B------:R0:W-:Y:S01]  /*22a10*/  @P4 STG.E.U8 desc[UR14][R4.64], R13 ;  /* 0x0000000d04004986 */ /* 0x0001e2000c10110e */
[----:B------:R-:W-:Y:S01]  /*22a20*/  ISETP.LT.AND P4, PT, R160, UR12, !P1 ;  /* 0x0000000ca0007c0c */ /* 0x000fe2000cf81270 */
[----:B------:R-:W3:Y:S01]  /*22a30*/  LDCU UR12, c[0x0][0x398] ;  /* 0x00007300ff0c77ac */ /* 0x000ee20008000800 */
[----:B------:R-:W-:-:S02]  /*22a40*/  SHF.R.S32.HI R10, RZ, 0x1f, R70 ;  /* 0x0000001fff0a7819 */ /* 0x000fc40000011446 */
[C---:B------:R-:W-:Y:S02]  /*22a50*/  IADD3 R6, P1, PT, R70.reuse, R0, RZ ;  /* 0x0000000046067210 */ /* 0x040fe40007f3e0ff */
[----:B-1----:R-:W-:-:S03]  /*22a60*/  IADD3 R8, P6, PT, R70, R133, RZ ;  /* 0x0000008546087210 */ /* 0x002fc60007fde0ff */
[----:B------:R-:W-:Y:S01]  /*22a70*/  IMAD.X R7, R10, 0x1, R3, P1 ;  /* 0x000000010a077824 */ /* 0x000fe200008e0603 */
[----:B0-----:R-:W-:Y:S01]  /*22a80*/  ISETP.GE.AND P1, PT, R12, UR4, PT ;  /* 0x000000040c007c0c */ /* 0x001fe2000bf26270 */
[----:B------:R-:W0:Y:S01]  /*22a90*/  LDCU UR4, c[0x0][0x39c] ;  /* 0x00007380ff0477ac */ /* 0x000e220008000800 */
[----:B------:R-:W-:Y:S01]  /*22aa0*/  F2FP.SATFINITE.E5M2.F32.PACK_AB_MERGE_C R23, R23, R22, RZ ;  /* 0x000000161717723e */ /* 0x000fe200048060ff */
[----:B------:R-:W-:Y:S01]  /*22ab0*/  IMAD.X R9, R10, 0x1, R2, P6 ;  /* 0x000000010a097824 */ /* 0x000fe200030e0602 */
[----:B------:R-:W-:Y:S01]  /*22ac0*/  F2FP.SATFINITE.E5M2.F32.PACK_AB_MERGE_C R87, R87, R86, RZ ;  /* 0x000000565757723e */ /* 0x000fe200048060ff */
[----:B------:R-:W-:Y:S02]  /*22ad0*/  VIADD R70, R70, UR21 ;  /* 0x0000001546467c36 */ /* 0x000fe40008000000 */
[----:B------:R1:W-:Y:S01]  /*22ae0*/  @P5 STG.E.U8 desc[UR14][R6.64], R23 ;  /* 0x0000001706005986 */ /* 0x0003e2000c10110e */
[----:B------:R-:W-:Y:S01]  /*22af0*/  ISETP.LT.AND P5, PT, R144, UR10, !P0 ;  /* 0x0000000a90007c0c */ /* 0x000fe2000c7a1270 */
[----:B------:R-:W-:Y:S01]  /*22b00*/  VIADD R12, R132, 0x17 ;  /* 0x00000017840c7836 */ /* 0x000fe20000000000 */
[----:B------:R-:W-:Y:S01]  /*22b10*/  SHF.R.S32.HI R10, RZ, 0x1f, R70 ;  /* 0x0000001fff0a7819 */ /* 0x000fe20000011446 */
[----:B------:R0:W-:Y:S01]  /*22b20*/  @P4 STG.E.U8 desc[UR14][R8.64], R87 ;  /* 0x0000005708004986 */ /* 0x0001e2000c10110e */
[----:B------:R-:W-:Y:S01]  /*22b30*/  ISETP.LT.AND P4, PT, R160, UR16, !P0 ;  /* 0x00000010a0007c0c */ /* 0x000fe2000c781270 */
[----:B------:R-:W3:Y:S01]  /*22b40*/  LDCU UR10, c[0x0][0x398] ;  /* 0x00007300ff0a77ac */ /* 0x000ee20008000800 */
[----:B------:R-:W-:-:S02]  /*22b50*/  IADD3 R4, P0, PT, R70, R0, RZ ;  /* 0x0000000046047210 */ /* 0x000fc40007f1e0ff */
[----:B------:R-:W-:Y:S01]  /*22b60*/  PRMT R11, R23, 0x9910, RZ ;  /* 0x00009910170b7816 */ /* 0x000fe200000000ff */
[----:B------:R-:W4:Y:S01]  /*22b70*/  LDCU UR16, c[0x0][0x398] ;  /* 0x00007300ff1077ac */ /* 0x000f220008000800 */
[----:B------:R-:W-:Y:S02]  /*22b80*/  PRMT R13, R87, 0x9910, RZ ;  /* 0x00009910570d7816 */ /* 0x000fe400000000ff */
[----:B-1----:R-:W-:Y:S01]  /*22b90*/  IADD3 R6, P6, PT, R70, R133, RZ ;  /* 0x0000008546067210 */ /* 0x002fe20007fde0ff */
[----:B------:R-:W-:Y:S01]  /*22ba0*/  IMAD.X R5, R10, 0x1, R3, P0 ;  /* 0x000000010a057824 */ /* 0x000fe200000e0603 */
[----:B------:R-:W-:Y:S01]  /*22bb0*/  SHF.R.S32.HI R11, RZ, 0x8, R11 ;  /* 0x00000008ff0b7819 */ /* 0x000fe2000001140b */
[----:B0-----:R-:W-:Y:S01]  /*22bc0*/  VIADD R9, R132, 0x18 ;  /* 0x0000001884097836 */ /* 0x001fe20000000000 */
[----:B------:R-:W-:Y:S01]  /*22bd0*/  SHF.R.S32.HI R13, RZ, 0x8, R13 ;  /* 0x00000008ff0d7819 */ /* 0x000fe2000001140d */
[----:B------:R-:W-:Y:S01]  /*22be0*/  IMAD.X R7, R10, 0x1, R2, P6 ;  /* 0x000000010a077824 */ /* 0x000fe200030e0602 */
[----:B------:R-:W-:Y:S01]  /*22bf0*/  ISETP.GE.AND P0, PT, R12, UR4, PT ;  /* 0x000000040c007c0c */ /* 0x000fe2000bf06270 */
[----:B------:R-:W-:Y:S01]  /*22c00*/  VIADD R70, R70, UR21 ;  /* 0x0000001546467c36 */ /* 0x000fe20008000000 */
[----:B------:R-:W0:Y:S01]  /*22c10*/  LDCU UR4, c[0x0][0x39c] ;  /* 0x00007380ff0477ac */ /* 0x000e220008000800 */
[----:B------:R1:W-:Y:S01]  /*22c20*/  @P5 STG.E.U8 desc[UR14][R4.64], R11 ;  /* 0x0000000b04005986 */ /* 0x0003e2000c10110e */
[----:B------:R-:W-:-:S02]  /*22c30*/  ISETP.GE.AND P5, PT, R9, UR6, PT ;  /* 0x0000000609007c0c */ /* 0x000fc4000bfa6270 */
[----:B------:R-:W-:Y:S01]  /*22c40*/  SHF.R.S32.HI R10, RZ, 0x1f, R70 ;  /* 0x0000001fff0a7819 */ /* 0x000fe20000011446 */
[----:B------:R0:W-:Y:S01]  /*22c50*/  @P4 STG.E.U8 desc[UR14][R6.64], R13 ;  /* 0x0000000d06004986 */ /* 0x0001e2000c10110e */
[----:B---3--:R-:W-:Y:S01]  /*22c60*/  ISETP.LT.AND P4, PT, R144, UR8, !P3 ;  /* 0x0000000890007c0c */ /* 0x008fe2000df81270 */
[----:B------:R-:W3:Y:S01]  /*22c70*/  LDCU UR6, c[0x0][0x398] ;  /* 0x00007300ff0677ac */ /* 0x000ee20008000800 */
[----:B------:R-:W-:Y:S02]  /*22c80*/  IADD3 R8, P6, PT, R70, R0, RZ ;  /* 0x0000000046087210 */ /* 0x000fe40007fde0ff */
[----:B------:R-:W-:Y:S01]  /*22c90*/  ISETP.LT.AND P3, PT, R160, UR12, !P3 ;  /* 0x0000000ca0007c0c */ /* 0x000fe2000df61270 */
[----:B------:R-:W3:Y:S02]  /*22ca0*/  LDCU UR8, c[0x0][0x398] ;  /* 0x00007300ff0877ac */ /* 0x000ee40008000800 */
[----:B------:R-:W-:Y:S01]  /*22cb0*/  IMAD.X R9, R10, 0x1, R3, P6 ;  /* 0x000000010a097824 */ /* 0x000fe200030e0603 */
[----:B-1----:R-:W-:-:S02]  /*22cc0*/  IADD3 R4, P6, PT, R70, R133, RZ ;  /* 0x0000008546047210 */ /* 0x002fc40007fde0ff */
[----:B------:R-:W-:Y:S01]  /*22cd0*/  F2FP.SATFINITE.E5M2.F32.PACK_AB_MERGE_C R25, R25, R24, RZ ;  /* 0x000000181919723e */ /* 0x000fe200048060ff */
[----:B0-----:R-:W-:Y:S01]  /*22ce0*/  VIADD R6, R132, 0x19 ;  /* 0x0000001984067836 */ /* 0x001fe20000000000 */
[----:B------:R-:W-:Y:S01]  /*22cf0*/  F2FP.SATFINITE.E5M2.F32.PACK_AB_MERGE_C R89, R89, R88, RZ ;  /* 0x000000585959723e */ /* 0x000fe200048060ff */
[----:B------:R-:W-:Y:S01]  /*22d00*/  VIADD R70, R70, UR21 ;  /* 0x0000001546467c36 */ /* 0x000fe20008000000 */
[----:B------:R-:W0:Y:S01]  /*22d10*/  LDCU UR12, c[0x0][0x398] ;  /* 0x00007300ff0c77ac */ /* 0x000e220008000800 */
[----:B------:R-:W-:Y:S01]  /*22d20*/  IMAD.X R5, R10, 0x1, R2, P6 ;  /* 0x000000010a057824 */ /* 0x000fe200030e0602 */
[----:B------:R-:W-:Y:S01]  /*22d30*/  @P4 STG.E.U8 desc[UR14][R8.64], R25 ;  /* 0x0000001908004986 */ /* 0x000fe2000c10110e */
[----:B------:R-:W-:Y:S01]  /*22d40*/  ISETP.GE.AND P4, PT, R6, UR4, PT ;  /* 0x0000000406007c0c */ /* 0x000fe2000bf86270 */
[----:B------:R-:W1:Y:S01]  /*22d50*/  LDCU UR4, c[0x0][0x39c] ;  /* 0x00007380ff0477ac */ /* 0x000e620008000800 */
[----:B------:R-:W-:Y:S01]  /*22d60*/  SHF.R.S32.HI R10, RZ, 0x1f, R70 ;  /* 0x0000001fff0a7819 */ /* 0x000fe20000011446 */
[----:B------:R0:W-:Y:S01]  /*22d70*/  @P3 STG.E.U8 desc[UR14][R4.64], R89 ;  /* 0x0000005904003986 */ /* 0x0001e2000c10110e */
[----:B------:R-:W-:-:S02]  /*22d80*/  IADD3 R6, P6, PT, R70, R0, RZ ;  /* 0x0000000046067210 */ /* 0x000fc40007fde0ff */
[----:B------:R-:W-:Y:S01]  /*22d90*/  ISETP.LT.AND P3, PT, R144, UR10, !P2 ;  /* 0x0000000a90007c0c */ /* 0x000fe2000d761270 */
[----:B------:R-:W1:Y:S01]  /*22da0*/  LDCU UR10, c[0x0][0x398] ;  /* 0x00007300ff0a77ac */ /* 0x000e620008000800 */
[----:B---3--:R-:W-:Y:S01]  /*22db0*/  ISETP.LT.AND P2, PT, R160, UR6, !P2 ;  /* 0x00000006a0007c0c */ /* 0x008fe2000d741270 */
[----:B------:R-:W-:Y:S01]  /*22dc0*/  IMAD.X R7, R10, 0x1, R3, P6 ;  /* 0x000000010a077824 */ /* 0x000fe200030e0603 */
[----:B------:R-:W-:Y:S01]  /*22dd0*/  PRMT R11, R25, 0x9910, RZ ;  /* 0x00009910190b7816 */ /* 0x000fe200000000ff */
[----:B------:R-:W-:Y:S01]  /*22de0*/  VIADD R12, R132, 0x1a ;  /* 0x0000001a840c7836 */ /* 0x000fe20000000000 */
[----:B------:R-:W-:Y:S01]  /*22df0*/  PRMT R13, R89, 0x9910, RZ ;  /* 0x00009910590d7816 */ /* 0x000fe200000000ff */
[----:B------:R-:W3:Y:S01]  /*22e00*/  LDCU UR6, c[0x0][0x39c] ;  /* 0x00007380ff0677ac */ /* 0x000ee20008000800 */
[C---:B0-----:R-:W-:Y:S02]  /*22e10*/  IADD3 R4, P6, PT, R70.reuse, R133, RZ ;  /* 0x0000008546047210 */ /* 0x041fe40007fde0ff */
[----:B------:R-:W-:Y:S01]  /*22e20*/  SHF.R.S32.HI R11, RZ, 0x8, R11 ;  /* 0x00000008ff0b7819 */ /* 0x000fe2000001140b */
[----:B------:R-:W-:Y:S01]  /*22e30*/  VIADD R70, R70, UR21 ;  /* 0x0000001546467c36 */ /* 0x000fe20008000000 */
[----:B------:R-:W-:Y:S01]  /*22e40*/  SHF.R.S32.HI R13, RZ, 0x8, R13 ;  /* 0x00000008ff0d7819 */ /* 0x000fe2000001140d */
[----:B------:R-:W-:-:S02]  /*22e50*/  IMAD.X R5, R10, 0x1, R2, P6 ;  /* 0x000000010a057824 */ /* 0x000fc400030e0602 */
[----:B------:R0:W-:Y:S01]  /*22e60*/  @P3 STG.E.U8 desc[UR14][R6.64], R11 ;  /* 0x0000000b06003986 */ /* 0x0001e2000c10110e */
[----:B------:R-:W-:Y:S01]  /*22e70*/  ISETP.LT.AND P3, PT, R144, UR8, !P1 ;  /* 0x0000000890007c0c */ /* 0x000fe2000cf61270 */
[----:B------:R-:W3:Y:S01]  /*22e80*/  LDCU UR8, c[0x0][0x398] ;  /* 0x00007300ff0877ac */ /* 0x000ee20008000800 */
[----:B------:R-:W-:Y:S01]  /*22e90*/  ISETP.LT.AND P1, PT, R160, UR12, !P1 ;  /* 0x0000000ca0007c0c */ /* 0x000fe2000cf21270 */
[----:B------:R3:W-:Y:S01]  /*22ea0*/  @P2 STG.E.U8 desc[UR14][R4.64], R13 ;  /* 0x0000000d04002986 */ /* 0x0007e2000c10110e */
[----:B------:R-:W-:Y:S01]  /*22eb0*/  SHF.R.S32.HI R10, RZ, 0x1f, R70 ;  /* 0x0000001fff0a7819 */ /* 0x000fe20000011446 */
[----:B------:R-:W2:Y:S01]  /*22ec0*/  LDCU UR12, c[0x0][0x398] ;  /* 0x00007300ff0c77ac */ /* 0x000ea20008000800 */
[C---:B------:R-:W-:Y:S02]  /*22ed0*/  IADD3 R8, P2, PT, R70.reuse, R0, RZ ;  /* 0x0000000046087210 */ /* 0x040fe40007f5e0ff */
[----:B0-----:R-:W-:-:S03]  /*22ee0*/  IADD3 R6, P6, PT, R70, R133, RZ ;  /* 0x0000008546067210 */ /* 0x001fc60007fde0ff */
[----:B------:R-:W-:Y:S01]  /*22ef0*/  IMAD.X R9, R10, 0x1, R3, P2 ;  /* 0x000000010a097824 */ /* 0x000fe200010e0603 */
[----:B-1----:R-:W-:Y:S01]  /*22f00*/  ISETP.GE.AND P2, PT, R12, UR4, PT ;  /* 0x000000040c007c0c */ /* 0x002fe2000bf46270 */
[----:B------:R-:W0:Y:S01]  /*22f10*/  LDCU UR4, c[0x0][0x39c] ;  /* 0x00007380ff0477ac */ /* 0x000e220008000800 */
[----:B------:R-:W-:Y:S01]  /*22f20*/  F2FP.SATFINITE.E5M2.F32.PACK_AB_MERGE_C R27, R27, R26, RZ ;  /* 0x0000001a1b1b723e */ /* 0x000fe200048060ff */
[----:B------:R-:W-:Y:S01]  /*22f30*/  IMAD.X R7, R10, 0x1, R2, P6 ;  /* 0x000000010a077824 */ /* 0x000fe200030e0602 */
[----:B------:R-:W-:Y:S01]  /*22f40*/  F2FP.SATFINITE.E5M2.F32.PACK_AB_MERGE_C R91, R91, R90, RZ ;  /* 0x0000005a5b5b723e */ /* 0x000fe200048060ff */
[----:B------:R-:W-:Y:S02]  /*22f50*/  VIADD R70, R70, UR21 ;  /* 0x0000001546467c36 */ /* 0x000fe40008000000 */
[----:B------:R-:W-:Y:S04]  /*22f60*/  @P3 STG.E.U8 desc[UR14][R8.64], R27 ;  /* 0x0000001b08003986 */ /* 0x000fe8000c10110e */
[----:B------:R1:W-:Y:S01]  /*22f70*/  @P1 STG.E.U8 desc[UR14][R6.64], R91 ;  /* 0x0000005b06001986 */ /* 0x0003e2000c10110e */
[----:B------:R-:W-:Y:S01]  /*22f80*/  ISETP.LT.AND P1, PT, R144, UR10, !P0 ;  /* 0x0000000a90007c0c */ /* 0x000fe2000c721270 */
[----:B------:R-:W-:Y:S01]  /*22f90*/  VIADD R12, R132, 0x1b ;  /* 0x0000001b840c7836 */ /* 0x000fe20000000000 */
[----:B----4-:R-:W-:Y:S01]  /*22fa0*/  ISETP.LT.AND P0, PT, R160, UR16, !P0 ;  /* 0x00000010a0007c0c */ /* 0x010fe2000c701270 */
[----:B------:R-:W4:Y:S01]  /*22fb0*/  LDCU UR10, c[0x0][0x398] ;  /* 0x00007300ff0a77ac */ /* 0x000f220008000800 */
[----:B------:R-:W-:-:S02]  /*22fc0*/  SHF.R.S32.HI R10, RZ, 0x1f, R70 ;  /* 0x0000001fff0a7819 */ /* 0x000fc40000011446 */
[C---:B---3--:R-:W-:Y:S02]  /*22fd0*/  IADD3 R4, P3, PT, R70.reuse, R0, RZ ;  /* 0x0000000046047210 */ /* 0x048fe40007f7e0ff */
[----:B------:R-:W-:Y:S02]  /*22fe0*/  PRMT R11, R27, 0x9910, RZ ;  /* 0x000099101b0b7816 */ /* 0x000fe400000000ff */
[----:B------:R-:W-:Y:S02]  /*22ff0*/  PRMT R13, R91, 0x9910, RZ ;  /* 0x000099105b0d7816 */ /* 0x000fe400000000ff */
[----:B-1----:R-:W-:Y:S01]  /*23000*/  IADD3 R6, P6, PT, R70, R133, RZ ;  /* 0x0000008546067210 */ /* 0x002fe20007fde0ff */
[----:B------:R-:W-:Y:S01]  /*23010*/  IMAD.X R5, R10, 0x1, R3, P3 ;  /* 0x000000010a057824 */ /* 0x000fe200018e0603 */
[----:B------:R-:W-:Y:S01]  /*23020*/  SHF.R.S32.HI R11, RZ, 0x8, R11 ;  /* 0x00000008ff0b7819 */ /* 0x000fe2000001140b */
[----:B------:R-:W-:Y:S01]  /*23030*/  VIADD R9, R132, 0x1c ;  /* 0x0000001c84097836 */ /* 0x000fe20000000000 */
[----:B------:R-:W-:Y:S01]  /*23040*/  SHF.R.S32.HI R13, RZ, 0x8, R13 ;  /* 0x00000008ff0d7819 */ /* 0x000fe2000001140d */
[----:B------:R-:W-:Y:S01]  /*23050*/  IMAD.X R7, R10, 0x1, R2, P6 ;  /* 0x000000010a077824 */ /* 0x000fe200030e0602 */
[----:B0-----:R-:W-:Y:S01]  /*23060*/  ISETP.GE.AND P3, PT, R12, UR4, PT ;  /* 0x000000040c007c0c */ /* 0x001fe2000bf66270 */
[----:B------:R-:W-:Y:S01]  /*23070*/  VIADD R70, R70, UR21 ;  /* 0x0000001546467c36 */ /* 0x000fe20008000000 */
[----:B------:R-:W0:Y:S01]  /*23080*/  LDCU UR4, c[0x0][0x39c] ;  /* 0x00007380ff0477ac */ /* 0x000e220008000800 */
[----:B------:R1:W-:Y:S01]  /*23090*/  @P1 STG.E.U8 desc[UR14][R4.64], R11 ;  /* 0x0000000b04001986 */ /* 0x0003e2000c10110e */
[----:B------:R-:W-:-:S02]  /*230a0*/  ISETP.LT.AND P1, PT, R144, UR8, !P5 ;  /* 0x0000000890007c0c */ /* 0x000fc4000ef21270 */
[----:B------:R-:W-:Y:S01]  /*230b0*/  F2FP.SATFINITE.E5M2.F32.PACK_AB_MERGE_C R29, R29, R28, RZ ;  /* 0x0000001c1d1d723e */ /* 0x000fe200048060ff */
[----:B------:R3:W-:Y:S01]  /*230c0*/  @P0 STG.E.U8 desc[UR14][R6.64], R13 ;  /* 0x0000000d06000986 */ /* 0x0007e2000c10110e */
[----:B------:R-:W-:Y:S01]  /*230d0*/  ISETP.GE.AND P0, PT, R9, UR6, PT ;  /* 0x0000000609007c0c */ /* 0x000fe2000bf06270 */
[----:B------:R-:W4:Y:S01]  /*230e0*/  LDCU UR6, c[0x0][0x398] ;  /* 0x00007300ff0677ac */ /* 0x000f220008000800 */
[----:B------:R-:W-:Y:S02]  /*230f0*/  SHF.R.S32.HI R10, RZ, 0x1f, R70 ;  /* 0x0000001fff0a7819 */ /* 0x000fe40000011446 */
[----:B------:R-:W-:Y:S01]  /*23100*/  IADD3 R8, P6, PT, R70, R0, RZ ;  /* 0x0000000046087210 */ /* 0x000fe20007fde0ff */
[----:B------:R-:W4:Y:S01]  /*23110*/  LDCU UR8, c[0x0][0x398] ;  /* 0x00007300ff0877ac */ /* 0x000f220008000800 */
[----:B--2---:R-:W-:-:S03]  /*23120*/  ISETP.LT.AND P5, PT, R160, UR12, !P5 ;  /* 0x0000000ca0007c0c */ /* 0x004fc6000efa1270 */
[----:B------:R-:W-:Y:S01]  /*23130*/  IMAD.X R9, R10, 0x1, R3, P6 ;  /* 0x000000010a097824 */ /* 0x000fe200030e0603 */
[----:B-1----:R-:W-:Y:S01]  /*23140*/  IADD3 R4, P6, PT, R70, R133, RZ ;  /* 0x0000008546047210 */ /* 0x002fe20007fde0ff */
[----:B---3--:R-:W-:Y:S01]  /*23150*/  VIADD R6, R132, 0x1d ;  /* 0x0000001d84067836 */ /* 0x008fe20000000000 */
[----:B------:R-:W-:Y:S01]  /*23160*/  F2FP.SATFINITE.E5M2.F32.PACK_AB_MERGE_C R93, R93, R92, RZ ;  /* 0x0000005c5d5d723e */ /* 0x000fe200048060ff */
[----:B------:R-:W-:Y:S01]  /*23170*/  VIADD R70, R70, UR21 ;  /* 0x0000001546467c36 */ /* 0x000fe20008000000 */
[----:B------:R-:W1:Y:S01]  /*23180*/  LDCU UR12, c[0x0][0x398] ;  /* 0x00007300ff0c77ac */ /* 0x000e620008000800 */
[----:B------:R-:W-:Y:S01]  /*23190*/  IMAD.X R5, R10, 0x1, R2, P6 ;  /* 0x000000010a057824 */ /* 0x000fe200030e0602 */
[----:B------:R-:W-:Y:S01]  /*231a0*/  @P1 STG.E.U8 desc[UR14][R8.64], R29 ;  /* 0x0000001d08001986 */ /* 0x000fe2000c10110e */
[----:B0-----:R-:W-:Y:S01]  /*231b0*/  ISETP.GE.AND P1, PT, R6, UR4, PT ;  /* 0x0000000406007c0c */ /* 0x001fe2000bf26270 */
[----:B------:R-:W0:Y:S01]  /*231c0*/  LDCU UR4, c[0x0][0x39c] ;  /* 0x00007380ff0477ac */ /* 0x000e220008000800 */
[----:B------:R-:W-:Y:S01]  /*231d0*/  SHF.R.S32.HI R10, RZ, 0x1f, R70 ;  /* 0x0000001fff0a7819 */ /* 0x000fe20000011446 */
[----:B------:R2:W-:Y:S01]  /*231e0*/  @P5 STG.E.U8 desc[UR14][R4.64], R93 ;  /* 0x0000005d04005986 */ /* 0x0005e2000c10110e */
[----:B------:R-:W-:Y:S01]  /*231f0*/  IADD3 R6, P6, PT, R70, R0, RZ ;  /* 0x0000000046067210 */ /* 0x000fe20007fde0ff */
[----:B------:R-:W3:Y:S01]  /*23200*/  LDCU UR16, c[0x0][0x398] ;  /* 0x00007300ff1077ac */ /* 0x000ee20008000800 */
[----:B----4-:R-:W-:-:S02]  /*23210*/  ISETP.LT.AND P5, PT, R144, UR10, !P4 ;  /* 0x0000000a90007c0c */ /* 0x010fc4000e7a1270 */
[----:B------:R-:W-:Y:S01]  /*23220*/  ISETP.LT.AND P4, PT, R160, UR6, !P4 ;  /* 0x00000006a0007c0c */ /* 0x000fe2000e781270 */
[----:B------:R-:W-:Y:S01]  /*23230*/  IMAD.X R7, R10, 0x1, R3, P6 ;  /* 0x000000010a077824 */ /* 0x000fe200030e0603 */
[----:B------:R-:W-:Y:S01]  /*23240*/  PRMT R11, R29, 0x9910, RZ ;  /* 0x000099101d0b7816 */ /* 0x000fe200000000ff */
[----:B------:R-:W4:Y:S01]  /*23250*/  LDCU UR10, c[0x0][0x398] ;  /* 0x00007300ff0a77ac */ /* 0x000f220008000800 */
[----:B------:R-:W-:Y:S02]  /*23260*/  PRMT R13, R93, 0x9910, RZ ;  /* 0x000099105d0d7816 */ /* 0x000fe400000000ff */
[----:B--2---:R-:W-:Y:S01]  /*23270*/  IADD3 R4, P6, PT, R70, R133, RZ ;  /* 0x0000008546047210 */ /* 0x004fe20007fde0ff */
[----:B------:R-:W-:Y:S01]  /*23280*/  VIADD R12, R132, 0x1e ;  /* 0x0000001e840c7836 */ /* 0x000fe20000000000 */
[----:B------:R-:W-:Y:S01]  /*23290*/  SHF.R.S32.HI R11, RZ, 0x8, R11 ;  /* 0x00000008ff0b7819 */ /* 0x000fe2000001140b */
[----:B------:R-:W2:Y:S01]  /*232a0*/  LDCU UR6, c[0x0][0x39c] ;  /* 0x00007380ff0677ac */ /* 0x000ea20008000800 */
[----:B------:R-:W-:Y:S01]  /*232b0*/  SHF.R.S32.HI R13, RZ, 0x8, R13 ;  /* 0x00000008ff0d7819 */ /* 0x000fe2000001140d */
[----:B------:R-:W-:-:S02]  /*232c0*/  IMAD.X R5, R10, 0x1, R2, P6 ;  /* 0x000000010a057824 */ /* 0x000fc400030e0602 */
[----:B------:R-:W-:Y:S01]  /*232d0*/  VIADD R70, R70, UR21 ;  /* 0x0000001546467c36 */ /* 0x000fe20008000000 */
[----:B------:R0:W-:Y:S01]  /*232e0*/  @P5 STG.E.U8 desc[UR14][R6.64], R11 ;  /* 0x0000000b06005986 */ /* 0x0001e2000c10110e */
[----:B------:R-:W-:Y:S01]  /*232f0*/  ISETP.LT.AND P5, PT, R144, UR8, !P2 ;  /* 0x0000000890007c0c */ /* 0x000fe2000d7a1270 */
[----:B------:R-:W2:Y:S02]  /*23300*/  LDCU UR8, c[0x0][0x398] ;  /* 0x00007300ff0877ac */ /* 0x000ea40008000800 */
[----:B------:R2:W-:Y:S01]  /*23310*/  @P4 STG.E.U8 desc[UR14][R4.64], R13 ;  /* 0x0000000d04004986 */ /* 0x0005e2000c10110e */
[----:B-1----:R-:W-:Y:S01]  /*23320*/  ISETP.LT.AND P4, PT, R160, UR12, !P2 ;  /* 0x0000000ca0007c0c */ /* 0x002fe2000d781270 */
[----:B------:R-:W1:Y:S01]  /*23330*/  LDCU UR12, c[0x0][0x398] ;  /* 0x00007300ff0c77ac */ /* 0x000e620008000800 */
[----:B------:R-:W-:Y:S02]  /*23340*/  SHF.R.S32.HI R10, RZ, 0x1f, R70 ;  /* 0x0000001fff0a7819 */ /* 0x000fe40000011446 */
[----:B------:R-:W-:-:S02]  /*23350*/  IADD3 R8, P2, PT, R70, R0, RZ ;  /* 0x0000000046087210 */ /* 0x000fc40007f5e0ff */
[----:B0-----:R-:W-:-:S03]  /*23360*/  IADD3 R6, P6, PT, R70, R133, RZ ;  /* 0x0000008546067210 */ /* 0x001fc60007fde0ff */
[----:B------:R-:W-:Y:S01]  /*23370*/  IMAD.X R9, R10, 0x1, R3, P2 ;  /* 0x000000010a097824 */ /* 0x000fe200010e0603 */
[----:B------:R-:W-:Y:S01]  /*23380*/  ISETP.GE.AND P2, PT, R12, UR4, PT ;  /* 0x000000040c007c0c */ /* 0x000fe2000bf46270 */
[----:B------:R-:W0:Y:S01]  /*23390*/  LDCU UR4, c[0x0][0x39c] ;  /* 0x00007380ff0477ac */ /* 0x000e220008000800 */
[----:B------:R-:W-:Y:S01]  /*233a0*/  F2FP.SATFINITE.E5M2.F32.PACK_AB_MERGE_C R31, R31, R30, RZ ;  /* 0x0000001e1f1f723e */ /* 0x000fe200048060ff */
[----:B------:R-:W-:Y:S01]  /*233b0*/  IMAD.X R7, R10, 0x1, R2, P6 ;  /* 0x000000010a077824 */ /* 0x000fe200030e0602 */
[----:B------:R-:W-:Y:S01]  /*233c0*/  F2FP.SATFINITE.E5M2.F32.PACK_AB_MERGE_C R95, R95, R94, RZ ;  /* 0x0000005e5f5f723e */ /* 0x000fe200048060ff */
[----:B------:R-:W-:Y:S02]  /*233d0*/  VIADD R70, R70, UR21 ;  /* 0x0000001546467c36 */ /* 0x000fe40008000000 */
[----:B------:R-:W-:Y:S01]  /*233e0*/  @P5 STG.E.U8 desc[UR14][R8.64], R31 ;  /* 0x0000001f08005986 */ /* 0x000fe2000c10110e */
[----:B----4-:R-:W-:Y:S01]  /*233f0*/  ISETP.LT.AND P5, PT, R144, UR10, !P3 ;  /* 0x0000000a90007c0c */ /* 0x010fe2000dfa1270 */
[----:B------:R-:W-:Y:S01]  /*23400*/  VIADD R12, R132, 0x1f ;  /* 0x0000001f840c7836 */ /* 0x000fe20000000000 */
[----:B------:R-:W-:Y:S01]  /*23410*/  SHF.R.S32.HI R10, RZ, 0x1f, R70 ;  /* 0x0000001fff0a7819 */ /* 0x000fe20000011446 */
[----:B------:R4:W-:Y:S01]  /*23420*/  @P4 STG.E.U8 desc[UR14][R6.64], R95 ;  /* 0x0000005f06004986 */ /* 0x0009e2000c10110e */
[----:B---3--:R-:W-:Y:S01]  /*23430*/  ISETP.LT.AND P4, PT, R160, UR16, !P3 ;  /* 0x00000010a0007c0c */ /* 0x008fe2000df81270 */
[----:B------:R-:W3:Y:S01]  /*23440*/  LDCU UR10, c[0x0][0x398] ;  /* 0x00007300ff0a77ac */ /* 0x000ee20008000800 */
[----:B--2---:R-:W-:-:S02]  /*23450*/  IADD3 R4, P3, PT, R70, R0, RZ ;  /* 0x0000000046047210 */ /* 0x004fc40007f7e0ff */
[----:B------:R-:W-:Y:S01]  /*23460*/  PRMT R11, R31, 0x9910, RZ ;  /* 0x000099101f0b7816 */ /* 0x000fe200000000ff */
[----:B------:R-:W2:Y:S01]  /*23470*/  LDCU UR16, c[0x0][0x398] ;  /* 0x00007300ff1077ac */ /* 0x000ea20008000800 */
[----:B------:R-:W-:Y:S01]  /*23480*/  PRMT R13, R95, 0x9910, RZ ;  /* 0x000099105f0d7816 */ /* 0x000fe200000000ff */
[----:B------:R-:W-:Y:S01]  /*23490*/  IMAD.X R5, R10, 0x1, R3, P3 ;  /* 0x000000010a057824 */ /* 0x000fe200018e0603 */
[C---:B----4-:R-:W-:Y:S02]  /*234a0*/  IADD3 R6, P6, PT, R70.reuse, R133, RZ ;  /* 0x0000008546067210 */ /* 0x050fe40007fde0ff */
[----:B------:R-:W-:Y:S01]  /*234b0*/  SHF.R.S32.HI R11, RZ, 0x8, R11 ;  /* 0x00000008ff0b7819 */ /* 0x000fe2000001140b */
[----:B------:R-:W-:Y:S01]  /*234c0*/  VIADD R70, R70, UR21 ;  /* 0x0000001546467c36 */ /* 0x000fe20008000000 */
[----:B------:R-:W-:Y:S01]  /*234d0*/  SHF.R.S32.HI R13, RZ, 0x8, R13 ;  /* 0x00000008ff0d7819 */ /* 0x000fe2000001140d */
[----:B------:R-:W-:Y:S01]  /*234e0*/  IMAD.X R7, R10, 0x1, R2, P6 ;  /* 0x000000010a077824 */ /* 0x000fe200030e0602 */
[----:B0-----:R-:W-:Y:S01]  /*234f0*/  ISETP.GE.AND P3, PT, R12, UR4, PT ;  /* 0x000000040c007c0c */ /* 0x001fe2000bf66270 */
[----:B------:R-:W-:Y:S01]  /*23500*/  VIADD R9, R132, 0x20 ;  /* 0x0000002084097836 */ /* 0x000fe20000000000 */
[----:B------:R0:W-:Y:S01]  /*23510*/  @P5 STG.E.U8 desc[UR14][R4.64], R11 ;  /* 0x0000000b04005986 */ /* 0x0001e2000c10110e */
[----:B------:R-:W4:Y:S01]  /*23520*/  LDCU UR4, c[0x0][0x39c] ;  /* 0x00007380ff0477ac */ /* 0x000f220008000800 */
[----:B------:R-:W-:-:S02]  /*23530*/  ISETP.LT.AND P5, PT, R144, UR8, !P0 ;  /* 0x0000000890007c0c */ /* 0x000fc4000c7a1270 */
[----:B------:R2:W-:Y:S01]  /*23540*/  @P4 STG.E.U8 desc[UR14][R6.64], R13 ;  /* 0x0000000d06004986 */ /* 0x0005e2000c10110e */
[----:B------:R-:W-:Y:S01]  /*23550*/  SHF.R.S32.HI R10, RZ, 0x1f, R70 ;  /* 0x0000001fff0a7819 */ /* 0x000fe20000011446 */
[----:B------:R-:W3:Y:S01]  /*23560*/  LDCU UR8, c[0x0][0x398] ;  /* 0x00007300ff0877ac */ /* 0x000ee20008000800 */
[----:B------:R-:W-:Y:S02]  /*23570*/  IADD3 R8, P4, PT, R70, R0, RZ ;  /* 0x0000000046087210 */ /* 0x000fe40007f9e0ff */
[----:B-1----:R-:W-:Y:S01]  /*23580*/  ISETP.LT.AND P6, PT, R160, UR12, !P0 ;  /* 0x0000000ca0007c0c */ /* 0x002fe2000c7c1270 */
[----:B------:R-:W1:Y:S01]  /*23590*/  LDCU UR12, c[0x0][0x398] ;  /* 0x00007300ff0c77ac */ /* 0x000e620008000800 */
[----:B------:R-:W-:Y:S01]  /*235a0*/  ISETP.GE.AND P0, PT, R9, UR6, PT ;  /* 0x0000000609007c0c */ /* 0x000fe2000bf06270 */
[----:B------:R-:W1:Y:S01]  /*235b0*/  LDCU UR6, c[0x0][0x398] ;  /* 0x00007300ff0677ac */ /* 0x000e620008000800 */
[----:B------:R-:W-:Y:S01]  /*235c0*/  IMAD.X R9, R10, 0x1, R3, P4 ;  /* 0x000000010a097824 */ /* 0x000fe200020e0603 */
[----:B0-----:R-:W-:Y:S01]  /*235d0*/  IADD3 R4, P4, PT, R70, R133, RZ ;  /* 0x0000008546047210 */ /* 0x001fe20007f9e0ff */
[----:B--2---:R-:W-:Y:S01]  /*235e0*/  VIADD R6, R132, 0x21 ;  /* 0x0000002184067836 */ /* 0x004fe20000000000 */
[----:B------:R-:W-:Y:S01]  /*235f0*/  F2FP.SATFINITE.E5M2.F32.PACK_AB_MERGE_C R33, R33, R32, RZ ;  /* 0x000000202121723e */ /* 0x000fe200048060ff */
[----:B------:R-:W-:Y:S01]  /*23600*/  VIADD R70, R70, UR21 ;  /* 0x0000001546467c36 */ /* 0x000fe20008000000 */
[----:B------:R-:W-:Y:S01]  /*23610*/  F2FP.SATFINITE.E5M2.F32.PACK_AB_MERGE_C R97, R97, R96, RZ ;  /* 0x000000606161723e */ /* 0x000fe200048060ff */
[----:B------:R-:W-:Y:S01]  /*23620*/  IMAD.X R5, R10, 0x1, R2, P4 ;  /* 0x000000010a057824 */ /* 0x000fe200020e0602 */
[----:B----4-:R-:W-:Y:S01]  /*23630*/  ISETP.GE.AND P4, PT, R6, UR4, PT ;  /* 0x0000000406007c0c */ /* 0x010fe2000bf86270 */
[----:B------:R-:W-:Y:S01]  /*23640*/  @P5 STG.E.U8 desc[UR14][R8.64], R33 ;  /* 0x0000002108005986 */ /* 0x000fe2000c10110e */
[----:B------:R-:W-:Y:S01]  /*23650*/  SHF.R.S32.HI R10, RZ, 0x1f, R70 ;  /* 0x0000001fff0a7819 */ /* 0x000fe20000011446 */
[----:B------:R-:W0:Y:S02]  /*23660*/  LDCU UR4, c[0x0][0x39c] ;  /* 0x00007380ff0477ac */ /* 0x000e240008000800 */
[----:B------:R2:W-:Y:S01]  /*23670*/  @P6 STG.E.U8 desc[UR14][R4.64], R97 ;  /* 0x0000006104006986 */ /* 0x0005e2000c10110e */
[----:B------:R-:W-:-:S02]  /*23680*/  IADD3 R6, P6, PT, R70, R0, RZ ;  /* 0x0000000046067210 */ /* 0x000fc40007fde0ff */
[----:B---3--:R-:W-:Y:S01]  /*23690*/  ISETP.LT.AND P5, PT, R144, UR10, !P1 ;  /* 0x0000000a90007c0c */ /* 0x008fe2000cfa1270 */
[----:B------:R-:W3:Y:S01]  /*236a0*/  LDCU UR10, c[0x0][0x398] ;  /* 0x00007300ff0a77ac */ /* 0x000ee20008000800 */
[----:B-1----:R-:W-:Y:S01]  /*236b0*/  ISETP.LT.AND P1, PT, R160, UR6, !P1 ;  /* 0x00000006a0007c0c */ /* 0x002fe2000cf21270 */
[----:B------:R-:W-:Y:S01]  /*236c0*/  IMAD.X R7, R10, 0x1, R3, P6 ;  /* 0x000000010a077824 */ /* 0x000fe200030e0603 */
[----:B------:R-:W-:Y:S01]  /*236d0*/  PRMT R11, R33, 0x9910, RZ ;  /* 0x00009910210b7816 */ /* 0x000fe200000000ff */
[----:B------:R-:W-:Y:S01]  /*236e0*/  VIADD R12, R132, 0x22 ;  /* 0x00000022840c7836 */ /* 0x000fe20000000000 */
[----:B------:R-:W-:Y:S01]  /*236f0*/  PRMT R13, R97, 0x9910, RZ ;  /* 0x00009910610d7816 */ /* 0x000fe200000000ff */
[----:B------:R-:W1:Y:S01]  /*23700*/  LDCU UR6, c[0x0][0x39c] ;  /* 0x00007380ff0677ac */ /* 0x000e620008000800 */
[C---:B--2---:R-:W-:Y:S02]  /*23710*/  IADD3 R4, P6, PT, R70.reuse, R133, RZ ;  /* 0x0000008546047210 */ /* 0x044fe40007fde0ff */
[----:B------:R-:W-:Y:S01]  /*23720*/  SHF.R.S32.HI R11, RZ, 0x8, R11 ;  /* 0x00000008ff0b7819 */ /* 0x000fe2000001140b */
[----:B------:R-:W-:Y:S01]  /*23730*/  VIADD R70, R70, UR21 ;  /* 0x0000001546467c36 */ /* 0x000fe20008000000 */
[----:B------:R-:W-:Y:S01]  /*23740*/  SHF.R.S32.HI R13, RZ, 0x8, R13 ;  /* 0x00000008ff0d7819 */ /* 0x000fe2000001140d */
[----:B------:R-:W-:-:S02]  /*23750*/  IMAD.X R5, R10, 0x1, R2, P6 ;  /* 0x000000010a057824 */ /* 0x000fc400030e0602 */
[----:B------:R2:W-:Y:S01]  /*23760*/  @P5 STG.E.U8 desc[UR14][R6.64], R11 ;  /* 0x0000000b06005986 */ /* 0x0005e2000c10110e */
[----:B------:R-:W-:Y:S01]  /*23770*/  ISETP.LT.AND P5, PT, R144, UR8, !P2 ;  /* 0x0000000890007c0c */ /* 0x000fe2000d7a1270 */
[----:B------:R-:W4:Y:S01]  /*23780*/  LDCU UR8, c[0x0][0x398] ;  /* 0x00007300ff0877ac */ /* 0x000f220008000800 */
[----:B------:R-:W-:Y:S01]  /*23790*/  SHF.R.S32.HI R10, RZ, 0x1f, R70 ;  /* 0x0000001fff0a7819 */ /* 0x000fe20000011446 */
[----:B------:R1:W-:Y:S01]  /*237a0*/  @P1 STG.E.U8 desc[UR14][R4.64], R13 ;  /* 0x0000000d04001986 */ /* 0x0003e2000c10110e */
[----:B------:R-:W-:Y:S02]  /*237b0*/  IADD3 R8, P1, PT, R70, R0, RZ ;  /* 0x0000000046087210 */ /* 0x000fe40007f3e0ff */
[----:B------:R-:W-:Y:S01]  /*237c0*/  ISETP.LT.AND P2, PT, R160, UR12, !P2 ;  /* 0x0000000ca0007c0c */ /* 0x000fe2000d741270 */
[----:B------:R-:W1:Y:S02]  /*237d0*/  LDCU UR12, c[0x0][0x398] ;  /* 0x00007300ff0c77ac */ /* 0x000e640008000800 */
[----:B------:R-:W-:Y:S01]  /*237e0*/  IMAD.X R9, R10, 0x1, R3, P1 ;  /* 0x000000010a097824 */ /* 0x000fe200008e0603 */
[----:B0-----:R-:W-:Y:S01]  /*237f0*/  ISETP.GE.AND P1, PT, R12, UR4, PT ;  /* 0x000000040c007c0c */ /* 0x001fe2000bf26270 */
[----:B------:R-:W0:Y:S01]  /*23800*/  LDCU UR4, c[0x0][0x39c] ;  /* 0x00007380ff0477ac */ /* 0x000e220008000800 */
[----:B--2---:R-:W-:-:S02]  /*23810*/  IADD3 R6, P6, PT, R70, R133, RZ ;  /* 0x0000008546067210 */ /* 0x004fc40007fde0ff */
[----:B------:R-:W-:Y:S01]  /*23820*/  F2FP.SATFINITE.E5M2.F32.PACK_AB_MERGE_C R35, R35, R34, RZ ;  /* 0x000000222323723e */ /* 0x000fe200048060ff */
[----:B------:R-:W-:Y:S01]  /*23830*/  VIADD R70, R70, UR21 ;  /* 0x0000001546467c36 */ /* 0x000fe20008000000 */
[----:B------:R-:W-:Y:S01]  /*23840*/  F2FP.SATFINITE.E5M2.F32.PACK_AB_MERGE_C R99, R99, R98, RZ ;  /* 0x000000626363723e */ /* 0x000fe200048060ff */
[----:B------:R-:W-:Y:S02]  /*23850*/  IMAD.X R7, R10, 0x1, R2, P6 ;  /* 0x000000010a077824 */ /* 0x000fe400030e0602 */
[----:B------:R-:W-:Y:S01]  /*23860*/  @P5 STG.E.U8 desc[UR14][R8.64], R35 ;  /* 0x0000002308005986 */ /* 0x000fe2000c10110e */
[----:B---3--:R-:W-:Y:S01]  /*23870*/  ISETP.LT.AND P5, PT, R144, UR10, !P3 ;  /* 0x0000000a90007c0c */ /* 0x008fe2000dfa1270 */
[----:B------:R-:W-:Y:S01]  /*23880*/  VIADD R12, R132, 0x23 ;  /* 0x00000023840c7836 */ /* 0x000fe20000000000 */
[----:B------:R-:W-:Y:S01]  /*23890*/  ISETP.LT.AND P3, PT, R160, UR16, !P3 ;  /* 0x00000010a0007c0c */ /* 0x000fe2000df61270 */
[----:B------:R2:W-:Y:S01]  /*238a0*/  @P2 STG.E.U8 desc[UR14][R6.64], R99 ;  /* 0x0000006306002986 */ /* 0x0005e2000c10110e */
[----:B------:R-:W-:Y:S01]  /*238b0*/  SHF.R.S32.HI R10, RZ, 0x1f, R70 ;  /* 0x0000001fff0a7819 */ /* 0x000fe20000011446 */
[----:B------:R-:W3:Y:S01]  /*238c0*/  LDCU UR10, c[0x0][0x398] ;  /* 0x00007300ff0a77ac */ /* 0x000ee20008000800 */
[----:B-1----:R-:W-:-:S02]  /*238d0*/  IADD3 R4, P2, PT, R70, R0, RZ ;  /* 0x0000000046047210 */ /* 0x002fc40007f5e0ff */
[----:B------:R-:W-:Y:S01]  /*238e0*/  PRMT R11, R35, 0x9910, RZ ;  /* 0x00009910230b7816 */ /* 0x000fe200000000ff */
[----:B------:R-:W1:Y:S01]  /*238f0*/  LDCU UR16, c[0x0][0x398] ;  /* 0x00007300ff1077ac */ /* 0x000e620008000800 */
[----:B------:R-:W-:Y:S01]  /*23900*/  PRMT R13, R99, 0x9910, RZ ;  /* 0x00009910630d7816 */ /* 0x000fe200000000ff */
[----:B------:R-:W-:Y:S01]  /*23910*/  IMAD.X R5, R10, 0x1, R3, P2 ;  /* 0x000000010a057824 */ /* 0x000fe200010e0603 */
[C---:B--2---:R-:W-:Y:S02]  /*23920*/  IADD3 R6, P6, PT, R70.reuse, R133, RZ ;  /* 0x0000008546067210 */ /* 0x044fe40007fde0ff */
[----:B------:R-:W-:Y:S01]  /*23930*/  SHF.R.S32.HI R11, RZ, 0x8, R11 ;  /* 0x00000008ff0b7819 */ /* 0x000fe2000001140b */
[----:B------:R-:W-:Y:S01]  /*23940*/  VIADD R70, R70, UR21 ;  /* 0x0000001546467c36 */ /* 0x000fe20008000000 */
[----:B------:R-:W-:Y:S01]  /*23950*/  SHF.R.S32.HI R13, RZ, 0x8, R13 ;  /* 0x00000008ff0d7819 */ /* 0x000fe2000001140d */
[----:B------:R-:W-:Y:S01]  /*23960*/  IMAD.X R7, R10, 0x1, R2, P6 ;  /* 0x000000010a077824 */ /* 0x000fe200030e0602 */
[----:B0-----:R-:W-:Y:S01]  /*23970*/  ISETP.GE.AND P2, PT, R12, UR4, PT ;  /* 0x000000040c007c0c */ /* 0x001fe2000bf46270 */
[----:B------:R-:W-:Y:S01]  /*23980*/  VIADD R9, R132, 0x24 ;  /* 0x0000002484097836 */ /* 0x000fe20000000000 */
[----:B------:R0:W-:Y:S01]  /*23990*/  @P5 STG.E.U8 desc[UR14][R4.64], R11 ;  /* 0x0000000b04005986 */ /* 0x0001e2000c10110e */
[----:B------:R-:W2:Y:S01]  /*239a0*/  LDCU UR4, c[0x0][0x39c] ;  /* 0x00007380ff0477ac */ /* 0x000ea20008000800 */
[----:B----4-:R-:W-:-:S02]  /*239b0*/  ISETP.LT.AND P5, PT, R144, UR8, !P0 ;  /* 0x0000000890007c0c */ /* 0x010fc4000c7a1270 */
[----:B------:R4:W-:Y:S01]  /*239c0*/  @P3 STG.E.U8 desc[UR14][R6.64], R13 ;  /* 0x0000000d06003986 */ /* 0x0009e2000c10110e */
[----:B------:R-:W-:Y:S01]  /*239d0*/  SHF.R.S32.HI R10, RZ, 0x1f, R70 ;  /* 0x0000001fff0a7819 */ /* 0x000fe20000011446 */
[----:B------:R-:W1:Y:S01]  /*239e0*/  LDCU UR8, c[0x0][0x398] ;  /* 0x00007300ff0877ac */ /* 0x000e620008000800 */
[----:B------:R-:W-:Y:S02]  /*239f0*/  IADD3 R8, P3, PT, R70, R0, RZ ;  /* 0x0000000046087210 */ /* 0x000fe40007f7e0ff */
[----:B------:R-:W-:Y:S01]  /*23a00*/  ISETP.LT.AND P6, PT, R160, UR12, !P0 ;  /* 0x0000000ca0007c0c */ /* 0x000fe2000c7c1270 */
[----:B------:R-:W1:Y:S01]  /*23a10*/  LDCU UR12, c[0x0][0x398] ;  /* 0x00007300ff0c77ac */ /* 0x000e620008000800 */
[----:B------:R-:W-:Y:S01]  /*23a20*/  ISETP.GE.AND P0, PT, R9, UR6, PT ;  /* 0x0000000609007c0c */ /* 0x000fe2000bf06270 */
[----:B------:R-:W1:Y:S01]  /*23a30*/  LDCU UR6, c[0x0][0x398] ;  /* 0x00007300ff0677ac */ /* 0x000e620008000800 */
[----:B------:R-:W-:Y:S01]  /*23a40*/  IMAD.X R9, R10, 0x1, R3, P3 ;  /* 0x000000010a097824 */ /* 0x000fe200018e0603 */
[----:B0-----:R-:W-:Y:S01]  /*23a50*/  IADD3 R4, P3, PT, R70, R133, RZ ;  /* 0x0000008546047210 */ /* 0x001fe20007f7e0ff */
[----:B----4-:R-:W-:Y:S01]  /*23a60*/  VIADD R6, R132, 0x25 ;  /* 0x0000002584067836 */ /* 0x010fe20000000000 */
[----:B------:R-:W-:Y:S01]  /*23a70*/  F2FP.SATFINITE.E5M2.F32.PACK_AB_MERGE_C R37, R37, R36, RZ ;  /* 0x000000242525723e */ /* 0x000fe200048060ff */
[----:B------:R-:W-:Y:S01]  /*23a80*/  VIADD R70, R70, UR21 ;  /* 0x0000001546467c36 */ /* 0x000fe20008000000 */
[----:B------:R-:W-:Y:S01]  /*23a90*/  F2FP.SATFINITE.E5M2.F32.PACK_AB_MERGE_C R101, R101, R100, RZ ;  /* 0x000000646565723e */ /* 0x000fe200048060ff */
[----:B------:R-:W-:Y:S01]  /*23aa0*/  IMAD.X R5, R10, 0x1, R2, P3 ;  /* 0x000000010a057824 */ /* 0x000fe200018e0602 */
[----:B--2---:R-:W-:Y:S01]  /*23ab0*/  ISETP.GE.AND P3, PT, R6, UR4, PT ;  /* 0x0000000406007c0c */ /* 0x004fe2000bf66270 */
        /* <DEDUP_REMOVED lines=13> */
[----:B--2---:R-:W-:Y:S02]  /*23b90*/  IADD3 R4, P6, PT, R70, R133, RZ ;  /* 0x0000008546047210 */ /* 0x004fe40007fde0ff */
[----:B------:R-:W-:-:S02]  /*23ba0*/  SHF.R.S32.HI R11, RZ, 0x8, R11 ;  /* 0x00000008ff0b7819 */ /* 0x000fc4000001140b */
[----:B------:R-:W-:Y:S01]  /*23bb0*/  SHF.R.S32.HI R13, RZ, 0x8, R13 ;  /* 0x00000008ff0d7819 */ /* 0x000fe2000001140d */
[----:B------:R-:W-:Y:S02]  /*23bc0*/  IMAD.X R5, R10, 0x1, R2, P6 ;  /* 0x000000010a057824 */ /* 0x000fe400030e0602 */
[----:B------:R-:W-:Y:S01]  /*23bd0*/  VIADD R70, R70, UR21 ;  /* 0x0000001546467c36 */ /* 0x000fe20008000000 */
[----:B------:R2:W-:Y:S01]  /*23be0*/  @P5 STG.E.U8 desc[UR14][R6.64], R11 ;  /* 0x0000000b06005986 */ /* 0x0005e2000c10110e */
[----:B------:R-:W-:Y:S01]  /*23bf0*/  ISETP.LT.AND P5, PT, R144, UR8, !P1 ;  /* 0x0000000890007c0c */ /* 0x000fe2000cfa1270 */
[----:B------:R-:W4:Y:S02]  /*23c00*/  LDCU UR8, c[0x0][0x398] ;  /* 0x00007300ff0877ac */ /* 0x000f240008000800 */
[----:B------:R1:W-:Y:S01]  /*23c10*/  @P4 STG.E.U8 desc[UR14][R4.64], R13 ;  /* 0x0000000d04004986 */ /* 0x0003e2000c10110e */
[----:B------:R-:W-:Y:S01]  /*23c20*/  ISETP.LT.AND P4, PT, R160, UR12, !P1 ;  /* 0x0000000ca0007c0c */ /* 0x000fe2000cf81270 */
[----:B------:R-:W1:Y:S01]  /*23c30*/  LDCU UR12, c[0x0][0x398] ;  /* 0x00007300ff0c77ac */ /* 0x000e620008000800 */
[----:B------:R-:W-:-:S02]  /*23c40*/  SHF.R.S32.HI R10, RZ, 0x1f, R70 ;  /* 0x0000001fff0a7819 */ /* 0x000fc40000011446 */
[C---:B------:R-:W-:Y:S02]  /*23c50*/  IADD3 R8, P1, PT, R70.reuse, R0, RZ ;  /* 0x0000000046087210 */ /* 0x040fe40007f3e0ff */
[----:B--2---:R-:W-:-:S03]  /*23c60*/  IADD3 R6, P6, PT, R70, R133, RZ ;  /* 0x0000008546067210 */ /* 0x004fc60007fde0ff */
[----:B------:R-:W-:Y:S01]  /*23c70*/  IMAD.X R9, R10, 0x1, R3, P1 ;  /* 0x000000010a097824 */ /* 0x000fe200008e0603 */
[----:B0-----:R-:W-:Y:S01]  /*23c80*/  ISETP.GE.AND P1, PT, R12, UR4, PT ;  /* 0x000000040c007c0c */ /* 0x001fe2000bf26270 */
[----:B------:R-:W0:Y:S01]  /*23c90*/  LDCU UR4, c[0x0][0x39c] ;  /* 0x00007380ff0477ac */ /* 0x000e220008000800 */
[----:B------:R-:W-:Y:S01]  /*23ca0*/  F2FP.SATFINITE.E5M2.F32.PACK_AB_MERGE_C R39, R39, R38, RZ ;  /* 0x000000262727723e */ /* 0x000fe200048060ff */
[----:B------:R-:W-:Y:S01]  /*23cb0*/  IMAD.X R7, R10, 0x1, R2, P6 ;  /* 0x000000010a077824 */ /* 0x000fe200030e0602 */
[----:B------:R-:W-:Y:S01]  /*23cc0*/  F2FP.SATFINITE.E5M2.F32.PACK_AB_MERGE_C R103, R103, R102, RZ ;  /* 0x000000666767723e */ /* 0x000fe200048060ff */
[----:B------:R-:W-:Y:S02]  /*23cd0*/  VIADD R70, R70, UR21 ;  /* 0x0000001546467c36 */ /* 0x000fe40008000000 */
[----:B------:R-:W-:Y:S01]  /*23ce0*/  @P5 STG.E.U8 desc[UR14][R8.64], R39 ;  /* 0x0000002708005986 */ /* 0x000fe2000c10110e */
[----:B---3--:R-:W-:Y:S01]  /*23cf0*/  ISETP.LT.AND P5, PT, R144, UR10, !P2 ;  /* 0x0000000a90007c0c */ /* 0x008fe2000d7a1270 */
[----:B------:R-:W-:Y:S01]  /*23d00*/  VIADD R12, R132, 0x27 ;  /* 0x00000027840c7836 */ /* 0x000fe20000000000 */
[----:B------:R-:W-:Y:S01]  /*23d10*/  SHF.R.S32.HI R10, RZ, 0x1f, R70 ;  /* 0x0000001fff0a7819 */ /* 0x000fe20000011446 */
[----:B------:R2:W-:Y:S01]  /*23d20*/  @P4 STG.E.U8 desc[UR14][R6.64], R103 ;  /* 0x0000006706004986 */ /* 0x0005e2000c10110e */
[----:B------:R-:W-:Y:S01]  /*23d30*/  ISETP.LT.AND P4, PT, R160, UR16, !P2 ;  /* 0x00000010a0007c0c */ /* 0x000fe2000d781270 */
        /* <DEDUP_REMOVED lines=59> */
[C---:B------:R-:W-:Y:S01]  /*240f0*/  IMAD.X R9, R10.reuse, 0x1, R3, P1 ;  /* 0x000000010a097824 */ /* 0x040fe200008e0603 */
[----:B------:R-:W-:Y:S01]  /*24100*/  F2FP.SATFINITE.E5M2.F32.PACK_AB_MERGE_C R43, R43, R42, RZ ;  /* 0x0000002a2b2b723e */ /* 0x000fe200048060ff */
[----:B------:R-:W-:Y:S01]  /*24110*/  IMAD.X R7, R10, 0x1, R2, P6 ;  /* 0x000000010a077824 */ /* 0x000fe200030e0602 */
[----:B------:R-:W-:Y:S01]  /*24120*/  F2FP.SATFINITE.E5M2.F32.PACK_AB_MERGE_C R107, R107, R106, RZ ;  /* 0x0000006a6b6b723e */ /* 0x000fe200048060ff */
[----:B------:R-:W-:Y:S01]  /*24130*/  VIADD R70, R70, UR21 ;  /* 0x0000001546467c36 */ /* 0x000fe20008000000 */
[----:B0-----:R-:W-:Y:S01]  /*24140*/  ISETP.GE.AND P1, PT, R12, UR4, PT ;  /* 0x000000040c007c0c */ /* 0x001fe2000bf26270 */
[----:B------:R-:W0:Y:S01]  /*24150*/  LDCU UR4, c[0x0][0x39c] ;  /* 0x00007380ff0477ac */ /* 0x000e220008000800 */
[----:B------:R-:W-:Y:S01]  /*24160*/  @P5 STG.E.U8 desc[UR14][R8.64], R43 ;  /* 0x0000002b08005986 */ /* 0x000fe2000c10110e */
[----:B---3--:R-:W-:Y:S02]  /*24170*/  ISETP.LT.AND P5, PT, R144, UR10, !P2 ;  /* 0x0000000a90007c0c */ /* 0x008fe4000d7a1270 */
[----:B------:R-:W-:Y:S01]  /*24180*/  SHF.R.S32.HI R10, RZ, 0x1f, R70 ;  /* 0x0000001fff0a7819 */ /* 0x000fe20000011446 */
[----:B------:R2:W-:Y:S01]  /*24190*/  @P3 STG.E.U8 desc[UR14][R6.64], R107 ;  /* 0x0000006b06003986 */ /* 0x0005e2000c10110e */
[----:B------:R-:W-:Y:S01]  /*241a0*/  ISETP.LT.AND P3, PT, R160, UR16, !P2 ;  /* 0x00000010a0007c0c */ /* 0x000fe2000d761270 */
[----:B------:R-:W3:Y:S01]  /*241b0*/  LDCU UR10, c[0x0][0x398] ;  /* 0x00007300ff0a77ac */ /* 0x000ee20008000800 */
[----:B------:R-:W-:-:S02]  /*241c0*/  IADD3 R4, P2, PT, R70, R0, RZ ;  /* 0x0000000046047210 */ /* 0x000fc40007f5e0ff */
[----:B------:R-:W-:Y:S01]  /*241d0*/  PRMT R13, R43, 0x9910, RZ ;  /* 0x000099102b0d7816 */ /* 0x000fe200000000ff */
[----:B------:R-:W-:Y:S01]  /*241e0*/  VIADD R11, R132, 0x2b ;  /* 0x0000002b840b7836 */ /* 0x000fe20000000000 */
[----:B------:R-:W-:Y:S01]  /*241f0*/  PRMT R15, R107, 0x9910, RZ ;  /* 0x000099106b0f7816 */ /* 0x000fe200000000ff */
[----:B------:R-:W-:Y:S01]  /*24200*/  IMAD.X R5, R10, 0x1, R3, P2 ;  /* 0x000000010a057824 */ /* 0x000fe200010e0603 */
[----:B------:R-:W-:Y:S01]  /*24210*/  SHF.R.S32.HI R13, RZ, 0x8, R13 ;  /* 0x00000008ff0d7819 */ /* 0x000fe2000001140d */
[----:B------:R-:W3:Y:S01]  /*24220*/  LDCU UR16, c[0x0][0x398] ;  /* 0x00007300ff1077ac */ /* 0x000ee20008000800 */
[C---:B--2---:R-:W-:Y:S01]  /*24230*/  IADD3 R6, P6, PT, R70.reuse, R133, RZ ;  /* 0x0000008546067210 */ /* 0x044fe20007fde0ff */
[----:B------:R-:W-:Y:S01]  /*24240*/  VIADD R70, R70, UR21 ;  /* 0x0000001546467c36 */ /* 0x000fe20008000000 */
[----:B------:R-:W-:Y:S01]  /*24250*/  SHF.R.S32.HI R15, RZ, 0x8, R15 ;  /* 0x00000008ff0f7819 */ /* 0x000fe2000001140f */
[----:B------:R-:W-:Y:S02]  /*24260*/  @P5 STG.E.U8 desc[UR14][R4.64], R13 ;  /* 0x0000000d04005986 */ /* 0x000fe4000c10110e */
[----:B------:R-:W-:Y:S01]  /*24270*/  IMAD.X R7, R10, 0x1, R2, P6 ;  /* 0x000000010a077824 */ /* 0x000fe200030e0602 */
[----:B----4-:R-:W-:Y:S01]  /*24280*/  ISETP.LT.AND P5, PT, R144, UR8, !P0 ;  /* 0x0000000890007c0c */ /* 0x010fe2000c7a1270 */
[----:B------:R-:W2:Y:S01]  /*24290*/  LDCU UR8, c[0x0][0x398] ;  /* 0x00007300ff0877ac */ /* 0x000ea20008000800 */
[----:B0-----:R-:W-:-:S02]  /*242a0*/  ISETP.GE.AND P2, PT, R11, UR4, PT ;  /* 0x000000040b007c0c */ /* 0x001fc4000bf46270 */
[----:B------:R0:W-:Y:S01]  /*242b0*/  @P3 STG.E.U8 desc[UR14][R6.64], R15 ;  /* 0x0000000f06003986 */ /* 0x0001e2000c10110e */
[----:B------:R-:W-:Y:S01]  /*242c0*/  SHF.R.S32.HI R11, RZ, 0x1f, R70 ;  /* 0x0000001fff0b7819 */ /* 0x000fe20000011446 */
[----:B------:R-:W4:Y:S01]  /*242d0*/  LDCU UR4, c[0x0][0x39c] ;  /* 0x00007380ff0477ac */ /* 0x000f220008000800 */
[----:B------:R-:W-:Y:S02]  /*242e0*/  IADD3 R8, P3, PT, R70, R0, RZ ;  /* 0x0000000046087210 */ /* 0x000fe40007f7e0ff */
[----:B-1----:R-:W-:Y:S01]  /*242f0*/  ISETP.LT.AND P0, PT, R160, UR12, !P0 ;  /* 0x0000000ca0007c0c */ /* 0x002fe2000c701270 */
[----:B------:R-:W1:Y:S01]  /*24300*/  LDCU UR12, c[0x0][0x398] ;  /* 0x00007300ff0c77ac */ /* 0x000e620008000800 */
[----:B------:R-:W-:Y:S01]  /*24310*/  F2FP.SATFINITE.E5M2.F32.PACK_AB_MERGE_C R45, R45, R44, RZ ;  /* 0x0000002c2d2d723e */ /* 0x000fe200048060ff */
[----:B------:R-:W-:Y:S01]  /*24320*/  IMAD.X R9, R11, 0x1, R3, P3 ;  /* 0x000000010b097824 */ /* 0x000fe200018e0603 */
[C---:B------:R-:W-:Y:S01]  /*24330*/  IADD3 R10, P6, PT, R70.reuse, R133, RZ ;  /* 0x00000085460a7210 */ /* 0x040fe20007fde0ff */
[----:B------:R-:W-:Y:S01]  /*24340*/  VIADD R70, R70, UR21 ;  /* 0x0000001546467c36 */ /* 0x000fe20008000000 */
[----:B------:R-:W-:-:S02]  /*24350*/  F2FP.SATFINITE.E5M2.F32.PACK_AB_MERGE_C R109, R109, R108, RZ ;  /* 0x0000006c6d6d723e */ /* 0x000fc400048060ff */
[----:B------:R-:W-:Y:S01]  /*24360*/  @P5 STG.E.U8 desc[UR14][R8.64], R45 ;  /* 0x0000002d08005986 */ /* 0x000fe2000c10110e */
[----:B---3--:R-:W-:Y:S01]  /*24370*/  ISETP.LT.AND P5, PT, R144, UR10, !P4 ;  /* 0x0000000a90007c0c */ /* 0x008fe2000e7a1270 */
[----:B------:R-:W-:Y:S01]  /*24380*/  IMAD.X R11, R11, 0x1, R2, P6 ;  /* 0x000000010b0b7824 */ /* 0x000fe200030e0602 */
[----:B0-----:R-:W-:Y:S01]  /*24390*/  SHF.R.S32.HI R7, RZ, 0x1f, R70 ;  /* 0x0000001fff077819 */ /* 0x001fe20000011446 */
[----:B------:R-:W-:Y:S01]  /*243a0*/  VIADD R5, R132, 0x2d ;  /* 0x0000002d84057836 */ /* 0x000fe20000000000 */
[----:B------:R-:W-:Y:S01]  /*243b0*/  IADD3 R4, P6, PT, R70, R0, RZ ;  /* 0x0000000046047210 */ /* 0x000fe20007fde0ff */
[----:B------:R-:W-:Y:S01]  /*243c0*/  VIADD R12, R132, 0x2c ;  /* 0x0000002c840c7836 */ /* 0x000fe20000000000 */
[----:B------:R-:W-:Y:S01]  /*243d0*/  PRMT R6, R45, 0x9910, RZ ;  /* 0x000099102d067816 */ /* 0x000fe200000000ff */
[----:B------:R0:W-:Y:S01]  /*243e0*/  @P0 STG.E.U8 desc[UR14][R10.64], R109 ;  /* 0x0000006d0a000986 */ /* 0x0001e2000c10110e */
[----:B----4-:R-:W-:Y:S01]  /*243f0*/  ISETP.GE.AND P0, PT, R5, UR4, PT ;  /* 0x0000000405007c0c */ /* 0x010fe2000bf06270 */
[----:B------:R-:W-:Y:S01]  /*24400*/  IMAD.X R5, R7, 0x1, R3, P6 ;  /* 0x0000000107057824 */ /* 0x000fe200030e0603 */
[----:B------:R-:W3:Y:S01]  /*24410*/  LDCU UR4, c[0x0][0x39c] ;  /* 0x00007380ff0477ac */ /* 0x000ee20008000800 */
[----:B------:R-:W-:-:S02]  /*24420*/  ISETP.GE.AND P3, PT, R12, UR6, PT ;  /* 0x000000060c007c0c */ /* 0x000fc4000bf66270 */
[----:B------:R-:W-:Y:S01]  /*24430*/  PRMT R13, R109, 0x9910, RZ ;  /* 0x000099106d0d7816 */ /* 0x000fe200000000ff */
[----:B------:R-:W4:Y:S01]  /*24440*/  LDCU UR6, c[0x0][0x39c] ;  /* 0x00007380ff0677ac */ /* 0x000f220008000800 */
[----:B------:R-:W3:Y:S01]  /*24450*/  LDCU UR10, c[0x0][0x398] ;  /* 0x00007300ff0a77ac */ /* 0x000ee20008000800 */
[----:B0-----:R-:W-:Y:S02]  /*24460*/  SHF.R.S32.HI R11, RZ, 0x8, R6 ;  /* 0x00000008ff0b7819 */ /* 0x001fe40000011406 */
[----:B--2---:R-:W-:Y:S01]  /*24470*/  ISETP.LT.AND P4, PT, R160, UR8, !P4 ;  /* 0x00000008a0007c0c */ /* 0x004fe2000e781270 */
[----:B------:R-:W0:Y:S02]  /*24480*/  LDCU UR8, c[0x0][0x398] ;  /* 0x00007300ff0877ac */ /* 0x000e240008000800 */
[----:B------:R2:W-:Y:S01]  /*24490*/  @P5 STG.E.U8 desc[UR14][R4.64], R11 ;  /* 0x0000000b04005986 */ /* 0x0005e2000c10110e */
[C---:B------:R-:W-:Y:S01]  /*244a0*/  IADD3 R6, P5, PT, R70.reuse, R133, RZ ;  /* 0x0000008546067210 */ /* 0x040fe20007fbe0ff */
[----:B------:R-:W-:Y:S01]  /*244b0*/  VIADD R70, R70, UR21 ;  /* 0x0000001546467c36 */ /* 0x000fe20008000000 */
[----:B-1----:R-:W-:Y:S01]  /*244c0*/  ISETP.LT.AND P6, PT, R144, UR12, !P1 ;  /* 0x0000000c90007c0c */ /* 0x002fe2000cfc1270 */
[----:B------:R-:W1:Y:S02]  /*244d0*/  LDCU UR12, c[0x0][0x398] ;  /* 0x00007300ff0c77ac */ /* 0x000e640008000800 */
[----:B------:R-:W-:Y:S01]  /*244e0*/  IMAD.X R7, R7, 0x1, R2, P5 ;  /* 0x0000000107077824 */ /* 0x000fe200028e0602 */
[----:B------:R-:W-:-:S02]  /*244f0*/  SHF.R.S32.HI R10, RZ, 0x1f, R70 ;  /* 0x0000001fff0a7819 */ /* 0x000fc40000011446 */
[----:B------:R-:W-:Y:S02]  /*24500*/  IADD3 R8, P5, PT, R70, R0, RZ ;  /* 0x0000000046087210 */ /* 0x000fe40007fbe0ff */
[----:B------:R-:W-:Y:S01]  /*24510*/  SHF.R.S32.HI R13, RZ, 0x8, R13 ;  /* 0x00000008ff0d7819 */ /* 0x000fe2000001140d */
[----:B--2---:R-:W-:Y:S01]  /*24520*/  VIADD R4, R132, 0x2e ;  /* 0x0000002e84047836 */ /* 0x004fe20000000000 */
[----:B------:R-:W-:Y:S01]  /*24530*/  F2FP.SATFINITE.E5M2.F32.PACK_AB_MERGE_C R47, R47, R46, RZ ;  /* 0x0000002e2f2f723e */ /* 0x000fe200048060ff */
[----:B------:R-:W-:Y:S01]  /*24540*/  IMAD.X R9, R10, 0x1, R3, P5 ;  /* 0x000000010a097824 */ /* 0x000fe200028e0603 */
[----:B------:R-:W-:Y:S01]  /*24550*/  ISETP.LT.AND P5, PT, R160, UR16, !P1 ;  /* 0x00000010a0007c0c */ /* 0x000fe2000cfa1270 */
[----:B------:R-:W-:Y:S01]  /*24560*/  @P4 STG.E.U8 desc[UR14][R6.64], R13 ;  /* 0x0000000d06004986 */ /* 0x000fe2000c10110e */
[----:B---3--:R-:W-:Y:S01]  /*24570*/  ISETP.GE.AND P4, PT, R4, UR4, PT ;  /* 0x0000000404007c0c */ /* 0x008fe2000bf86270 */
[----:B------:R-:W-:Y:S01]  /*24580*/  VIADD R5, R132, 0x2f ;  /* 0x0000002f84057836 */ /* 0x000fe20000000000 */
[----:B------:R-:W-:Y:S01]  /*24590*/  F2FP.SATFINITE.E5M2.F32.PACK_AB_MERGE_C R111, R111, R110, RZ ;  /* 0x0000006e6f6f723e */ /* 0x000fe200048060ff */
[----:B------:R2:W-:Y:S01]  /*245a0*/  @P6 STG.E.U8 desc[UR14][R8.64], R47 ;  /* 0x0000002f08006986 */ /* 0x0005e2000c10110e */
[C---:B------:R-:W-:Y:S01]  /*245b0*/  IADD3 R4, P6, PT, R70.reuse, R133, RZ ;  /* 0x0000008546047210 */ /* 0x040fe20007fde0ff */
[----:B------:R-:W3:Y:S01]  /*245c0*/  LDCU UR4, c[0x0][0x39c] ;  /* 0x00007380ff0477ac */ /* 0x000ee20008000800 */
[----:B----4-:R-:W-:Y:S01]  /*245d0*/  ISETP.GE.AND P1, PT, R5, UR6, PT ;  /* 0x0000000605007c0c */ /* 0x010fe2000bf26270 */
[----:B------:R-:W-:-:S02]  /*245e0*/  VIADD R70, R70, UR21 ;  /* 0x0000001546467c36 */ /* 0x000fc40008000000 */
[----:B------:R-:W-:Y:S01]  /*245f0*/  IMAD.X R5, R10, 0x1, R2, P6 ;  /* 0x000000010a057824 */ /* 0x000fe200030e0602 */
[----:B------:R-:W-:Y:S01]  /*24600*/  ISETP.LT.AND P6, PT, R144, UR10, !P2 ;  /* 0x0000000a90007c0c */ /* 0x000fe2000d7c1270 */
[----:B------:R-:W4:Y:S01]  /*24610*/  LDCU UR6, c[0x0][0x398] ;  /* 0x00007300ff0677ac */ /* 0x000f220008000800 */
[----:B------:R-:W-:Y:S02]  /*24620*/  PRMT R11, R47, 0x9910, RZ ;  /* 0x000099102f0b7816 */ /* 0x000fe400000000ff */
[----:B------:R1:W-:Y:S01]  /*24630*/  @P5 STG.E.U8 desc[UR14][R4.64], R111 ;  /* 0x0000006f04005986 */ /* 0x0003e2000c10110e */
[----:B--2---:R-:W-:Y:S01]  /*24640*/  SHF.R.S32.HI R8, RZ, 0x1f, R70 ;  /* 0x0000001fff087819 */ /* 0x004fe20000011446 */
[----:B------:R-:W2:Y:S01]  /*24650*/  LDCU UR10, c[0x0][0x398] ;  /* 0x00007300ff0a77ac */ /* 0x000ea20008000800 */
[----:B------:R-:W-:Y:S02]  /*24660*/  IADD3 R6, P5, PT, R70, R0, RZ ;  /* 0x0000000046067210 */ /* 0x000fe40007fbe0ff */
[----:B------:R-:W-:-:S03]  /*24670*/  SHF.R.S32.HI R11, RZ, 0x8, R11 ;  /* 0x00000008ff0b7819 */ /* 0x000fc6000001140b */
[----:B------:R-:W-:Y:S01]  /*24680*/  IMAD.X R7, R8, 0x1, R3, P5 ;  /* 0x0000000108077824 */ /* 0x000fe200028e0603 */
[----:B0-----:R-:W-:Y:S01]  /*24690*/  ISETP.LT.AND P2, PT, R160, UR8, !P2 ;  /* 0x00000008a0007c0c */ /* 0x001fe2000d741270 */
[----:B------:R-:W0:Y:S01]  /*246a0*/  LDCU UR8, c[0x0][0x398] ;  /* 0x00007300ff0877ac */ /* 0x000e220008000800 */
[----:B------:R-:W-:Y:S02]  /*246b0*/  PRMT R13, R111, 0x9910, RZ ;  /* 0x000099106f0d7816 */ /* 0x000fe400000000ff */
[----:B------:R2:W-:Y:S01]  /*246c0*/  @P6 STG.E.U8 desc[UR14][R6.64], R11 ;  /* 0x0000000b06006986 */ /* 0x0005e2000c10110e */
[----:B-1----:R-:W-:Y:S02]  /*246d0*/  IADD3 R4, P6, PT, R70, R133, RZ ;  /* 0x0000008546047210 */ /* 0x002fe40007fde0ff */
[----:B------:R-:W-:-:S03]  /*246e0*/  SHF.R.S32.HI R13, RZ, 0x8, R13 ;  /* 0x00000008ff0d7819 */ /* 0x000fc6000001140d */
[----:B------:R-:W-:Y:S02]  /*246f0*/  IMAD.X R5, R8, 0x1, R2, P6 ;  /* 0x0000000108057824 */ /* 0x000fe400030e0602 */
[----:B------:R-:W-:Y:S02]  /*24700*/  VIADD R70, R70, UR21 ;  /* 0x0000001546467c36 */ /* 0x000fe40008000000 */
[----:B--2---:R-:W-:Y:S01]  /*24710*/  VIADD R6, R132, 0x30 ;  /* 0x0000003084067836 */ /* 0x004fe20000000000 */
[----:B------:R-:W-:Y:S01]  /*24720*/  @P2 STG.E.U8 desc[UR14][R4.64], R13 ;  /* 0x0000000d04002986 */ /* 0x000fe2000c10110e */
[----:B----4-:R-:W-:Y:S01]  /*24730*/  ISETP.LT.AND P5, PT, R144, UR6, !P3 ;  /* 0x0000000690007c0c */ /* 0x010fe2000dfa1270 */
[----:B------:R-:W1:Y:S02]  /*24740*/  LDCU UR6, c[0x0][0x398] ;  /* 0x00007300ff0677ac */ /* 0x000e640008000800 */
[----:B---3--:R-:W-:Y:S01]  /*24750*/  ISETP.GE.AND P2, PT, R6, UR4, PT ;  /* 0x0000000406007c0c */ /* 0x008fe2000bf46270 */
[----:B------:R-:W2:Y:S01]  /*24760*/  LDCU UR4, c[0x0][0x39c] ;  /* 0x00007380ff0477ac */ /* 0x000ea20008000800 */
[----:B------:R-:W-:-:S02]  /*24770*/  SHF.R.S32.HI R12, RZ, 0x1f, R70 ;  /* 0x0000001fff0c7819 */ /* 0x000fc40000011446 */
[----:B------:R-:W-:Y:S02]  /*24780*/  IADD3 R8, P6, PT, R70, R0, RZ ;  /* 0x0000000046087210 */ /* 0x000fe40007fde0ff */
[----:B------:R-:W-:Y:S02]  /*24790*/  ISETP.LT.AND P3, PT, R160, UR10, !P3 ;  /* 0x0000000aa0007c0c */ /* 0x000fe4000df61270 */
[----:B------:R-:W-:Y:S01]  /*247a0*/  F2FP.SATFINITE.E5M2.F32.PACK_AB_MERGE_C R49, R49, R48, RZ ;  /* 0x000000303131723e */ /* 0x000fe200048060ff */
[----:B------:R-:W-:Y:S01]  /*247b0*/  IMAD.X R9, R12, 0x1, R3, P6 ;  /* 0x000000010c097824 */ /* 0x000fe200030e0603 */
[C---:B------:R-:W-:Y:S02]  /*247c0*/  IADD3 R6, P6, PT, R70.reuse, R133, RZ ;  /* 0x0000008546067210 */ /* 0x040fe40007fde0ff */
[----:B------:R-:W-:Y:S01]  /*247d0*/  F2FP.SATFINITE.E5M2.F32.PACK_AB_MERGE_C R113, R113, R112, RZ ;  /* 0x000000707171723e */ /* 0x000fe200048060ff */
[----:B------:R-:W-:Y:S01]  /*247e0*/  VIADD R10, R70, UR21 ;  /* 0x00000015460a7c36 */ /* 0x000fe20008000000 */
[----:B------:R3:W-:Y:S01]  /*247f0*/  @P5 STG.E.U8 desc[UR14][R8.64], R49 ;  /* 0x0000003108005986 */ /* 0x0007e2000c10110e */
[----:B------:R-:W-:Y:S01]  /*24800*/  IMAD.X R7, R12, 0x1, R2, P6 ;  /* 0x000000010c077824 */ /* 0x000fe200030e0602 */
[----:B0-----:R-:W-:Y:S01]  /*24810*/  ISETP.LT.AND P5, PT, R144, UR8, !P0 ;  /* 0x0000000890007c0c */ /* 0x001fe2000c7a1270 */
[----:B------:R-:W0:Y:S01]  /*24820*/  LDCU UR8, c[0x0][0x398] ;  /* 0x00007300ff0877ac */ /* 0x000e220008000800 */
[----:B------:R-:W-:-:S02]  /*24830*/  SHF.R.S32.HI R14, RZ, 0x1f, R10 ;  /* 0x0000001fff0e7819 */ /* 0x000fc4000001140a */
[----:B------:R4:W-:Y:S01]  /*24840*/  @P3 STG.E.U8 desc[UR14][R6.64], R113 ;  /* 0x0000007106003986 */ /* 0x0009e2000c10110e */
[----:B------:R-:W-:Y:S01]  /*24850*/  F2FP.SATFINITE.E5M2.F32.PACK_AB_MERGE_C R51, R51, R50, RZ ;  /* 0x000000323333723e */ /* 0x000fe200048060ff */
[----:B------:R-:W0:Y:S01]  /*24860*/  LDCU UR10, c[0x0][0x398] ;  /* 0x00007300ff0a77ac */ /* 0x000e220008000800 */
[----:B---3--:R-:W-:Y:S01]  /*24870*/  VIADD R8, R132, 0x31 ;  /* 0x0000003184087836 */ /* 0x008fe20000000000 */
[----:B------:R-:W-:-:S04]  /*24880*/  IADD3 R4, P6, PT, R10, R0, RZ ;  /* 0x000000000a047210 */ /* 0x000fc80007fde0ff */
[----:B--2---:R-:W-:Y:S01]  /*24890*/  ISETP.GE.AND P3, PT, R8, UR4, PT ;  /* 0x0000000408007c0c */ /* 0x004fe2000bf66270 */
[----:B------:R-:W2:Y:S01]  /*248a0*/  LDCU UR4, c[0x0][0x39c] ;  /* 0x00007380ff0477ac */ /* 0x000ea20008000800 */
[----:B------:R-:W-:Y:S01]  /*248b0*/  PRMT R11, R49, 0x9910, RZ ;  /* 0x00009910310b7816 */ /* 0x000fe200000000ff */
[----:B------:R-:W-:Y:S01]  /*248c0*/  IMAD.X R5, R14, 0x1, R3, P6 ;  /* 0x000000010e057824 */ /* 0x000fe200030e0603 */
[----:B-1----:R-:W-:Y:S01]  /*248d0*/  ISETP.LT.AND P0, PT, R160, UR6, !P0 ;  /* 0x00000006a0007c0c */ /* 0x002fe2000c701270 */
[----:B------:R-:W1:Y:S01]  /*248e0*/  LDCU UR6, c[0x0][0x398] ;  /* 0x00007300ff0677ac */ /* 0x000e620008000800 */
[----:B------:R-:W-:Y:S02]  /*248f0*/  SHF.R.S32.HI R11, RZ, 0x8, R11 ;  /* 0x00000008ff0b7819 */ /* 0x000fe4000001140b */
[C---:B------:R-:W-:Y:S01]  /*24900*/  IADD3 R8, P6, PT, R10.reuse, R133, RZ ;  /* 0x000000850a087210 */ /* 0x040fe20007fde0ff */
[----:B------:R-:W-:Y:S01]  /*24910*/  VIADD R10, R10, UR21 ;  /* 0x000000150a0a7c36 */ /* 0x000fe20008000000 */
[----:B------:R-:W-:Y:S01]  /*24920*/  PRMT R13, R113, 0x9910, RZ ;  /* 0x00009910710d7816 */ /* 0x000fe200000000ff */
[----:B------:R3:W-:Y:S02]  /*24930*/  @P5 STG.E.U8 desc[UR14][R4.64], R11 ;  /* 0x0000000b04005986 */ /* 0x0007e4000c10110e */
[----:B------:R-:W-:Y:S01]  /*24940*/  IMAD.X R9, R14, 0x1, R2, P6 ;  /* 0x000000010e097824 */ /* 0x000fe200030e0602 */
[----:B----4-:R-:W-:Y:S01]  /*24950*/  SHF.R.S32.HI R7, RZ, 0x1f, R10 ;  /* 0x0000001fff077819 */ /* 0x010fe2000001140a */
[----:B------:R-:W-:Y:S01]  /*24960*/  VIADD R12, R132, 0x32 ;  /* 0x00000032840c7836 */ /* 0x000fe20000000000 */
[----:B------:R-:W-:-:S02]  /*24970*/  SHF.R.S32.HI R13, RZ, 0x8, R13 ;  /* 0x00000008ff0d7819 */ /* 0x000fc4000001140d */
[----:B------:R-:W-:Y:S01]  /*24980*/  ISETP.LT.AND P5, PT, R144, UR12, !P4 ;  /* 0x0000000c90007c0c */ /* 0x000fe2000e7a1270 */
[----:B------:R-:W4:Y:S01]  /*24990*/  LDCU UR12, c[0x0][0x398] ;  /* 0x00007300ff0c77ac */ /* 0x000f220008000800 */
[----:B---3--:R-:W-:Y:S02]  /*249a0*/  IADD3 R4, P6, PT, R10, R0, RZ ;  /* 0x000000000a047210 */ /* 0x008fe40007fde0ff */
[----:B0-----:R-:W-:Y:S01]  /*249b0*/  ISETP.LT.AND P4, PT, R160, UR8, !P4 ;  /* 0x00000008a0007c0c */ /* 0x001fe2000e781270 */
[----:B------:R0:W-:Y:S01]  /*249c0*/  @P0 STG.E.U8 desc[UR14][R8.64], R13 ;  /* 0x0000000d08000986 */ /* 0x0001e2000c10110e */
[----:B------:R-:W3:Y:S01]  /*249d0*/  LDCU UR8, c[0x0][0x398] ;  /* 0x00007300ff0877ac */ /* 0x000ee20008000800 */
[----:B------:R-:W-:Y:S01]  /*249e0*/  IMAD.X R5, R7, 0x1, R3, P6 ;  /* 0x0000000107057824 */ /* 0x000fe200030e0603 */
[----:B--2---:R-:W-:Y:S02]  /*249f0*/  ISETP.GE.AND P6, PT, R12, UR4, PT ;  /* 0x000000040c007c0c */ /* 0x004fe4000bfc6270 */
[----:B------:R-:W-:Y:S01]  /*24a00*/  IADD3 R6, P0, PT, R10, R133, RZ ;  /* 0x000000850a067210 */ /* 0x000fe20007f1e0ff */
[----:B------:R-:W2:Y:S01]  /*24a10*/  LDCU UR4, c[0x0][0x39c] ;  /* 0x00007380ff0477ac */ /* 0x000ea20008000800 */
[----:B------:R-:W-:-:S03]  /*24a20*/  F2FP.SATFINITE.E5M2.F32.PACK_AB_MERGE_C R115, R115, R114, RZ ;  /* 0x000000727373723e */ /* 0x000fc600048060ff */
[----:B------:R-:W-:Y:S01]  /*24a30*/  IMAD.X R7, R7, 0x1, R2, P0 ;  /* 0x0000000107077824 */ /* 0x000fe200000e0602 */
[----:B------:R-:W-:Y:S01]  /*24a40*/  @P5 STG.E.U8 desc[UR14][R4.64], R51 ;  /* 0x0000003304005986 */ /* 0x000fe2000c10110e */
[----:B------:R-:W-:-:S03]  /*24a50*/  VIADD R10, R10, UR21 ;  /* 0x000000150a0a7c36 */ /* 0x000fc60008000000 */
[----:B------:R2:W-:Y:S01]  /*24a60*/  @P4 STG.E.U8 desc[UR14][R6.64], R115 ;  /* 0x0000007306004986 */ /* 0x0005e2000c10110e */
[----:B-1----:R-:W-:Y:S01]  /*24a70*/  ISETP.LT.AND P4, PT, R144, UR6, !P1 ;  /* 0x0000000690007c0c */ /* 0x002fe2000cf81270 */
[----:B0-----:R-:W-:Y:S01]  /*24a80*/  VIADD R9, R132, 0x33 ;  /* 0x0000003384097836 */ /* 0x001fe20000000000 */
[----:B------:R-:W0:Y:S01]  /*24a90*/  LDCU UR6, c[0x0][0x39c] ;  /* 0x00007380ff0677ac */ /* 0x000e220008000800 */
[----:B------:R-:W-:Y:S02]  /*24aa0*/  SHF.R.S32.HI R12, RZ, 0x1f, R10 ;  /* 0x0000001fff0c7819 */ /* 0x000fe4000001140a */
[----:B------:R-:W-:Y:S02]  /*24ab0*/  IADD3 R8, P5, PT, R10, R0, RZ ;  /* 0x000000000a087210 */ /* 0x000fe40007fbe0ff */
[----:B------:R-:W-:Y:S02]  /*24ac0*/  PRMT R11, R51, 0x9910, RZ ;  /* 0x00009910330b7816 */ /* 0x000fe400000000ff */
[----:B---3--:R-:W-:Y:S01]  /*24ad0*/  ISETP.LT.AND P1, PT, R160, UR8, !P1 ;  /* 0x00000008a0007c0c */ /* 0x008fe2000cf21270 */
[----:B------:R-:W1:Y:S01]  /*24ae0*/  LDCU UR8, c[0x0][0x398] ;  /* 0x00007300ff0877ac */ /* 0x000e620008000800 */
[----:B--2---:R-:W-:Y:S01]  /*24af0*/  ISETP.GE.AND P0, PT, R9, UR4, PT ;  /* 0x0000000409007c0c */ /* 0x004fe2000bf06270 */
[----:B------:R-:W-:Y:S01]  /*24b00*/  IMAD.X R9, R12, 0x1, R3, P5 ;  /* 0x000000010c097824 */ /* 0x000fe200028e0603 */
[----:B------:R-:W-:-:S02]  /*24b10*/  SHF.R.S32.HI R11, RZ, 0x8, R11 ;  /* 0x00000008ff0b7819 */ /* 0x000fc4000001140b */
[----:B------:R-:W-:Y:S01]  /*24b20*/  PRMT R13, R115, 0x9910, RZ ;  /* 0x00009910730d7816 */ /* 0x000fe200000000ff */
[----:B------:R-:W-:Y:S01]  /*24b30*/  VIADD R7, R132, 0x34 ;  /* 0x0000003484077836 */ /* 0x000fe20000000000 */
[C---:B------:R-:W-:Y:S01]  /*24b40*/  IADD3 R4, P5, PT, R10.reuse, R133, RZ ;  /* 0x000000850a047210 */ /* 0x040fe20007fbe0ff */
[----:B------:R-:W-:Y:S01]  /*24b50*/  VIADD R10, R10, UR21 ;  /* 0x000000150a0a7c36 */ /* 0x000fe20008000000 */
[----:B------:R2:W-:Y:S01]  /*24b60*/  @P4 STG.E.U8 desc[UR14][R8.64], R11 ;  /* 0x0000000b08004986 */ /* 0x0005e2000c10110e */
[----:B------:R-:W-:Y:S01]  /*24b70*/  ISETP.LT.AND P4, PT, R144, UR10, !P2 ;  /* 0x0000000a90007c0c */ /* 0x000fe2000d781270 */
[----:B------:R-:W3:Y:S01]  /*24b80*/  LDCU UR4, c[0x0][0x39c] ;  /* 0x00007380ff0477ac */ /* 0x000ee20008000800 */
[----:B------:R-:W-:Y:S01]  /*24b90*/  IMAD.X R5, R12, 0x1, R2, P5 ;  /* 0x000000010c057824 */ /* 0x000fe200028e0602 */
[----:B------:R-:W-:Y:S02]  /*24ba0*/  SHF.R.S32.HI R13, RZ, 0x8, R13 ;  /* 0x00000008ff0d7819 */ /* 0x000fe4000001140d */
[----:B------:R-:W-:Y:S01]  /*24bb0*/  SHF.R.S32.HI R12, RZ, 0x1f, R10 ;  /* 0x0000001fff0c7819 */ /* 0x000fe2000001140a */
[----:B------:R-:W3:Y:S01]  /*24bc0*/  LDCU UR10, c[0x0][0x398] ;  /* 0x00007300ff0a77ac */ /* 0x000ee20008000800 */
[----:B------:R-:W-:Y:S01]  /*24bd0*/  IADD3 R6, P5, PT, R10, R0, RZ ;  /* 0x000000000a067210 */ /* 0x000fe20007fbe0ff */
[----:B------:R1:W-:Y:S01]  /*24be0*/  @P1 STG.E.U8 desc[UR14][R4.64], R13 ;  /* 0x0000000d04001986 */ /* 0x0003e2000c10110e */
[----:B0-----:R-:W-:Y:S01]  /*24bf0*/  ISETP.GE.AND P1, PT, R7, UR6, PT ;  /* 0x0000000607007c0c */ /* 0x001fe2000bf26270 */
[----:B------:R-:W0:Y:S01]  /*24c00*/  LDCU UR6, c[0x0][0x398] ;  /* 0x00007300ff0677ac */ /* 0x000e220008000800 */
[----:B----4-:R-:W-:Y:S01]  /*24c10*/  ISETP.LT.AND P2, PT, R160, UR12, !P2 ;  /* 0x0000000ca0007c0c */ /* 0x010fe2000d741270 */
[----:B------:R-:W-:Y:S01]  /*24c20*/  IMAD.X R7, R12, 0x1, R3, P5 ;  /* 0x000000010c077824 */ /* 0x000fe200028e0603 */
[----:B------:R-:W-:-:S02]  /*24c30*/  F2FP.SATFINITE.E5M2.F32.PACK_AB_MERGE_C R53, R53, R52, RZ ;  /* 0x000000343535723e */ /* 0x000fc400048060ff */
[C---:B--2---:R-:W-:Y:S01]  /*24c40*/  IADD3 R8, P5, PT, R10.reuse, R133, RZ ;  /* 0x000000850a087210 */ /* 0x044fe20007fbe0ff */
[----:B------:R-:W-:Y:S02]  /*24c50*/  VIADD R10, R10, UR21 ;  /* 0x000000150a0a7c36 */ /* 0x000fe40008000000 */
[----:B------:R2:W-:Y:S01]  /*24c60*/  @P4 STG.E.U8 desc[UR14][R6.64], R53 ;  /* 0x0000003506004986 */ /* 0x0005e2000c10110e */
[----:B-1----:R-:W-:Y:S01]  /*24c70*/  ISETP.LT.AND P4, PT, R144, UR8, !P3 ;  /* 0x0000000890007c0c */ /* 0x002fe2000df81270 */
[----:B------:R-:W-:Y:S01]  /*24c80*/  IMAD.X R9, R12, 0x1, R2, P5 ;  /* 0x000000010c097824 */ /* 0x000fe200028e0602 */
[----:B------:R-:W-:Y:S01]  /*24c90*/  F2FP.SATFINITE.E5M2.F32.PACK_AB_MERGE_C R117, R117, R116, RZ ;  /* 0x000000747575723e */ /* 0x000fe200048060ff */
[----:B------:R-:W-:Y:S01]  /*24ca0*/  VIADD R5, R132, 0x35 ;  /* 0x0000003584057836 */ /* 0x000fe20000000000 */
[----:B------:R-:W-:Y:S01]  /*24cb0*/  SHF.R.S32.HI R12, RZ, 0x1f, R10 ;  /* 0x0000001fff0c7819 */ /* 0x000fe2000001140a */
[----:B------:R-:W1:Y:S01]  /*24cc0*/  LDCU UR8, c[0x0][0x398] ;  /* 0x00007300ff0877ac */ /* 0x000e620008000800 */
[----:B------:R-:W-:-:S02]  /*24cd0*/  IADD3 R4, P5, PT, R10, R0, RZ ;  /* 0x000000000a047210 */ /* 0x000fc40007fbe0ff */
[----:B------:R-:W-:Y:S01]  /*24ce0*/  PRMT R11, R53, 0x9910, RZ ;  /* 0x00009910350b7816 */ /* 0x000fe200000000ff */
[----:B------:R4:W-:Y:S01]  /*24cf0*/  @P2 STG.E.U8 desc[UR14][R8.64], R117 ;  /* 0x0000007508002986 */ /* 0x0009e2000c10110e */
[----:B---3--:R-:W-:Y:S01]  /*24d00*/  ISETP.GE.AND P2, PT, R5, UR4, PT ;  /* 0x0000000405007c0c */ /* 0x008fe2000bf46270 */
[----:B------:R-:W-:Y:S01]  /*24d10*/  IMAD.X R5, R12, 0x1, R3, P5 ;  /* 0x000000010c057824 */ /* 0x000fe200028e0603 */
[----:B------:R-:W-:Y:S01]  /*24d20*/  SHF.R.S32.HI R11, RZ, 0x8, R11 ;  /* 0x00000008ff0b7819 */ /* 0x000fe2000001140b */
[----:B------:R-:W3:Y:S01]  /*24d30*/  LDCU UR4, c[0x0][0x398] ;  /* 0x00007300ff0477ac */ /* 0x000ee20008000800 */
[----:B0-----:R-:W-:-:S03]  /*24d40*/  ISETP.LT.AND P3, PT, R160, UR6, !P3 ;  /* 0x00000006a0007c0c */ /* 0x001fc6000df61270 */
[----:B------:R0:W-:Y:S01]  /*24d50*/  @P4 STG.E.U8 desc[UR14][R4.64], R11 ;  /* 0x0000000b04004986 */ /* 0x0001e2000c10110e */
[C---:B--2---:R-:W-:Y:S01]  /*24d60*/  IADD3 R6, P4, PT, R10.reuse, R133, RZ ;  /* 0x000000850a067210 */ /* 0x044fe20007f9e0ff */
[----:B------:R-:W2:Y:S01]  /*24d70*/  LDCU UR6, c[0x0][0x398] ;  /* 0x00007300ff0677ac */ /* 0x000ea20008000800 */
[----:B------:R-:W-:Y:S01]  /*24d80*/  PRMT R13, R117, 0x9910, RZ ;  /* 0x00009910750d7816 */ /* 0x000fe200000000ff */
[----:B------:R-:W-:Y:S02]  /*24d90*/  VIADD R10, R10, UR21 ;  /* 0x000000150a0a7c36 */ /* 0x000fe40008000000 */
[----:B------:R-:W-:Y:S01]  /*24da0*/  IMAD.X R7, R12, 0x1, R2, P4 ;  /* 0x000000010c077824 */ /* 0x000fe200020e0602 */
[----:B------:R-:W-:Y:S01]  /*24db0*/  SHF.R.S32.HI R13, RZ, 0x8, R13 ;  /* 0x00000008ff0d7819 */ /* 0x000fe2000001140d */
[----:B----4-:R-:W-:Y:S01]  /*24dc0*/  VIADD R9, R132, 0x36 ;  /* 0x0000003684097836 */ /* 0x010fe20000000000 */
[----:B------:R-:W-:Y:S02]  /*24dd0*/  ISETP.LT.AND P5, PT, R144, UR10, !P6 ;  /* 0x0000000a90007c0c */ /* 0x000fe4000f7a1270 */
[----:B------:R-:W-:Y:S01]  /*24de0*/  SHF.R.S32.HI R12, RZ, 0x1f, R10 ;  /* 0x0000001fff0c7819 */ /* 0x000fe2000001140a */
[----:B------:R4:W-:Y:S01]  /*24df0*/  @P3 STG.E.U8 desc[UR14][R6.64], R13 ;  /* 0x0000000d06003986 */ /* 0x0009e2000c10110e */
[----:B------:R-:W-:-:S02]  /*24e00*/  IADD3 R8, P4, PT, R10, R0, RZ ;  /* 0x000000000a087210 */ /* 0x000fc40007f9e0ff */
[----:B------:R-:W-:Y:S01]  /*24e10*/  ISETP.GE.AND P3, PT, R9, UR5, PT ;  /* 0x0000000509007c0c */ /* 0x000fe2000bf66270 */
[----:B------:R-:W1:Y:S02]  /*24e20*/  LDCU UR5, c[0x0][0x398] ;  /* 0x00007300ff0577ac */ /* 0x000e640008000800 */
[----:B------:R-:W-:Y:S01]  /*24e30*/  IMAD.X R9, R12, 0x1, R3, P4 ;  /* 0x000000010c097824 */ /* 0x000fe200020e0603 */
[----:B---3--:R-:W-:Y:S01]  /*24e40*/  ISETP.LT.AND P4, PT, R160, UR4, !P6 ;  /* 0x00000004a0007c0c */ /* 0x008fe2000f781270 */
[----:B------:R-:W3:Y:S01]  /*24e50*/  LDCU UR4, c[0x0][0x398] ;  /* 0x00007300ff0477ac */ /* 0x000ee20008000800 */
[----:B------:R-:W-:Y:S02]  /*24e60*/  F2FP.SATFINITE.E5M2.F32.PACK_AB_MERGE_C R55, R55, R54, RZ ;  /* 0x000000363737723e */ /* 0x000fe400048060ff */
[C---:B0-----:R-:W-:Y:S01]  /*24e70*/  IADD3 R4, P6, PT, R10.reuse, R133, RZ ;  /* 0x000000850a047210 */ /* 0x041fe20007fde0ff */
[----:B------:R-:W-:Y:S02]  /*24e80*/  VIADD R10, R10, UR21 ;  /* 0x000000150a0a7c36 */ /* 0x000fe40008000000 */
[----:B------:R0:W-:Y:S01]  /*24e90*/  @P5 STG.E.U8 desc[UR14][R8.64], R55 ;  /* 0x0000003708005986 */ /* 0x0001e2000c10110e */
[----:B--2---:R-:W-:Y:S01]  /*24ea0*/  ISETP.LT.AND P5, PT, R144, UR6, !P0 ;  /* 0x0000000690007c0c */ /* 0x004fe2000c7a1270 */
[----:B------:R-:W-:Y:S01]  /*24eb0*/  IMAD.X R5, R12, 0x1, R2, P6 ;  /* 0x000000010c057824 */ /* 0x000fe200030e0602 */
[----:B------:R-:W-:Y:S01]  /*24ec0*/  F2FP.SATFINITE.E5M2.F32.PACK_AB_MERGE_C R119, R119, R118, RZ ;  /* 0x000000767777723e */ /* 0x000fe200048060ff */
[----:B----4-:R-:W-:Y:S01]  /*24ed0*/  VIADD R7, R132, 0x37 ;  /* 0x0000003784077836 */ /* 0x010fe20000000000 */
[----:B------:R-:W-:Y:S01]  /*24ee0*/  SHF.R.S32.HI R12, RZ, 0x1f, R10 ;  /* 0x0000001fff0c7819 */ /* 0x000fe2000001140a */
[----:B------:R-:W2:Y:S01]  /*24ef0*/  LDCU UR6, c[0x0][0x398] ;  /* 0x00007300ff0677ac */ /* 0x000ea20008000800 */
[----:B------:R-:W-:-:S02]  /*24f00*/  IADD3 R6, P6, PT, R10, R0, RZ ;  /* 0x000000000a067210 */ /* 0x000fc40007fde0ff */
[----:B------:R-:W-:Y:S01]  /*24f10*/  PRMT R11, R55, 0x9910, RZ ;  /* 0x00009910370b7816 */ /* 0x000fe200000000ff */
[----:B------:R4:W-:Y:S01]  /*24f20*/  @P4 STG.E.U8 desc[UR14][R4.64], R119 ;  /* 0x0000007704004986 */ /* 0x0009e2000c10110e */
[----:B------:R-:W-:Y:S01]  /*24f30*/  ISETP.GE.AND P4, PT, R7, UR29, PT ;  /* 0x0000001d07007c0c */ /* 0x000fe2000bf86270 */
[----:B------:R-:W-:Y:S01]  /*24f40*/  IMAD.X R7, R12, 0x1, R3, P6 ;  /* 0x000000010c077824 */ /* 0x000fe200030e0603 */
[----:B-1----:R-:W-:Y:S01]  /*24f50*/  ISETP.LT.AND P0, PT, R160, UR5, !P0 ;  /* 0x00000005a0007c0c */ /* 0x002fe2000c701270 */
[----:B------:R-:W1:Y:S01]  /*24f60*/  LDCU UR5, c[0x0][0x398] ;  /* 0x00007300ff0577ac */ /* 0x000e620008000800 */
[----:B------:R-:W-:Y:S02]  /*24f70*/  SHF.R.S32.HI R11, RZ, 0x8, R11 ;  /* 0x00000008ff0b7819 */ /* 0x000fe4000001140b */
[C---:B0-----:R-:W-:Y:S01]  /*24f80*/  IADD3 R8, P6, PT, R10.reuse, R133, RZ ;  /* 0x000000850a087210 */ /* 0x041fe20007fde0ff */
[----:B------:R-:W-:Y:S01]  /*24f90*/  VIADD R10, R10, UR21 ;  /* 0x000000150a0a7c36 */ /* 0x000fe20008000000 */
[----:B------:R-:W-:Y:S01]  /*24fa0*/  PRMT R13, R119, 0x9910, RZ ;  /* 0x00009910770d7816 */ /* 0x000fe200000000ff */
[----:B------:R0:W-:Y:S01]  /*24fb0*/  @P5 STG.E.U8 desc[UR14][R6.64], R11 ;  /* 0x0000000b06005986 */ /* 0x0001e2000c10110e */
[----:B---3--:R-:W-:Y:S01]  /*24fc0*/  ISETP.LT.AND P5, PT, R144, UR4, !P1 ;  /* 0x0000000490007c0c */ /* 0x008fe2000cfa1270 */
[----:B------:R-:W-:Y:S01]  /*24fd0*/  IMAD.X R9, R12, 0x1, R2, P6 ;  /* 0x000000010c097824 */ /* 0x000fe200030e0602 */
[----:B------:R-:W-:Y:S01]  /*24fe0*/  SHF.R.S32.HI R13, RZ, 0x8, R13 ;  /* 0x00000008ff0d7819 */ /* 0x000fe2000001140d */
[----:B----4-:R-:W-:Y:S01]  /*24ff0*/  VIADD R5, R132, 0x38 ;  /* 0x0000003884057836 */ /* 0x010fe20000000000 */
[----:B------:R-:W-:Y:S01]  /*25000*/  SHF.R.S32.HI R12, RZ, 0x1f, R10 ;  /* 0x0000001fff0c7819 */ /* 0x000fe2000001140a */
[----:B------:R-:W3:Y:S01]  /*25010*/  LDCU UR4, c[0x0][0x398] ;  /* 0x00007300ff0477ac */ /* 0x000ee20008000800 */
[----:B------:R-:W-:Y:S01]  /*25020*/  IADD3 R4, P6, PT, R10, R0, RZ ;  /* 0x000000000a047210 */ /* 0x000fe20007fde0ff */
[----:B------:R4:W-:Y:S01]  /*25030*/  @P0 STG.E.U8 desc[UR14][R8.64], R13 ;  /* 0x0000000d08000986 */ /* 0x0009e2000c10110e */
[----:B------:R-:W-:-:S02]  /*25040*/  ISETP.GE.AND P0, PT, R5, UR27, PT ;  /* 0x0000001b05007c0c */ /* 0x000fc4000bf06270 */
[----:B--2---:R-:W-:Y:S01]  /*25050*/  ISETP.LT.AND P1, PT, R160, UR6, !P1 ;  /* 0x00000006a0007c0c */ /* 0x004fe2000cf21270 */
[----:B------:R-:W-:Y:S01]  /*25060*/  IMAD.X R5, R12, 0x1, R3, P6 ;  /* 0x000000010c057824 */ /* 0x000fe200030e0603 */
[----:B------:R-:W-:Y:S01]  /*25070*/  F2FP.SATFINITE.E5M2.F32.PACK_AB_MERGE_C R57, R57, R56, RZ ;  /* 0x000000383939723e */ /* 0x000fe200048060ff */
[----:B------:R-:W2:Y:S01]  /*25080*/  LDCU UR6, c[0x0][0x398] ;  /* 0x00007300ff0677ac */ /* 0x000ea20008000800 */
[C---:B0-----:R-:W-:Y:S01]  /*25090*/  IADD3 R6, P6, PT, R10.reuse, R133, RZ ;  /* 0x000000850a067210 */ /* 0x041fe20007fde0ff */
[----:B------:R-:W-:Y:S02]  /*250a0*/  VIADD R10, R10, UR21 ;  /* 0x000000150a0a7c36 */ /* 0x000fe40008000000 */
[----:B------:R0:W-:Y:S01]  /*250b0*/  @P5 STG.E.U8 desc[UR14][R4.64], R57 ;  /* 0x0000003904005986 */ /* 0x0001e2000c10110e */
[----:B-1----:R-:W-:Y:S01]  /*250c0*/  ISETP.LT.AND P5, PT, R144, UR5, !P2 ;  /* 0x0000000590007c0c */ /* 0x002fe2000d7a1270 */
[----:B------:R-:W-:Y:S01]  /*250d0*/  IMAD.X R7, R12, 0x1, R2, P6 ;  /* 0x000000010c077824 */ /* 0x000fe200030e0602 */
[----:B------:R-:W-:Y:S01]  /*250e0*/  F2FP.SATFINITE.E5M2.F32.PACK_AB_MERGE_C R121, R121, R120, RZ ;  /* 0x000000787979723e */ /* 0x000fe200048060ff */
[----:B----4-:R-:W-:Y:S01]  /*250f0*/  VIADD R9, R132, 0x39 ;  /* 0x0000003984097836 */ /* 0x010fe20000000000 */
[----:B------:R-:W-:Y:S01]  /*25100*/  SHF.R.S32.HI R12, RZ, 0x1f, R10 ;  /* 0x0000001fff0c7819 */ /* 0x000fe2000001140a */
[----:B------:R-:W1:Y:S01]  /*25110*/  LDCU UR5, c[0x0][0x398] ;  /* 0x00007300ff0577ac */ /* 0x000e620008000800 */
[----:B------:R-:W-:-:S02]  /*25120*/  IADD3 R8, P6, PT, R10, R0, RZ ;  /* 0x000000000a087210 */ /* 0x000fc40007fde0ff */
[----:B------:R-:W-:Y:S01]  /*25130*/  PRMT R11, R57, 0x9910, RZ ;  /* 0x00009910390b7816 */ /* 0x000fe200000000ff */
[----:B------:R4:W-:Y:S01]  /*25140*/  @P1 STG.E.U8 desc[UR14][R6.64], R121 ;  /* 0x0000007906001986 */ /* 0x0009e2000c10110e */
[----:B------:R-:W-:Y:S01]  /*25150*/  ISETP.GE.AND P1, PT, R9, UR25, PT ;  /* 0x0000001909007c0c */ /* 0x000fe2000bf26270 */
[----:B------:R-:W-:Y:S01]  /*25160*/  IMAD.X R9, R12, 0x1, R3, P6 ;  /* 0x000000010c097824 */ /* 0x000fe200030e0603 */
[----:B---3--:R-:W-:Y:S01]  /*25170*/  ISETP.LT.AND P2, PT, R160, UR4, !P2 ;  /* 0x00000004a0007c0c */ /* 0x008fe2000d741270 */
[----:B------:R-:W3:Y:S01]  /*25180*/  LDCU UR4, c[0x0][0x398] ;  /* 0x00007300ff0477ac */ /* 0x000ee20008000800 */
[----:B------:R-:W-:Y:S02]  /*25190*/  SHF.R.S32.HI R11, RZ, 0x8, R11 ;  /* 0x00000008ff0b7819 */ /* 0x000fe4000001140b */
[C---:B0-----:R-:W-:Y:S01]  /*251a0*/  IADD3 R4, P6, PT, R10.reuse, R133, RZ ;  /* 0x000000850a047210 */ /* 0x041fe20007fde0ff */
[----:B------:R-:W-:Y:S01]  /*251b0*/  VIADD R10, R10, UR21 ;  /* 0x000000150a0a7c36 */ /* 0x000fe20008000000 */
[----:B------:R-:W-:Y:S01]  /*251c0*/  PRMT R13, R121, 0x9910, RZ ;  /* 0x00009910790d7816 */ /* 0x000fe200000000ff */
[----:B------:R0:W-:Y:S01]  /*251d0*/  @P5 STG.E.U8 desc[UR14][R8.64], R11 ;  /* 0x0000000b08005986 */ /* 0x0001e2000c10110e */
[----:B--2---:R-:W-:Y:S01]  /*251e0*/  ISETP.LT.AND P5, PT, R144, UR6, !P3 ;  /* 0x0000000690007c0c */ /* 0x004fe2000dfa1270 */
[----:B------:R-:W-:Y:S01]  /*251f0*/  IMAD.X R5, R12, 0x1, R2, P6 ;  /* 0x000000010c057824 */ /* 0x000fe200030e0602 */
[----:B------:R-:W-:Y:S01]  /*25200*/  SHF.R.S32.HI R13, RZ, 0x8, R13 ;  /* 0x00000008ff0d7819 */ /* 0x000fe2000001140d */
[----:B----4-:R-:W-:Y:S01]  /*25210*/  VIADD R7, R132, 0x3a ;  /* 0x0000003a84077836 */ /* 0x010fe20000000000 */
[----:B------:R-:W-:Y:S01]  /*25220*/  SHF.R.S32.HI R12, RZ, 0x1f, R10 ;  /* 0x0000001fff0c7819 */ /* 0x000fe2000001140a */
[----:B------:R-:W2:Y:S01]  /*25230*/  LDCU UR6, c[0x0][0x398] ;  /* 0x00007300ff0677ac */ /* 0x000ea20008000800 */
[----:B------:R-:W-:Y:S01]  /*25240*/  IADD3 R6, P6, PT, R10, R0, RZ ;  /* 0x000000000a067210 */ /* 0x000fe20007fde0ff */
[----:B------:R4:W-:Y:S01]  /*25250*/  @P2 STG.E.U8 desc[UR14][R4.64], R13 ;  /* 0x0000000d04002986 */ /* 0x0009e2000c10110e */
[----:B------:R-:W-:-:S02]  /*25260*/  ISETP.GE.AND P2, PT, R7, UR23, PT ;  /* 0x0000001707007c0c */ /* 0x000fc4000bf46270 */
[----:B-1----:R-:W-:Y:S01]  /*25270*/  ISETP.LT.AND P3, PT, R160, UR5, !P3 ;  /* 0x00000005a0007c0c */ /* 0x002fe2000df61270 */
[----:B------:R-:W-:Y:S01]  /*25280*/  IMAD.X R7, R12, 0x1, R3, P6 ;  /* 0x000000010c077824 */ /* 0x000fe200030e0603 */
[----:B------:R-:W-:Y:S01]  /*25290*/  F2FP.SATFINITE.E5M2.F32.PACK_AB_MERGE_C R59, R59, R58, RZ ;  /* 0x0000003a3b3b723e */ /* 0x000fe200048060ff */
[----:B------:R-:W1:Y:S01]  /*252a0*/  LDCU UR5, c[0x0][0x398] ;  /* 0x00007300ff0577ac */ /* 0x000e620008000800 */
[C---:B0-----:R-:W-:Y:S01]  /*252b0*/  IADD3 R8, P6, PT, R10.reuse, R133, RZ ;  /* 0x000000850a087210 */ /* 0x041fe20007fde0ff */
[----:B------:R-:W-:Y:S02]  /*252c0*/  VIADD R10, R10, UR21 ;  /* 0x000000150a0a7c36 */ /* 0x000fe40008000000 */
[----:B------:R0:W-:Y:S01]  /*252d0*/  @P5 STG.E.U8 desc[UR14][R6.64], R59 ;  /* 0x0000003b06005986 */ /* 0x0001e2000c10110e */
[----:B---3--:R-:W-:Y:S01]  /*252e0*/  ISETP.LT.AND P5, PT, R144, UR4, !P4 ;  /* 0x0000000490007c0c */ /* 0x008fe2000e7a1270 */
[----:B------:R-:W-:Y:S01]  /*252f0*/  IMAD.X R9, R12, 0x1, R2, P6 ;  /* 0x000000010c097824 */ /* 0x000fe200030e0602 */
[----:B------:R-:W-:Y:S01]  /*25300*/  F2FP.SATFINITE.E5M2.F32.PACK_AB_MERGE_C R123, R123, R122, RZ ;  /* 0x0000007a7b7b723e */ /* 0x000fe200048060ff */
[----:B----4-:R-:W-:Y:S01]  /*25310*/  VIADD R5, R132, 0x3b ;  /* 0x0000003b84057836 */ /* 0x010fe20000000000 */
[----:B------:R-:W-:Y:S01]  /*25320*/  SHF.R.S32.HI R12, RZ, 0x1f, R10 ;  /* 0x0000001fff0c7819 */ /* 0x000fe2000001140a */
[----:B------:R-:W3:Y:S01]  /*25330*/  LDCU UR4, c[0x0][0x398] ;  /* 0x00007300ff0477ac */ /* 0x000ee20008000800 */
[----:B------:R-:W-:-:S02]  /*25340*/  IADD3 R4, P6, PT, R10, R0, RZ ;  /* 0x000000000a047210 */ /* 0x000fc40007fde0ff */
[----:B------:R-:W-:Y:S01]  /*25350*/  PRMT R11, R59, 0x9910, RZ ;  /* 0x000099103b0b7816 */ /* 0x000fe200000000ff */
[----:B------:R4:W-:Y:S01]  /*25360*/  @P3 STG.E.U8 desc[UR14][R8.64], R123 ;  /* 0x0000007b08003986 */ /* 0x0009e2000c10110e */
[----:B------:R-:W-:Y:S01]  /*25370*/  ISETP.GE.AND P3, PT, R5, UR17, PT ;  /* 0x0000001105007c0c */ /* 0x000fe2000bf66270 */
[----:B------:R-:W-:Y:S01]  /*25380*/  IMAD.X R5, R12, 0x1, R3, P6 ;  /* 0x000000010c057824 */ /* 0x000fe200030e0603 */
[----:B------:R-:W-:Y:S02]  /*25390*/  SHF.R.S32.HI R11, RZ, 0x8, R11 ;  /* 0x00000008ff0b7819 */ /* 0x000fe4000001140b */
[----:B--2---:R-:W-:Y:S01]  /*253a0*/  ISETP.LT.AND P4, PT, R160, UR6, !P4 ;  /* 0x00000006a0007c0c */ /* 0x004fe2000e781270 */
[----:B------:R-:W2:Y:S01]  /*253b0*/  LDCU UR6, c[0x0][0x398] ;  /* 0x00007300ff0677ac */ /* 0x000ea20008000800 */
[C---:B0-----:R-:W-:Y:S01]  /*253c0*/  IADD3 R6, P6, PT, R10.reuse, R133, RZ ;  /* 0x000000850a067210 */ /* 0x041fe20007fde0ff */
[----:B------:R-:W-:Y:S01]  /*253d0*/  VIADD R10, R10, UR21 ;  /* 0x000000150a0a7c36 */ /* 0x000fe20008000000 */
[----:B------:R-:W-:Y:S01]  /*253e0*/  PRMT R13, R123, 0x9910, RZ ;  /* 0x000099107b0d7816 */ /* 0x000fe200000000ff */
[----:B------:R0:W-:Y:S01]  /*253f0*/  @P5 STG.E.U8 desc[UR14][R4.64], R11 ;  /* 0x0000000b04005986 */ /* 0x0001e2000c10110e */
[----:B-1----:R-:W-:Y:S01]  /*25400*/  ISETP.LT.AND P5, PT, R144, UR5, !P0 ;  /* 0x0000000590007c0c */ /* 0x002fe2000c7a1270 */
[----:B------:R-:W1:Y:S01]  /*25410*/  LDCU UR5, c[0x0][0x398] ;  /* 0x00007300ff0577ac */ /* 0x000e620008000800 */
[----:B------:R-:W-:Y:S01]  /*25420*/  IMAD.X R7, R12, 0x1, R2, P6 ;  /* 0x000000010c077824 */ /* 0x000fe200030e0602 */
[----:B------:R-:W-:-:S02]  /*25430*/  SHF.R.S32.HI R13, RZ, 0x8, R13 ;  /* 0x00000008ff0d7819 */ /* 0x000fc4000001140d */
[----:B------:R-:W-:Y:S02]  /*25440*/  SHF.R.S32.HI R12, RZ, 0x1f, R10 ;  /* 0x0000001fff0c7819 */ /* 0x000fe4000001140a */
[----:B----4-:R-:W-:Y:S01]  /*25450*/  IADD3 R8, P6, PT, R10, R0, RZ ;  /* 0x000000000a087210 */ /* 0x010fe20007fde0ff */
[----:B0-----:R-:W-:Y:S01]  /*25460*/  VIADD R4, R132, 0x3c ;  /* 0x0000003c84047836 */ /* 0x001fe20000000000 */
[----:B---3--:R-:W-:-:S03]  /*25470*/  ISETP.LT.AND P0, PT, R160, UR4, !P0 ;  /* 0x00000004a0007c0c */ /* 0x008fc6000c701270 */
[----:B------:R-:W-:Y:S01]  /*25480*/  IMAD.X R9, R12, 0x1, R3, P6 ;  /* 0x000000010c097824 */ /* 0x000fe200030e0603 */
[----:B------:R-:W-:Y:S01]  /*25490*/  F2FP.SATFINITE.E5M2.F32.PACK_AB_MERGE_C R61, R61, R60, RZ ;  /* 0x0000003c3d3d723e */ /* 0x000fe200048060ff */
[----:B------:R0:W-:Y:S01]  /*254a0*/  @P4 STG.E.U8 desc[UR14][R6.64], R13 ;  /* 0x0000000d06004986 */ /* 0x0001e2000c10110e */
[----:B------:R-:W-:Y:S01]  /*254b0*/  ISETP.GE.AND P4, PT, R4, UR13, PT ;  /* 0x0000000d04007c0c */ /* 0x000fe2000bf86270 */
[C---:B------:R-:W-:Y:S01]  /*254c0*/  VIADD R11, R10.reuse, UR21 ;  /* 0x000000150a0b7c36 */ /* 0x040fe20008000000 */
[----:B------:R-:W-:Y:S01]  /*254d0*/  IADD3 R4, P6, PT, R10, R133, RZ ;  /* 0x000000850a047210 */ /* 0x000fe20007fde0ff */
[----:B------:R-:W3:Y:S01]  /*254e0*/  LDCU UR4, c[0x0][0x398] ;  /* 0x00007300ff0477ac */ /* 0x000ee20008000800 */
[----:B------:R-:W-:Y:S01]  /*254f0*/  PRMT R14, R61, 0x9910, RZ ;  /* 0x000099103d0e7816 */ /* 0x000fe200000000ff */
[----:B------:R4:W-:Y:S01]  /*25500*/  @P5 STG.E.U8 desc[UR14][R8.64], R61 ;  /* 0x0000003d08005986 */ /* 0x0009e2000c10110e */
[----:B--2---:R-:W-:Y:S01]  /*25510*/  ISETP.LT.AND P5, PT, R144, UR6, !P1 ;  /* 0x0000000690007c0c */ /* 0x004fe2000cfa1270 */
[----:B------:R-:W-:Y:S01]  /*25520*/  IMAD.X R5, R12, 0x1, R2, P6 ;  /* 0x000000010c057824 */ /* 0x000fe200030e0602 */
[----:B------:R-:W-:Y:S01]  /*25530*/  F2FP.SATFINITE.E5M2.F32.PACK_AB_MERGE_C R125, R125, R124, RZ ;  /* 0x0000007c7d7d723e */ /* 0x000fe200048060ff */
[----:B------:R-:W2:Y:S01]  /*25540*/  LDCU UR6, c[0x0][0x398] ;  /* 0x00007300ff0677ac */ /* 0x000ea20008000800 */
[----:B------:R-:W-:Y:S01]  /*25550*/  SHF.R.S32.HI R10, RZ, 0x1f, R11 ;  /* 0x0000001fff0a7819 */ /* 0x000fe2000001140b */
[----:B0-----:R-:W-:Y:S01]  /*25560*/  IMAD.MOV.U32 R13, RZ, RZ, R14 ;  /* 0x000000ffff0d7224 */ /* 0x001fe200078e000e */
[----:B------:R-:W-:Y:S01]  /*25570*/  IADD3 R6, P6, PT, R11, R0, RZ ;  /* 0x000000000b067210 */ /* 0x000fe20007fde0ff */
[----:B------:R0:W-:Y:S01]  /*25580*/  @P0 STG.E.U8 desc[UR14][R4.64], R125 ;  /* 0x0000007d04000986 */ /* 0x0001e2000c10110e */
[----:B-1----:R-:W-:Y:S01]  /*25590*/  ISETP.LT.AND P1, PT, R160, UR5, !P1 ;  /* 0x00000005a0007c0c */ /* 0x002fe2000cf21270 */
[----:B------:R-:W1:Y:S01]  /*255a0*/  LDCU UR5, c[0x0][0x398] ;  /* 0x00007300ff0577ac */ /* 0x000e620008000800 */
[----:B----4-:R-:W-:Y:S01]  /*255b0*/  VIADD R8, R132, 0x3d ;  /* 0x0000003d84087836 */ /* 0x010fe20000000000 */
[----:B------:R-:W-:Y:S01]  /*255c0*/  SHF.R.S32.HI R13, RZ, 0x8, R13 ;  /* 0x00000008ff0d7819 */ /* 0x000fe2000001140d */
[----:B------:R-:W-:Y:S01]  /*255d0*/  IMAD.X R7, R10, 0x1, R3, P6 ;  /* 0x000000010a077824 */ /* 0x000fe200030e0603 */
[----:B------:R-:W-:-:S02]  /*255e0*/  PRMT R15, R125, 0x9910, RZ ;  /* 0x000099107d0f7816 */ /* 0x000fc400000000ff */
[----:B------:R-:W-:Y:S02]  /*255f0*/  ISETP.GE.AND P0, PT, R8, UR11, PT ;  /* 0x0000000b08007c0c */ /* 0x000fe4000bf06270 */
[C---:B------:R-:W-:Y:S01]  /*25600*/  IADD3 R8, P6, PT, R11.reuse, R133, RZ ;  /* 0x000000850b087210 */ /* 0x040fe20007fde0ff */
[----:B------:R4:W-:Y:S01]  /*25610*/  @P5 STG.E.U8 desc[UR14][R6.64], R13 ;  /* 0x0000000d06005986 */ /* 0x0009e2000c10110e */
[----:B------:R-:W-:Y:S01]  /*25620*/  VIADD R11, R11, UR21 ;  /* 0x000000150b0b7c36 */ /* 0x000fe20008000000 */
[----:B------:R-:W-:Y:S02]  /*25630*/  SHF.R.S32.HI R15, RZ, 0x8, R15 ;  /* 0x00000008ff0f7819 */ /* 0x000fe4000001140f */
[----:B------:R-:W-:Y:S01]  /*25640*/  IMAD.X R9, R10, 0x1, R2, P6 ;  /* 0x000000010a097824 */ /* 0x000fe200030e0602 */
[----:B------:R-:W-:Y:S01]  /*25650*/  ISETP.LT.AND P5, PT, R144, UR8, !P2 ;  /* 0x0000000890007c0c */ /* 0x000fe2000d7a1270 */
[----:B------:R-:W1:Y:S01]  /*25660*/  LDCU UR8, c[0x0][0x398] ;  /* 0x00007300ff0877ac */ /* 0x000e620008000800 */
[----:B---3--:R-:W-:Y:S01]  /*25670*/  ISETP.LT.AND P2, PT, R160, UR4, !P2 ;  /* 0x00000004a0007c0c */ /* 0x008fe2000d741270 */
[----:B------:R-:W3:Y:S01]  /*25680*/  LDCU UR4, c[0x0][0x398] ;  /* 0x00007300ff0477ac */ /* 0x000ee20008000800 */
[----:B0-----:R-:W-:Y:S01]  /*25690*/  IADD3 R4, P6, PT, R11, R0, RZ ;  /* 0x000000000b047210 */ /* 0x001fe20007fde0ff */
[----:B------:R0:W-:Y:S01]  /*256a0*/  @P1 STG.E.U8 desc[UR14][R8.64], R15 ;  /* 0x0000000f08001986 */ /* 0x0001e2000c10110e */
[----:B----4-:R-:W-:-:S02]  /*256b0*/  SHF.R.S32.HI R7, RZ, 0x1f, R11 ;  /* 0x0000001fff077819 */ /* 0x010fc4000001140b */
[----:B------:R-:W-:Y:S02]  /*256c0*/  IADD3 R6, P1, PT, R11, R133, RZ ;  /* 0x000000850b067210 */ /* 0x000fe40007f3e0ff */
[----:B------:R-:W-:Y:S01]  /*256d0*/  F2FP.SATFINITE.E5M2.F32.PACK_AB_MERGE_C R63, R63, R62, RZ ;  /* 0x0000003e3f3f723e */ /* 0x000fe200048060ff */
[----:B------:R-:W-:Y:S01]  /*256e0*/  IMAD.X R5, R7, 0x1, R3, P6 ;  /* 0x0000000107057824 */ /* 0x000fe200030e0603 */
[----:B------:R-:W-:Y:S01]  /*256f0*/  F2FP.SATFINITE.E5M2.F32.PACK_AB_MERGE_C R127, R127, R126, RZ ;  /* 0x0000007e7f7f723e */ /* 0x000fe200048060ff */
[----:B------:R-:W-:Y:S02]  /*25700*/  IMAD.X R7, R7, 0x1, R2, P1 ;  /* 0x0000000107077824 */ /* 0x000fe400008e0602 */
[----:B------:R-:W-:Y:S01]  /*25710*/  VIADD R11, R11, UR21 ;  /* 0x000000150b0b7c36 */ /* 0x000fe20008000000 */
[----:B------:R4:W-:Y:S04]  /*25720*/  @P5 STG.E.U8 desc[UR14][R4.64], R63 ;  /* 0x0000003f04005986 */ /* 0x0009e8000c10110e */
[----:B------:R2:W-:Y:S01]  /*25730*/  @P2 STG.E.U8 desc[UR14][R6.64], R127 ;  /* 0x0000007f06002986 */ /* 0x0005e2000c10110e */
[----:B-1----:R-:W-:Y:S01]  /*25740*/  ISETP.LT.AND P2, PT, R144, UR5, !P3 ;  /* 0x0000000590007c0c */ /* 0x002fe2000df41270 */
[----:B------:R-:W-:Y:S01]  /*25750*/  VIADD R12, R132, 0x3e ;  /* 0x0000003e840c7836 */ /* 0x000fe20000000000 */
[----:B------:R-:W-:Y:S01]  /*25760*/  SHF.R.S32.HI R10, RZ, 0x1f, R11 ;  /* 0x0000001fff0a7819 */ /* 0x000fe2000001140b */
[----:B------:R-:W1:Y:S01]  /*25770*/  LDCU UR5, c[0x0][0x398] ;  /* 0x00007300ff0577ac */ /* 0x000e620008000800 */
[----:B0-----:R-:W-:-:S02]  /*25780*/  IADD3 R8, P5, PT, R11, R0, RZ ;  /* 0x000000000b087210 */ /* 0x001fc40007fbe0ff */
[----:B------:R-:W-:Y:S02]  /*25790*/  PRMT R13, R63, 0x9910, RZ ;  /* 0x000099103f0d7816 */ /* 0x000fe400000000ff */
[----:B---3--:R-:W-:Y:S01]  /*257a0*/  ISETP.LT.AND P3, PT, R160, UR4, !P3 ;  /* 0x00000004a0007c0c */ /* 0x008fe2000df61270 */
[----:B------:R-:W-:Y:S01]  /*257b0*/  IMAD.X R9, R10, 0x1, R3, P5 ;  /* 0x000000010a097824 */ /* 0x000fe200028e0603 */
[----:B----4-:R-:W-:Y:S02]  /*257c0*/  IADD3 R4, P5, PT, R11, R133, RZ ;  /* 0x000000850b047210 */ /* 0x010fe40007fbe0ff */
[----:B------:R-:W-:Y:S02]  /*257d0*/  SHF.R.S32.HI R13, RZ, 0x8, R13 ;  /* 0x00000008ff0d7819 */ /* 0x000fe4000001140d */
[----:B------:R-:W-:Y:S01]  /*257e0*/  PRMT R15, R127, 0x9910, RZ ;  /* 0x000099107f0f7816 */ /* 0x000fe200000000ff */
[----:B------:R-:W-:Y:S02]  /*257f0*/  VIADD R11, R11, UR21 ;  /* 0x000000150b0b7c36 */ /* 0x000fe40008000000 */
[----:B------:R-:W-:Y:S01]  /*25800*/  VIADD R132, R132, 0x3f ;  /* 0x0000003f84847836 */ /* 0x000fe20000000000 */
[----:B------:R-:W-:Y:S01]  /*25810*/  SHF.R.S32.HI R15, RZ, 0x8, R15 ;  /* 0x00000008ff0f7819 */ /* 0x000fe2000001140f */
[----:B------:R-:W-:Y:S01]  /*25820*/  IMAD.X R5, R10, 0x1, R2, P5 ;  /* 0x000000010a057824 */ /* 0x000fe200028e0602 */
[----:B------:R0:W-:Y:S01]  /*25830*/  @P2 STG.E.U8 desc[UR14][R8.64], R13 ;  /* 0x0000000d08002986 */ /* 0x0001e2000c10110e */
[----:B--2---:R-:W-:Y:S01]  /*25840*/  ISETP.LT.AND P2, PT, R144, UR6, !P4 ;  /* 0x0000000690007c0c */ /* 0x004fe2000e741270 */
[----:B------:R-:W2:Y:S01]  /*25850*/  LDCU UR4, c[0x0][0x398] ;  /* 0x00007300ff0477ac */ /* 0x000ea20008000800 */
[----:B------:R-:W-:Y:S01]  /*25860*/  SHF.R.S32.HI R10, RZ, 0x1f, R11 ;  /* 0x0000001fff0a7819 */ /* 0x000fe2000001140b */
[----:B------:R3:W-:Y:S01]  /*25870*/  @P3 STG.E.U8 desc[UR14][R4.64], R15 ;  /* 0x0000000f04003986 */ /* 0x0007e2000c10110e */
[----:B------:R-:W-:Y:S01]  /*25880*/  IADD3 R6, P5, PT, R11, R0, RZ ;  /* 0x000000000b067210 */ /* 0x000fe20007fbe0ff */
[----:B------:R-:W4:Y:S01]  /*25890*/  LDCU UR6, c[0x0][0x398] ;  /* 0x00007300ff0677ac */ /* 0x000f220008000800 */
[----:B------:R-:W-:-:S02]  /*258a0*/  ISETP.GE.AND P1, PT, R132, UR7, PT ;  /* 0x0000000784007c0c */ /* 0x000fc4000bf26270 */
[CC--:B0-----:R-:W-:Y:S01]  /*258b0*/  IADD3 R8, P3, PT, R11.reuse, R133.reuse, RZ ;  /* 0x000000850b087210 */ /* 0x0c1fe20007f7e0ff */
[----:B------:R-:W-:Y:S01]  /*258c0*/  VIADD R11, R11, UR21 ;  /* 0x000000150b0b7c36 */ /* 0x000fe20008000000 */
[----:B------:R-:W-:Y:S01]  /*258d0*/  ISETP.LT.AND P4, PT, R160, UR8, !P4 ;  /* 0x00000008a0007c0c */ /* 0x000fe2000e781270 */
[C---:B------:R-:W-:Y:S01]  /*258e0*/  IMAD.X R7, R10.reuse, 0x1, R3, P5 ;  /* 0x000000010a077824 */ /* 0x040fe200028e0603 */
[----:B------:R-:W-:Y:S01]  /*258f0*/  F2FP.SATFINITE.E5M2.F32.PACK_AB_MERGE_C R65, R65, R64, RZ ;  /* 0x000000404141723e */ /* 0x000fe200048060ff */
[----:B------:R-:W0:Y:S01]  /*25900*/  LDCU UR7, c[0x0][0x398] ;  /* 0x00007300ff0777ac */ /* 0x000e220008000800 */
[--C-:B------:R-:W-:Y:S01]  /*25910*/  IMAD.X R9, R10, 0x1, R2.reuse, P3 ;  /* 0x000000010a097824 */ /* 0x100fe200018e0602 */
[----:B------:R-:W-:Y:S01]  /*25920*/  ISETP.GE.AND P6, PT, R12, UR9, PT ;  /* 0x000000090c007c0c */ /* 0x000fe2000bfc6270 */
[C---:B------:R-:W-:Y:S01]  /*25930*/  VIADD R12, R11.reuse, UR21 ;  /* 0x000000150b0c7c36 */ /* 0x040fe20008000000 */
[----:B------:R-:W-:Y:S01]  /*25940*/  SHF.R.S32.HI R13, RZ, 0x1f, R11 ;  /* 0x0000001fff0d7819 */ /* 0x000fe2000001140b */
[----:B------:R-:W0:Y:S01]  /*25950*/  LDCU UR8, c[0x0][0x398] ;  /* 0x00007300ff0877ac */ /* 0x000e220008000800 */
[C---:B------:R-:W-:Y:S01]  /*25960*/  IADD3 R10, P3, PT, R11.reuse, R133, RZ ;  /* 0x000000850b0a7210 */ /* 0x040fe20007f7e0ff */
[----:B------:R1:W-:Y:S01]  /*25970*/  @P2 STG.E.U8 desc[UR14][R6.64], R65 ;  /* 0x0000004106002986 */ /* 0x0003e2000c10110e */
[----:B---3--:R-:W-:Y:S01]  /*25980*/  IADD3 R4, P2, PT, R11, R0, RZ ;  /* 0x000000000b047210 */ /* 0x008fe20007f5e0ff */
[----:B------:R-:W3:Y:S01]  /*25990*/  LDCU UR9, c[0x0][0x398] ;  /* 0x00007300ff0977ac */ /* 0x000ee20008000800 */
[----:B------:R-:W-:Y:S01]  /*259a0*/  F2FP.SATFINITE.E5M2.F32.PACK_AB_MERGE_C R129, R129, R128, RZ ;  /* 0x000000808181723e */ /* 0x000fe200048060ff */
[----:B------:R-:W-:Y:S01]  /*259b0*/  IMAD.X R11, R13, 0x1, R2, P3 ;  /* 0x000000010d0b7824 */ /* 0x000fe200018e0602 */
[----:B------:R-:W-:-:S02]  /*259c0*/  SHF.R.S32.HI R15, RZ, 0x1f, R12 ;  /* 0x0000001fff0f7819 */ /* 0x000fc4000001140c */
[C---:B-1----:R-:W-:Y:S01]  /*259d0*/  IADD3 R6, P3, PT, R12.reuse, R0, RZ ;  /* 0x000000000c067210 */ /* 0x042fe20007f7e0ff */
[----:B------:R1:W-:Y:S01]  /*259e0*/  @P4 STG.E.U8 desc[UR14][R8.64], R129 ;  /* 0x0000008108004986 */ /* 0x0003e2000c10110e */
[----:B------:R-:W-:-:S03]  /*259f0*/  VIADD R14, R12, UR21 ;  /* 0x000000150c0e7c36 */ /* 0x000fc60008000000 */
[--C-:B------:R-:W-:Y:S01]  /*25a00*/  IMAD.X R7, R15, 0x1, R3.reuse, P3 ;  /* 0x000000010f077824 */ /* 0x100fe200018e0603 */
[----:B------:R-:W-:Y:S02]  /*25a10*/  PRMT R65, R65, 0x9910, RZ ;  /* 0x0000991041417816 */ /* 0x000fe400000000ff */
[----:B------:R-:W-:Y:S02]  /*25a20*/  ISETP.LT.AND P5, PT, R144, UR5, !P0 ;  /* 0x0000000590007c0c */ /* 0x000fe4000c7a1270 */
[----:B-1----:R-:W-:Y:S02]  /*25a30*/  IADD3 R8, P3, PT, R12, R133, RZ ;  /* 0x000000850c087210 */ /* 0x002fe40007f7e0ff */
[----:B0-----:R-:W-:Y:S01]  /*25a40*/  ISETP.LT.AND P0, PT, R160, UR7, !P0 ;  /* 0x00000007a0007c0c */ /* 0x001fe2000c701270 */
[----:B------:R-:W-:Y:S01]  /*25a50*/  IMAD.X R5, R13, 0x1, R3, P2 ;  /* 0x000000010d057824 */ /* 0x000fe200010e0603 */
[----:B--2---:R-:W-:Y:S01]  /*25a60*/  ISETP.LT.AND P4, PT, R144, UR4, !P6 ;  /* 0x0000000490007c0c */ /* 0x004fe2000f781270 */
[----:B------:R-:W-:Y:S01]  /*25a70*/  IMAD.X R9, R15, 0x1, R2, P3 ;  /* 0x000000010f097824 */ /* 0x000fe200018e0602 */
[----:B------:R-:W-:-:S02]  /*25a80*/  SHF.R.S32.HI R16, RZ, 0x1f, R14 ;  /* 0x0000001fff107819 */ /* 0x000fc4000001140e */
[----:B------:R-:W-:Y:S01]  /*25a90*/  IADD3 R12, P3, PT, R14, R0, RZ ;  /* 0x000000000e0c7210 */ /* 0x000fe20007f7e0ff */
[----:B------:R-:W-:Y:S01]  /*25aa0*/  IMAD.MOV.U32 R0, RZ, RZ, R65 ;  /* 0x000000ffff007224 */ /* 0x000fe200078e0041 */
[----:B----4-:R-:W-:Y:S02]  /*25ab0*/  ISETP.LT.AND P6, PT, R160, UR6, !P6 ;  /* 0x00000006a0007c0c */ /* 0x010fe4000f7c1270 */
[----:B------:R-:W-:Y:S02]  /*25ac0*/  ISETP.LT.AND P2, PT, R144, UR8, !P1 ;  /* 0x0000000890007c0c */ /* 0x000fe4000cf41270 */
[----:B------:R-:W-:Y:S02]  /*25ad0*/  F2FP.SATFINITE.E5M2.F32.PACK_AB_MERGE_C R67, R67, R66, RZ ;  /* 0x000000424343723e */ /* 0x000fe400048060ff */
[----:B---3--:R-:W-:Y:S02]  /*25ae0*/  ISETP.LT.AND P1, PT, R160, UR9, !P1 ;  /* 0x00000009a0007c0c */ /* 0x008fe4000cf21270 */
[----:B------:R-:W-:-:S02]  /*25af0*/  PRMT R17, R129, 0x9910, RZ ;  /* 0x0000991081117816 */ /* 0x000fc400000000ff */
[----:B------:R-:W-:Y:S01]  /*25b00*/  F2FP.SATFINITE.E5M2.F32.PACK_AB_MERGE_C R131, R131, R130, RZ ;  /* 0x000000828383723e */ /* 0x000fe200048060ff */
[----:B------:R-:W-:Y:S01]  /*25b10*/  IMAD.X R13, R16, 0x1, R3, P3 ;  /* 0x00000001100d7824 */ /* 0x000fe200018e0603 */
[----:B------:R-:W-:Y:S02]  /*25b20*/  IADD3 R14, P3, PT, R14, R133, RZ ;  /* 0x000000850e0e7210 */ /* 0x000fe40007f7e0ff */
[----:B------:R-:W-:Y:S02]  /*25b30*/  SHF.R.S32.HI R3, RZ, 0x8, R0 ;  /* 0x00000008ff037819 */ /* 0x000fe40000011400 */
[----:B------:R-:W-:Y:S02]  /*25b40*/  PRMT R19, R67, 0x9910, RZ ;  /* 0x0000991043137816 */ /* 0x000fe400000000ff */
[----:B------:R-:W-:Y:S02]  /*25b50*/  SHF.R.S32.HI R17, RZ, 0x8, R17 ;  /* 0x00000008ff117819 */ /* 0x000fe40000011411 */
[----:B------:R-:W-:Y:S01]  /*25b60*/  PRMT R21, R131, 0x9910, RZ ;  /* 0x0000991083157816 */ /* 0x000fe200000000ff */
[----:B------:R-:W-:Y:S01]  /*25b70*/  IMAD.X R15, R16, 0x1, R2, P3 ;  /* 0x00000001100f7824 */ /* 0x000fe200018e0602 */
[----:B------:R-:W-:Y:S01]  /*25b80*/  SHF.R.S32.HI R19, RZ, 0x8, R19 ;  /* 0x00000008ff137819 */ /* 0x000fe20000011413 */
[----:B------:R0:W-:Y:S01]  /*25b90*/  @P5 STG.E.U8 desc[UR14][R4.64], R3 ;  /* 0x0000000304005986 */ /* 0x0001e2000c10110e */
[----:B------:R-:W-:-:S03]  /*25ba0*/  SHF.R.S32.HI R21, RZ, 0x8, R21 ;  /* 0x00000008ff157819 */ /* 0x000fc60000011415 */
[----:B------:R0:W-:Y:S04]  /*25bb0*/  @P0 STG.E.U8 desc[UR14][R10.64], R17 ;  /* 0x000000110a000986 */ /* 0x0001e8000c10110e */
[----:B------:R0:W-:Y:S04]  /*25bc0*/  @P4 STG.E.U8 desc[UR14][R6.64], R67 ;  /* 0x0000004306004986 */ /* 0x0001e8000c10110e */
[----:B------:R0:W-:Y:S04]  /*25bd0*/  @P6 STG.E.U8 desc[UR14][R8.64], R131 ;  /* 0x0000008308006986 */ /* 0x0001e8000c10110e */
[----:B------:R0:W-:Y:S04]  /*25be0*/  @P2 STG.E.U8 desc[UR14][R12.64], R19 ;  /* 0x000000130c002986 */ /* 0x0001e8000c10110e */
[----:B------:R0:W-:Y:S01]  /*25bf0*/  @P1 STG.E.U8 desc[UR14][R14.64], R21 ;  /* 0x000000150e001986 */ /* 0x0001e2000c10110e */
[----:B------:R-:W-:Y:S06]  /*25c00*/  BAR.SYNC.DEFER_BLOCKING 0x0 ;  /* 0x0000000000007b1d */ /* 0x000fec0000010000 */
[----:B------:R-:W-:Y:S05]  /*25c10*/  BRA.U UP0, `(.L_x_19) ;  /* 0x0000000100a07547 */ /* 0x000fea000b800000 */
[----:B------:R-:W1:Y:S01]  /*25c20*/  S2UR UR5, SR_CgaCtaId ;  /* 0x00000000000579c3 */ /* 0x000e620000008800 */
[----:B------:R-:W-:Y:S01]  /*25c30*/  NOP ;  /* 0x0000000000007918 */ /* 0x000fe20000000000 */
[----:B------:R-:W-:Y:S01]  /*25c40*/  UMOV UR4, 0x50 ;  /* 0x0000005000047882 */ /* 0x000fe20000000000 */
[----:B------:R-:W-:Y:S02]  /*25c50*/  IMAD.U32 R0, RZ, RZ, UR20 ;  /* 0x00000014ff007e24 */ /* 0x000fe4000f8e00ff */
[----:B0-----:R-:W-:Y:S02]  /*25c60*/  IMAD.MOV.U32 R3, RZ, RZ, 0xf ;  /* 0x0000000fff037424 */ /* 0x001fe400078e00ff */
[----:B------:R-:W-:Y:S01]  /*25c70*/  IMAD.MOV.U32 R7, RZ, RZ, 0x1 ;  /* 0x00000001ff077424 */ /* 0x000fe200078e00ff */
[----:B------:R-:W-:-:S04]  /*25c80*/  LOP3.LUT R0, R0, 0xffff, RZ, 0xc0, !PT ;  /* 0x0000ffff00007812 */ /* 0x000fc800078ec0ff */
[----:B------:R-:W-:-:S05]  /*25c90*/  SHF.R.U32.HI R0, RZ, 0x5, R0 ;  /* 0x00000005ff007819 */ /* 0x000fca0000011600 */
[----:B------:R-:W-:Y:S01]  /*25ca0*/  VIADD R2, R0, 0x10 ;  /* 0x0000001000027836 */ /* 0x000fe20000000000 */
[----:B------:R-:W-:Y:S01]  /*25cb0*/  SHF.L.U32 R0, R3, R0, RZ ;  /* 0x0000000003007219 */ /* 0x000fe200000006ff */
[----:B-1----:R-:W-:-:S03]  /*25cc0*/  ULEA UR6, UR5, UR4, 0x18 ;  /* 0x0000000405067291 */ /* 0x002fc6000f8ec0ff */
[----:B------:R-:W-:-:S04]  /*25cd0*/  SHF.L.U32 R3, R7, R2, RZ ;  /* 0x0000000207037219 */ /* 0x000fc800000006ff */
[----:B------:R-:W-:Y:S02]  /*25ce0*/  LOP3.LUT R0, R3, R0, RZ, 0xfc, !PT ;  /* 0x0000000003007212 */ /* 0x000fe400078efcff */
[----:B------:R-:W0:Y:S02]  /*25cf0*/  LDS R5, [UR6] ;  /* 0x00000006ff057984 */ /* 0x000e240008000800 */
[C---:B------:R-:W-:Y:S02]  /*25d00*/  LOP3.LUT R2, R0.reuse, 0xffff, RZ, 0xc0, !PT ;  /* 0x0000ffff00027812 */ /* 0x040fe400078ec0ff */
[----:B0-----:R-:W-:-:S04]  /*25d10*/  LOP3.LUT R3, R0, 0xffff, R5, 0x80, !PT ;  /* 0x0000ffff00037812 */ /* 0x001fc800078e8005 */
[----:B------:R-:W-:-:S13]  /*25d20*/  ISETP.NE.AND P0, PT, R3, R2, PT ;  /* 0x000000020300720c */ /* 0x000fda0003f05270 */
[----:B------:R-:W-:Y:S05]  /*25d30*/  @P0 BRA `(.L_x_20) ;  /* 0x0000000000500947 */ /* 0x000fea0003800000 */
[----:B------:R-:W-:Y:S02]  /*25d40*/  SHF.R.U32.HI R5, RZ, 0x10, R5 ;  /* 0x00000010ff057819 */ /* 0x000fe40000011605 */
[----:B------:R-:W-:-:S04]  /*25d50*/  SHF.R.U32.HI R2, RZ, 0x10, R0 ;  /* 0x00000010ff027819 */ /* 0x000fc80000011600 */
[----:B------:R-:W-:-:S04]  /*25d60*/  LOP3.LUT R5, R5, R2, RZ, 0xc0, !PT ;  /* 0x0000000205057212 */ /* 0x000fc800078ec0ff */
[----:B------:R-:W-:-:S13]  /*25d70*/  ISETP.NE.AND P0, PT, R5, R2, PT ;  /* 0x000000020500720c */ /* 0x000fda0003f05270 */
[----:B------:R-:W-:Y:S05]  /*25d80*/  @P0 BRA `(.L_x_21) ;  /* 0x0000000000300947 */ /* 0x000fea0003800000 */
[----:B------:R-:W-:Y:S01]  /*25d90*/  R2UR UR4, R0 ;  /* 0x00000000000472ca */ /* 0x000fe200000e0000 */
[----:B------:R-:W-:Y:S01]  /*25da0*/  VOTEU.ANY UR5, UPT, PT ;  /* 0x0000000000057886 */ /* 0x000fe200038e0100 */
[----:B------:R-:W0:Y:S01]  /*25db0*/  S2R R0, SR_LANEID ;  /* 0x0000000000007919 */ /* 0x000e220000000000 */
[----:B------:R-:W-:-:S10]  /*25dc0*/  UFLO.U32 UR5, UR5 ;  /* 0x00000005000572bd */ /* 0x000fd400080e0000 */
[----:B------:R-:W-:-:S06]  /*25dd0*/  ULOP3.LUT UR4, URZ, UR4, URZ, 0x33, !UPT ;  /* 0x00000004ff047292 */ /* 0x000fcc000f8e33ff */
[----:B------:R-:W-:-:S04]  /*25de0*/  IMAD.U32 R2, RZ, RZ, UR4 ;  /* 0x00000004ff027e24 */ /* 0x000fc8000f8e00ff */
[----:B------:R-:W1:Y:S02]  /*25df0*/  REDUX UR7, R2 ;  /* 0x00000000020773c4 */ /* 0x000e640000000000 */
[----:B------:R2:W-:Y:S01]  /*25e00*/  UTCATOMSWS.AND URZ, UR4 ;  /* 0x0000000400ff79e3 */ /* 0x0005e20008000000 */
[----:B0-----:R-:W-:Y:S01]  /*25e10*/  ISETP.EQ.U32.AND P0, PT, R0, UR5, PT ;  /* 0x0000000500007c0c */ /* 0x001fe2000bf02070 */
[----:B-1----:R-:W-:-:S12]  /*25e20*/  IMAD.U32 R0, RZ, RZ, UR7 ;  /* 0x00000007ff007e24 */ /* 0x002fd8000f8e00ff */
[----:B------:R2:W-:Y:S01]  /*25e30*/  @P0 ATOMS.AND RZ, [UR6], R0 ;  /* 0x00000000ffff098c */ /* 0x0005e2000a800006 */
[----:B------:R-:W-:Y:S05]  /*25e40*/  BRA `(.L_x_19) ;  /* 0x0000000000147947 */ /* 0x000fea0003800000 */
.L_x_21:
[----:B------:R-:W-:-:S07]  /*25e50*/  MOV R2, 0x25e70 ;  /* 0x00025e7000027802 */ /* 0x000fce0000000f00 */
[----:B------:R-:W-:Y:S05]  /*25e60*/  CALL.REL.NOINC `($__internal_0_$__cuda_sm10x_tcgen05_guardrail_trap_col_being_dealloced_not_returned_by_alloc) ;  /* 0x00000000005c7944 */ /* 0x000fea0003c00000 */
[----:B------:R-:W-:Y:S05]  /*25e70*/  BRA `(.L_x_19) ;  /* 0x0000000000087947 */ /* 0x000fea0003800000 */
.L_x_20:
[----:B------:R-:W-:-:S07]  /*25e80*/  MOV R2, 0x25ea0 ;  /* 0x00025ea000027802 */ /* 0x000fce0000000f00 */
[----:B------:R-:W-:Y:S05]  /*25e90*/  CALL.REL.NOINC `($__internal_2_$__cuda_sm10x_tcgen05_guardrail_trap_unallocated_columns_being_dealloced) ;  /* 0x0000000000687944 */ /* 0x000fea0003c00000 */
.L_x_19:
[----:B------:R-:W-:Y:S01]  /*25ea0*/  NOP ;  /* 0x0000000000007918 */ /* 0x000fe20000000000 */
[----:B--2---:R-:W-:Y:S05]  /*25eb0*/  EXIT ;  /* 0x000000000000794d */ /* 0x004fea0003800000 */
.L_x_7:
[----:B------:R-:W-:-:S07]  /*25ec0*/  IMAD.MOV.U32 R3, RZ, RZ, R2 ;  /* 0x000000ffff037224 */ /* 0x000fce00078e0002 */
.L_x_22:
[----:B0-----:R0:W1:Y:S02]  /*25ed0*/  SYNCS.PHASECHK.TRANS64.TRYWAIT P1, [R7+URZ], R3 ;  /* 0x00000003070075a7 */ /* 0x00106400080211ff */
[----:B-1----:R-:W-:Y:S05]  /*25ee0*/  @!P1 NANOSLEEP.SYNCS 0x989680 ;  /* 0x009896800000995d */ /* 0x002fea0003900000 */
[----:B------:R-:W1:Y:S02]  /*25ef0*/  @!P1 SYNCS.PHASECHK.TRANS64 P1, [R7+URZ], R3 ;  /* 0x00000003070095a7 */ /* 0x000e6400080210ff */
[----:B-1----:R-:W-:Y:S05]  /*25f00*/  @!P1 BRA `(.L_x_22) ;  /* 0xfffffffc00f09947 */ /* 0x002fea000383ffff */
[----:B------:R-:W-:Y:S05]  /*25f10*/  BRA `(.L_x_6) ;  /* 0xfffffda400047947 */ /* 0x000fea000383ffff */
.L_x_10:
[----:B------:R-:W-:-:S07]  /*25f20*/  IMAD.MOV.U32 R3, RZ, RZ, R2 ;  /* 0x000000ffff037224 */ /* 0x000fce00078e0002 */
.L_x_23:
[----:B0-----:R0:W1:Y:S02]  /*25f30*/  SYNCS.PHASECHK.TRANS64.TRYWAIT P0, [R9+URZ], R3 ;  /* 0x00000003090075a7 */ /* 0x00106400080011ff */
[----:B-1----:R-:W-:Y:S05]  /*25f40*/  @!P0 NANOSLEEP.SYNCS 0x989680 ;  /* 0x009896800000895d */ /* 0x002fea0003900000 */
[----:B------:R-:W1:Y:S02]  /*25f50*/  @!P0 SYNCS.PHASECHK.TRANS64 P0, [R9+URZ], R3 ;  /* 0x00000003090085a7 */ /* 0x000e6400080010ff */
[----:B-1----:R-:W-:Y:S05]  /*25f60*/  @!P0 BRA `(.L_x_23) ;  /* 0xfffffffc00f08947 */ /* 0x002fea000383ffff */
[----:B------:R-:W-:Y:S05]  /*25f70*/  BRA `(.L_x_9) ;  /* 0xfffffda400687947 */ /* 0x000fea000383ffff */
.L_x_14:
[----:B------:R-:W1:Y:S02]  /*25f80*/  SYNCS.PHASECHK.TRANS64.TRYWAIT P2, [UR8], R32 ;  /* 0x00000020ff0075a7 */ /* 0x000e640008041108 */
[----:B-1----:R-:W-:Y:S05]  /*25f90*/  @!P2 BRA `(.L_x_14) ;  /* 0xfffffffc00f8a947 */ /* 0x002fea000383ffff */
[----:B------:R-:W-:Y:S05]  /*25fa0*/  BRA `(.L_x_24) ;  /* 0xffffff1400e87947 */ /* 0x000fea000383ffff */
.L_x_18:
[----:B------:R-:W0:Y:S02]  /*25fb0*/  SYNCS.PHASECHK.TRANS64.TRYWAIT P0, [UR8], R0 ;  /* 0x00000000ff0075a7 */ /* 0x000e240008001108 */
[----:B0-----:R-:W-:Y:S05]  /*25fc0*/  @!P0 BRA `(.L_x_18) ;  /* 0xfffffffc00f88947 */ /* 0x001fea000383ffff */
[----:B------:R-:W-:Y:S05]  /*25fd0*/  BRA `(.L_x_17) ;  /* 0xffffffb000f07947 */ /* 0x000fea000383ffff */
        .weak           $__internal_0_$__cuda_sm10x_tcgen05_guardrail_trap_col_being_dealloced_not_returned_by_alloc
        .type           $__internal_0_$__cuda_sm10x_tcgen05_guardrail_trap_col_being_dealloced_not_returned_by_alloc,@function
        .size           $__internal_0_$__cuda_sm10x_tcgen05_guardrail_trap_col_being_dealloced_not_returned_by_alloc,($__internal_1_$__cuda_sm10x_tcgen05_guardrail_trap_phase_invalid_during_alloc - $__internal_0_$__cuda_sm10x_tcgen05_guardrail_trap_col_being_dealloced_not_returned_by_alloc)
$__internal_0_$__cuda_sm10x_tcgen05_guardrail_trap_col_being_dealloced_not_returned_by_alloc:
[----:B------:R-:W-:Y:S05]  /*25fe0*/  BPT.TRAP 0x1 ;  /* 0x000000040000795c */ /* 0x000fea0000300000 */
[----:B------:R-:W-:-:S04]  /*25ff0*/  IMAD.MOV.U32 R3, RZ, RZ, 0x0 ;  /* 0x00000000ff037424 */ /* 0x000fc800078e00ff */
[----:B------:R-:W-:Y:S05]  /*26000*/  RET.REL.NODEC R2 `(matmul_kernel) ;  /* 0xfffffd9c02fc7950 */ /* 0x000fea0003c3ffff */
        .weak           $__internal_1_$__cuda_sm10x_tcgen05_guardrail_trap_phase_invalid_during_alloc
        .type           $__internal_1_$__cuda_sm10x_tcgen05_guardrail_trap_phase_invalid_during_alloc,@function
        .size           $__internal_1_$__cuda_sm10x_tcgen05_guardrail_trap_phase_invalid_during_alloc,($__internal_2_$__cuda_sm10x_tcgen05_guardrail_trap_unallocated_columns_being_dealloced - $__internal_1_$__cuda_sm10x_tcgen05_guardrail_trap_phase_invalid_during_alloc)
$__internal_1_$__cuda_sm10x_tcgen05_guardrail_trap_phase_invalid_during_alloc:
[----:B------:R-:W-:Y:S05]  /*26010*/  BPT.TRAP 0x1 ;  /* 0x000000040000795c */ /* 0x000fea0000300000 */
[----:B------:R-:W-:-:S04]  /*26020*/  IMAD.MOV.U32 R3, RZ, RZ, 0x0 ;  /* 0x00000000ff037424 */ /* 0x000fc800078e00ff */
[----:B------:R-:W-:Y:S05]  /*26030*/  RET.REL.NODEC R2 `(matmul_kernel) ;  /* 0xfffffd9c02f07950 */ /* 0x000fea0003c3ffff */
        .weak           $__internal_2_$__cuda_sm10x_tcgen05_guardrail_trap_unallocated_columns_being_dealloced
        .type           $__internal_2_$__cuda_sm10x_tcgen05_guardrail_trap_unallocated_columns_being_dealloced,@function
        .size           $__internal_2_$__cuda_sm10x_tcgen05_guardrail_trap_unallocated_columns_being_dealloced,(.L_x_28 - $__internal_2_$__cuda_sm10x_tcgen05_guardrail_trap_unallocated_columns_being_dealloced)
$__internal_2_$__cuda_sm10x_tcgen05_guardrail_trap_unallocated_columns_being_dealloced:
[----:B------:R-:W-:Y:S05]  /*26040*/  BPT.TRAP 0x1 ;  /* 0x000000040000795c */ /* 0x000fea0000300000 */
[----:B------:R-:W-:-:S04]  /*26050*/  IMAD.MOV.U32 R3, RZ, RZ, 0x0 ;  /* 0x00000000ff037424 */ /* 0x000fc800078e00ff */
[----:B------:R-:W-:Y:S05]  /*26060*/  RET.REL.NODEC R2 `(matmul_kernel) ;  /* 0xfffffd9c02e47950 */ /* 0x000fea0003c3ffff */
.L_x_25:
[----:B------:R-:W-:-:S00]  /*26070*/  BRA `(.L_x_25) ;  /* 0xfffffffc00fc7947 */ /* 0x000fc0000383ffff */
[----:B------:R-:W-:-:S00]  /*26080*/  NOP ;  /* 0x0000000000007918 */ /* 0x000fc00000000000 */
[----:B------:R-:W-:-:S00]  /*26090*/  NOP ;  /* 0x0000000000007918 */ /* 0x000fc00000000000 */
[----:B------:R-:W-:-:S00]  /*260a0*/  NOP ;  /* 0x0000000000007918 */ /* 0x000fc00000000000 */
[----:B------:R-:W-:-:S00]  /*260b0*/  NOP ;  /* 0x0000000000007918 */ /* 0x000fc00000000000 */
[----:B------:R-:W-:-:S00]  /*260c0*/  NOP ;  /* 0x0000000000007918 */ /* 0x000fc00000000000 */
[----:B------:R-:W-:-:S00]  /*260d0*/  NOP ;  /* 0x0000000000007918 */ /* 0x000fc00000000000 */
[----:B------:R-:W-:-:S00]  /*260e0*/  NOP ;  /* 0x0000000000007918 */ /* 0x000fc00000000000 */
[----:B------:R-:W-:-:S00]  /*260f0*/  NOP ;  /* 0x0000000000007918 */ /* 0x000fc00000000000 */
.L_x_28:


//--------------------- .nv.shared.matmul_kernel  --------------------------
	.section	.nv.shared.matmul_kernel,"aw",@nobits
	.sectionflags	@""
	.align	16
	.zero		1024


//--------------------- .nv.shared.reserved.0     --------------------------
	.section	.nv.shared.reserved.0,"aw",@nobits
	.align	8
	.weak		__nv_reservedSMEM_offset_0_alias
	.size		__nv_reservedSMEM_offset_0_alias, 0, 64
	.other		__nv_reservedSMEM_offset_0_alias,@"STO_CUDA_RESERVED_SHARED STV_DEFAULT"
__nv_reservedSMEM_offset_0_alias:
	.zero		0
.nv.shared.reserved.0:
	.zero		64
	.weak		__nv_reservedSMEM_allocation_phase
	.type		__nv_reservedSMEM_allocation_phase,@object
	.size		__nv_reservedSMEM_allocation_phase,(.L_0 - __nv_reservedSMEM_allocation_phase)
__nv_reservedSMEM_allocation_phase:
	.zero		1
.L_0:
	.zero		7
	.weak		__nv_reservedSMEM_devtool_atexit_pc
	.type		__nv_reservedSMEM_devtool_atexit_pc,@object
	.size		__nv_reservedSMEM_devtool_atexit_pc,(__nv_reservedSMEM_allocation_mask - __nv_reservedSMEM_devtool_atexit_pc)
__nv_reservedSMEM_devtool_atexit_pc:
	.zero		8
	.weak		__nv_reservedSMEM_allocation_mask
	.type		__nv_reservedSMEM_allocation_mask,@object
	.size		__nv_reservedSMEM_allocation_mask,(.L_2 - __nv_reservedSMEM_allocation_mask)
__nv_reservedSMEM_allocation_mask:
	.zero		4
.L_2:
	.zero		4
	.weak		__nv_reservedSMEM_tmem_allocation_pipeline_mbarrier
	.type		__nv_reservedSMEM_tmem_allocation_pipeline_mbarrier,@object
	.size		__nv_reservedSMEM_tmem_allocation_pipeline_mbarrier,(__nv_reservedSMEM_tmem_allocation_pipeline_mbarrier_parity - __nv_reservedSMEM_tmem_allocation_pipeline_mbarrier)
__nv_reservedSMEM_tmem_allocation_pipeline_mbarrier:
	.zero		8
	.weak		__nv_reservedSMEM_tmem_allocation_pipeline_mbarrier_parity
	.type		__nv_reservedSMEM_tmem_allocation_pipeline_mbarrier_parity,@object
	.size		__nv_reservedSMEM_tmem_allocation_pipeline_mbarrier_parity,(.L_4 - __nv_reservedSMEM_tmem_allocation_pipeline_mbarrier_parity)
__nv_reservedSMEM_tmem_allocation_pipeline_mbarrier_parity:
	.zero		4
.L_4:


//--------------------- .nv.constant0.matmul_kernel --------------------------
	.section	.nv.constant0.matmul_kernel,"a",@progbits
	.sectionflags	@""
	.align	4
.nv.constant0.matmul_kernel:
	.zero		976


//--------------------- SYMBOLS --------------------------

	.type		.nv.reservedSmem.offset0,@object
	.size		.nv.reservedSmem.offset0,0x4
	.type		.nv.reservedSmem.cap,@object
	.size		.nv.reservedSmem.cap,0x4
